// auto-generated by cutlass_sweep.grouped_gemm — config: {"arch": "sm_100", "cluster_m": 1, "cluster_n": 1, "dtype": "e4m3", "schedule": "1sm", "tile_k": 128, "tile_m": 128, "tile_n": 256}
#include "cutlass/cutlass.h"
#include "cutlass/gemm/group_array_problem_shape.hpp"
#include "cutlass/gemm/collective/collective_builder.hpp"
#include "cutlass/gemm/device/gemm_universal_adapter.h"
#include "cutlass/gemm/kernel/gemm_universal.hpp"
#include "cutlass/epilogue/collective/collective_builder.hpp"

using Elem = cutlass::float_e4m3_t;
using Acc  = float;
using ElemC = cutlass::half_t;
using TileShape    = cute::Shape<cute::_128, cute::_256, cute::_128>;
using ClusterShape = cute::Shape<cute::_1, cute::_1, cute::_1>;
using ProblemShape = cutlass::gemm::GroupProblemShape<cute::Shape<int,int,int>>;

using CollectiveEpilogue = typename cutlass::epilogue::collective::CollectiveBuilder<
    cutlass::arch::Sm100, cutlass::arch::OpClassTensorOp,
    TileShape, ClusterShape,
    cutlass::epilogue::collective::EpilogueTileAuto,
    Acc, Acc,
    ElemC, cutlass::layout::ColumnMajor *, 128 / cutlass::sizeof_bits<ElemC>::value,
    ElemC, cutlass::layout::ColumnMajor *, 128 / cutlass::sizeof_bits<ElemC>::value,
    cutlass::epilogue::PtrArrayTmaWarpSpecialized1Sm
  >::CollectiveOp;

using CollectiveMainloop = typename cutlass::gemm::collective::CollectiveBuilder<
    cutlass::arch::Sm100, cutlass::arch::OpClassTensorOp,
    Elem, cutlass::layout::RowMajor *, 128 / cutlass::sizeof_bits<Elem>::value,
    Elem, cutlass::layout::ColumnMajor *, 128 / cutlass::sizeof_bits<Elem>::value,
    Acc,
    TileShape, ClusterShape,
    cutlass::gemm::collective::StageCountAutoCarveout<
        static_cast<int>(sizeof(typename CollectiveEpilogue::SharedStorage))>,
    cutlass::gemm::KernelPtrArrayTmaWarpSpecialized1SmSm100
  >::CollectiveOp;

using GemmKernel = cutlass::gemm::kernel::GemmUniversal<
    ProblemShape, CollectiveMainloop, CollectiveEpilogue>;
using Gemm = cutlass::gemm::device::GemmUniversalAdapter<GemmKernel>;

auto* _anchor = &cutlass::device_kernel<GemmKernel>;


// ===== COMPILED SASS (sm_100a) =====

	.target	sm_100a

	.elftype	@"ET_EXEC"


//--------------------- .note.nv.tkinfo           --------------------------
	.section	.note.nv.tkinfo,"",@"SHT_NOTE"
	.sectionflags	@"SHF_NOTE_NV_TKINFO"
	.tkinfo
        /*0018*/ 	.word	0x00000002
        /*0030*/ 	.string	""
        /*0030*/ 	.string	"ptxas"
        /*0030*/ 	.string	"Cuda compilation tools, release 13.0, V13.0.88"
        /*0030*/ 	.string	"Build cuda_13.0.r13.0/compiler.36424714_0"
        /*0030*/ 	.string	"-arch sm_100a -m 64 "



//--------------------- .note.nv.cuinfo           --------------------------
	.section	.note.nv.cuinfo,"",@"SHT_NOTE"
	.sectionflags	@"SHF_NOTE_NV_CUINFO"
        /*0018*/ 	.short	0x0002
        /*001a*/ 	.short	0x0064
        /*001c*/ 	.short	0x0082
	.zero		2


//--------------------- .nv.info                  --------------------------
	.section	.nv.info,"",@"SHT_CUDA_INFO"
	.align	4


	//----- nvinfo : EIATTR_REGCOUNT
	.align		4
        /*0000*/ 	.byte	0x04, 0x2f
        /*0002*/ 	.short	(.L_19 - .L_18)
	.align		4
.L_18:
        /*0004*/ 	.word	index@(_ZN7cutlass13device_kernelINS_4gemm6kernel13GemmUniversalINS1_17GroupProblemShapeIN4cute5tupleIJiiiEEEEENS1_10collective13CollectiveMmaINS1_40MainloopSm100ArrayTmaUmmaWarpSpecializedILi3ELi8ELi2ENS6_IJNS5_1CILi1EEESD_SD_EEEEENS6_IJNSC_ILi128EEENSC_ILi256EEESG_EEENS_12float_e4m3_tEPNS6_IJlSD_NSC_ILi0EEEEEESJ_SM_NS5_8TiledMMAINS5_8MMA_AtomIJNS5_10MMA_TraitsINS5_19SM100_MMA_F8F6F4_SSEJSJ_SJ_fSG_SH_NS5_17integral_constantINS5_4UMMA5MajorELST_0EEESU_NSR_INSS_7ScaleInELSV_0EEESW_EEEEEENS5_6LayoutISE_NS6_IJSK_SK_SK_EEEEENS6_IJNS5_10UnderscoreES12_S12_EEEEENS5_13SM90_TMA_LOADENS5_14ComposedLayoutINS5_7SwizzleILi3ELi4ELi3EEENS5_18smem_ptr_flag_bitsILi8EEENSZ_INS6_IJNSC_ILi8EEESG_EEENS6_IJSG_SD_EEEEEEEvNS5_8identityES15_S1F_vS1G_EENS_8epilogue10collective18CollectiveEpilogueINS1I_31Sm100PtrArrayTmaWarpSpecializedILi4ELi2ELi64ELb1ELb0EEEJSI_NS6_IJNSZ_ISG_SD_EENSZ_INSC_ILi64EEESD_EEEEENS_6half_tEPNS6_IJSD_lSK_EEES1R_S1T_NS1I_6fusion15FusionCallbacksIS1M_NS1U_17LinearCombinationIS1R_fS1R_fLNS_15FloatRoundStyleE2EEESI_S1Q_JEEENS5_5SM1004TMEM4LOAD26SM100_TMEM_LOAD_16dp256b8xES15_NS16_IS18_NS19_ILi16EEENSZ_INS6_IJS1O_S1B_EEENS6_IJSD_S1O_EEEEEEENS5_17SM75_U16x8_LDSM_TENS5_14SM90_TMA_STOREES28_NS5_17SM90_U16x8_STSM_TENS5_39AutoVectorizingCopyWithAssumedAlignmentILi128EEEEEEvvEEEEvNT_6ParamsE)
        /*0008*/ 	.word	0x000000a8


	//----- nvinfo : EIATTR_FRAME_SIZE
	.align		4
.L_19:
        /*000c*/ 	.byte	0x04, 0x11
        /*000e*/ 	.short	(.L_21 - .L_20)
	.align		4
.L_20:
        /*0010*/ 	.word	index@($__internal_3_$__cuda_sm20_div_u64)
        /*0014*/ 	.word	0x00000000


	//----- nvinfo : EIATTR_FRAME_SIZE
	.align		4
.L_21:
        /*0018*/ 	.byte	0x04, 0x11
        /*001a*/ 	.short	(.L_23 - .L_22)
	.align		4
.L_22:
        /*001c*/ 	.word	index@($__internal_2_$__cuda_sm10x_tcgen05_guardrail_trap_unallocated_columns_being_dealloced)
        /*0020*/ 	.word	0x00000000


	//----- nvinfo : EIATTR_FRAME_SIZE
	.align		4
.L_23:
        /*0024*/ 	.byte	0x04, 0x11
        /*0026*/ 	.short	(.L_25 - .L_24)
	.align		4
.L_24:
        /*0028*/ 	.word	index@($__internal_1_$__cuda_sm10x_tcgen05_guardrail_trap_phase_invalid_during_alloc)
        /*002c*/ 	.word	0x00000000


	//----- nvinfo : EIATTR_FRAME_SIZE
	.align		4
.L_25:
        /*0030*/ 	.byte	0x04, 0x11
        /*0032*/ 	.short	(.L_27 - .L_26)
	.align		4
.L_26:
        /*0034*/ 	.word	index@($__internal_0_$__cuda_sm10x_tcgen05_guardrail_trap_col_being_dealloced_not_returned_by_alloc)
        /*0038*/ 	.word	0x00000000


	//----- nvinfo : EIATTR_FRAME_SIZE
	.align		4
.L_27:
        /*003c*/ 	.byte	0x04, 0x11
        /*003e*/ 	.short	(.L_29 - .L_28)
	.align		4
.L_28:
        /*0040*/ 	.word	index@(_ZN7cutlass13device_kernelINS_4gemm6kernel13GemmUniversalINS1_17GroupProblemShapeIN4cute5tupleIJiiiEEEEENS1_10collective13CollectiveMmaINS1_40MainloopSm100ArrayTmaUmmaWarpSpecializedILi3ELi8ELi2ENS6_IJNS5_1CILi1EEESD_SD_EEEEENS6_IJNSC_ILi128EEENSC_ILi256EEESG_EEENS_12float_e4m3_tEPNS6_IJlSD_NSC_ILi0EEEEEESJ_SM_NS5_8TiledMMAINS5_8MMA_AtomIJNS5_10MMA_TraitsINS5_19SM100_MMA_F8F6F4_SSEJSJ_SJ_fSG_SH_NS5_17integral_constantINS5_4UMMA5MajorELST_0EEESU_NSR_INSS_7ScaleInELSV_0EEESW_EEEEEENS5_6LayoutISE_NS6_IJSK_SK_SK_EEEEENS6_IJNS5_10UnderscoreES12_S12_EEEEENS5_13SM90_TMA_LOADENS5_14ComposedLayoutINS5_7SwizzleILi3ELi4ELi3EEENS5_18smem_ptr_flag_bitsILi8EEENSZ_INS6_IJNSC_ILi8EEESG_EEENS6_IJSG_SD_EEEEEEEvNS5_8identityES15_S1F_vS1G_EENS_8epilogue10collective18CollectiveEpilogueINS1I_31Sm100PtrArrayTmaWarpSpecializedILi4ELi2ELi64ELb1ELb0EEEJSI_NS6_IJNSZ_ISG_SD_EENSZ_INSC_ILi64EEESD_EEEEENS_6half_tEPNS6_IJSD_lSK_EEES1R_S1T_NS1I_6fusion15FusionCallbacksIS1M_NS1U_17LinearCombinationIS1R_fS1R_fLNS_15FloatRoundStyleE2EEESI_S1Q_JEEENS5_5SM1004TMEM4LOAD26SM100_TMEM_LOAD_16dp256b8xES15_NS16_IS18_NS19_ILi16EEENSZ_INS6_IJS1O_S1B_EEENS6_IJSD_S1O_EEEEEEENS5_17SM75_U16x8_LDSM_TENS5_14SM90_TMA_STOREES28_NS5_17SM90_U16x8_STSM_TENS5_39AutoVectorizingCopyWithAssumedAlignmentILi128EEEEEEvvEEEEvNT_6ParamsE)
        /*0044*/ 	.word	0x00000000


	//----- nvinfo : EIATTR_MIN_STACK_SIZE
	.align		4
.L_29:
        /*0048*/ 	.byte	0x04, 0x12
        /*004a*/ 	.short	(.L_31 - .L_30)
	.align		4
.L_30:
        /*004c*/ 	.word	index@(_ZN7cutlass13device_kernelINS_4gemm6kernel13GemmUniversalINS1_17GroupProblemShapeIN4cute5tupleIJiiiEEEEENS1_10collective13CollectiveMmaINS1_40MainloopSm100ArrayTmaUmmaWarpSpecializedILi3ELi8ELi2ENS6_IJNS5_1CILi1EEESD_SD_EEEEENS6_IJNSC_ILi128EEENSC_ILi256EEESG_EEENS_12float_e4m3_tEPNS6_IJlSD_NSC_ILi0EEEEEESJ_SM_NS5_8TiledMMAINS5_8MMA_AtomIJNS5_10MMA_TraitsINS5_19SM100_MMA_F8F6F4_SSEJSJ_SJ_fSG_SH_NS5_17integral_constantINS5_4UMMA5MajorELST_0EEESU_NSR_INSS_7ScaleInELSV_0EEESW_EEEEEENS5_6LayoutISE_NS6_IJSK_SK_SK_EEEEENS6_IJNS5_10UnderscoreES12_S12_EEEEENS5_13SM90_TMA_LOADENS5_14ComposedLayoutINS5_7SwizzleILi3ELi4ELi3EEENS5_18smem_ptr_flag_bitsILi8EEENSZ_INS6_IJNSC_ILi8EEESG_EEENS6_IJSG_SD_EEEEEEEvNS5_8identityES15_S1F_vS1G_EENS_8epilogue10collective18CollectiveEpilogueINS1I_31Sm100PtrArrayTmaWarpSpecializedILi4ELi2ELi64ELb1ELb0EEEJSI_NS6_IJNSZ_ISG_SD_EENSZ_INSC_ILi64EEESD_EEEEENS_6half_tEPNS6_IJSD_lSK_EEES1R_S1T_NS1I_6fusion15FusionCallbacksIS1M_NS1U_17LinearCombinationIS1R_fS1R_fLNS_15FloatRoundStyleE2EEESI_S1Q_JEEENS5_5SM1004TMEM4LOAD26SM100_TMEM_LOAD_16dp256b8xES15_NS16_IS18_NS19_ILi16EEENSZ_INS6_IJS1O_S1B_EEENS6_IJSD_S1O_EEEEEEENS5_17SM75_U16x8_LDSM_TENS5_14SM90_TMA_STOREES28_NS5_17SM90_U16x8_STSM_TENS5_39AutoVectorizingCopyWithAssumedAlignmentILi128EEEEEEvvEEEEvNT_6ParamsE)
        /*0050*/ 	.word	0x00000000
.L_31:


//--------------------- .nv.compat                --------------------------
	.section	.nv.compat,"",@"SHT_CUDA_COMPAT_INFO"
	.align	4
        /*0000*/ 	.byte	0x02, 0x09, 0x01, 0x00, 0x02, 0x02, 0x02, 0x00, 0x02, 0x05, 0x05, 0x00, 0x03, 0x07, 0x01, 0x01
        /*0010*/ 	.byte	0x02, 0x03, 0x03, 0x00, 0x02, 0x06, 0x01, 0x00, 0x04, 0x0b, 0x08, 0x00, 0x09, 0x00, 0x00, 0x00
        /*0020*/ 	.byte	0x00, 0x00, 0x00, 0x00


//--------------------- .nv.info._ZN7cutlass13device_kernelINS_4gemm6kernel13GemmUniversalINS1_17GroupProblemShapeIN4cute5tupleIJiiiEEEEENS1_10collective13CollectiveMmaINS1_40MainloopSm100ArrayTmaUmmaWarpSpecializedILi3ELi8ELi2ENS6_IJNS5_1CILi1EEESD_SD_EEEEENS6_IJNSC_ILi128EEENSC_ILi256EEESG_EEENS_12float_e4m3_tEPNS6_IJlSD_NSC_ILi0EEEEEESJ_SM_NS5_8TiledMMAINS5_8MMA_AtomIJNS5_10MMA_TraitsINS5_19SM100_MMA_F8F6F4_SSEJSJ_SJ_fSG_SH_NS5_17integral_constantINS5_4UMMA5MajorELST_0EEESU_NSR_INSS_7ScaleInELSV_0EEESW_EEEEEENS5_6LayoutISE_NS6_IJSK_SK_SK_EEEEENS6_IJNS5_10UnderscoreES12_S12_EEEEENS5_13SM90_TMA_LOADENS5_14ComposedLayoutINS5_7SwizzleILi3ELi4ELi3EEENS5_18smem_ptr_flag_bitsILi8EEENSZ_INS6_IJNSC_ILi8EEESG_EEENS6_IJSG_SD_EEEEEEEvNS5_8identityES15_S1F_vS1G_EENS_8epilogue10collective18CollectiveEpilogueINS1I_31Sm100PtrArrayTmaWarpSpecializedILi4ELi2ELi64ELb1ELb0EEEJSI_NS6_IJNSZ_ISG_SD_EENSZ_INSC_ILi64EEESD_EEEEENS_6half_tEPNS6_IJSD_lSK_EEES1R_S1T_NS1I_6fusion15FusionCallbacksIS1M_NS1U_17LinearCombinationIS1R_fS1R_fLNS_15FloatRoundStyleE2EEESI_S1Q_JEEENS5_5SM1004TMEM4LOAD26SM100_TMEM_LOAD_16dp256b8xES15_NS16_IS18_NS19_ILi16EEENSZ_INS6_IJS1O_S1B_EEENS6_IJSD_S1O_EEEEEEENS5_17SM75_U16x8_LDSM_TENS5_14SM90_TMA_STOREES28_NS5_17SM90_U16x8_STSM_TENS5_39AutoVectorizingCopyWithAssumedAlignmentILi128EEEEEEvvEEEEvNT_6ParamsE --------------------------
	.section	.nv.info._ZN7cutlass13device_kernelINS_4gemm6kernel13GemmUniversalINS1_17GroupProblemShapeIN4cute5tupleIJiiiEEEEENS1_10collective13CollectiveMmaINS1_40MainloopSm100ArrayTmaUmmaWarpSpecializedILi3ELi8ELi2ENS6_IJNS5_1CILi1EEESD_SD_EEEEENS6_IJNSC_ILi128EEENSC_ILi256EEESG_EEENS_12float_e4m3_tEPNS6_IJlSD_NSC_ILi0EEEEEESJ_SM_NS5_8TiledMMAINS5_8MMA_AtomIJNS5_10MMA_TraitsINS5_19SM100_MMA_F8F6F4_SSEJSJ_SJ_fSG_SH_NS5_17integral_constantINS5_4UMMA5MajorELST_0EEESU_NSR_INSS_7ScaleInELSV_0EEESW_EEEEEENS5_6LayoutISE_NS6_IJSK_SK_SK_EEEEENS6_IJNS5_10UnderscoreES12_S12_EEEEENS5_13SM90_TMA_LOADENS5_14ComposedLayoutINS5_7SwizzleILi3ELi4ELi3EEENS5_18smem_ptr_flag_bitsILi8EEENSZ_INS6_IJNSC_ILi8EEESG_EEENS6_IJSG_SD_EEEEEEEvNS5_8identityES15_S1F_vS1G_EENS_8epilogue10collective18CollectiveEpilogueINS1I_31Sm100PtrArrayTmaWarpSpecializedILi4ELi2ELi64ELb1ELb0EEEJSI_NS6_IJNSZ_ISG_SD_EENSZ_INSC_ILi64EEESD_EEEEENS_6half_tEPNS6_IJSD_lSK_EEES1R_S1T_NS1I_6fusion15FusionCallbacksIS1M_NS1U_17LinearCombinationIS1R_fS1R_fLNS_15FloatRoundStyleE2EEESI_S1Q_JEEENS5_5SM1004TMEM4LOAD26SM100_TMEM_LOAD_16dp256b8xES15_NS16_IS18_NS19_ILi16EEENSZ_INS6_IJS1O_S1B_EEENS6_IJSD_S1O_EEEEEEENS5_17SM75_U16x8_LDSM_TENS5_14SM90_TMA_STOREES28_NS5_17SM90_U16x8_STSM_TENS5_39AutoVectorizingCopyWithAssumedAlignmentILi128EEEEEEvvEEEEvNT_6ParamsE,"",@"SHT_CUDA_INFO"
	.sectionflags	@""
	.align	4


	//----- nvinfo : EIATTR_CUDA_API_VERSION
	.align		4
        /*0000*/ 	.byte	0x04, 0x37
        /*0002*/ 	.short	(.L_33 - .L_32)
.L_32:
        /*0004*/ 	.word	0x00000082


	//----- nvinfo : EIATTR_KPARAM_INFO
	.align		4
.L_33:
        /*0008*/ 	.byte	0x04, 0x17
        /*000a*/ 	.short	(.L_35 - .L_34)
.L_34:
        /*000c*/ 	.word	0x00000000
        /*0010*/ 	.short	0x0000
        /*0012*/ 	.short	0x0000
        /*0014*/ 	.byte	0x00, 0xf0, 0x01, 0x24


	//----- nvinfo : EIATTR_AT_ENTRY_FRAGMENTS
	.align		4
.L_35:
        /*0018*/ 	.byte	0x04, 0x4f
        /*001a*/ 	.short	(.L_37 - .L_36)


	//   ....[0]....
.L_36:
        /*001c*/ 	.word	0x00000006


	//----- nvinfo : EIATTR_RESERVED_SMEM_USED
	.align		4
.L_37:
        /*0020*/ 	.byte	0x01, 0x41
	.zero		2


	//----- nvinfo : EIATTR_SPARSE_MMA_MASK
	.align		4
        /*0024*/ 	.byte	0x03, 0x50
        /*0026*/ 	.short	0x0000


	//----- nvinfo : EIATTR_TCGEN05_1CTA_USED
	.align		4
        /*0028*/ 	.byte	0x01, 0x51
	.zero		2


	//----- nvinfo : EIATTR_MAXREG_COUNT
	.align		4
        /*002c*/ 	.byte	0x03, 0x1b
        /*002e*/ 	.short	0x00a8


	//----- nvinfo : EIATTR_NUM_BARRIERS
	.align		4
        /*0030*/ 	.byte	0x02, 0x4c
        /*0032*/ 	.byte	0x07
	.zero		1


	//----- nvinfo : EIATTR_EXTERNS
	.align		4
        /*0034*/ 	.byte	0x04, 0x0f
        /*0036*/ 	.short	(.L_39 - .L_38)


	//   ....[0]....
	.align		4
.L_38:
        /*0038*/ 	.word	index@(__assertfail)


	//----- nvinfo : EIATTR_MERCURY_ISA_VERSION
	.align		4
.L_39:
        /*003c*/ 	.byte	0x03, 0x5f
        /*003e*/ 	.short	0x0101


	//----- nvinfo : EIATTR_INT_WARP_WIDE_INSTR_OFFSETS
	.align		4
        /*0040*/ 	.byte	0x04, 0x31
        /*0042*/ 	.short	(.L_41 - .L_40)


	//   ....[0]....
.L_40:
        /*0044*/ 	.word	0x00012dc0


	//   ....[1]....
        /*0048*/ 	.word	0x00012de0


	//   ....[2]....
        /*004c*/ 	.word	0x00012e10


	//----- nvinfo : EIATTR_COOP_GROUP_MASK_REGIDS
	.align		4
.L_41:
        /*0050*/ 	.byte	0x04, 0x29
        /*0052*/ 	.short	(.L_43 - .L_42)


	//   ....[0]....
.L_42:
        /*0054*/ 	.word	0xffffffff


	//   ....[1]....
        /*0058*/ 	.word	0xffffffff


	//   ....[2]....
        /*005c*/ 	.word	0xffffffff


	//   ....[3]....
        /*0060*/ 	.word	0xffffffff


	//   ....[4]....
        /*0064*/ 	.word	0xffffffff


	//   ....[5]....
        /*0068*/ 	.word	0xffffffff


	//   ....[6]....
        /*006c*/ 	.word	0xffffffff


	//   ....[7]....
        /*0070*/ 	.word	0xffffffff


	//   ....[8]....
        /*0074*/ 	.word	0xffffffff


	//   ....[9]....
        /*0078*/ 	.word	0xffffffff


	//   ....[10]....
        /*007c*/ 	.word	0xffffffff


	//   ....[11]....
        /*0080*/ 	.word	0xffffffff


	//   ....[12]....
        /*0084*/ 	.word	0xffffffff


	//   ....[13]....
        /*0088*/ 	.word	0xffffffff


	//   ....[14]....
        /*008c*/ 	.word	0xffffffff


	//   ....[15]....
        /*0090*/ 	.word	0xffffffff


	//   ....[16]....
        /*0094*/ 	.word	0xffffffff


	//   ....[17]....
        /*0098*/ 	.word	0xffffffff


	//   ....[18]....
        /*009c*/ 	.word	0xffffffff


	//   ....[19]....
        /*00a0*/ 	.word	0xffffffff


	//   ....[20]....
        /*00a4*/ 	.word	0xffffffff


	//   ....[21]....
        /*00a8*/ 	.word	0xffffffff


	//   ....[22]....
        /*00ac*/ 	.word	0xffffffff


	//   ....[23]....
        /*00b0*/ 	.word	0xffffffff


	//   ....[24]....
        /*00b4*/ 	.word	0xffffffff


	//   ....[25]....
        /*00b8*/ 	.word	0xffffffff


	//   ....[26]....
        /*00bc*/ 	.word	0xffffffff


	//   ....[27]....
        /*00c0*/ 	.word	0xffffffff


	//   ....[28]....
        /*00c4*/ 	.word	0xffffffff


	//   ....[29]....
        /*00c8*/ 	.word	0xffffffff


	//   ....[30]....
        /*00cc*/ 	.word	0xffffffff


	//   ....[31]....
        /*00d0*/ 	.word	0xffffffff


	//   ....[32]....
        /*00d4*/ 	.word	0xffffffff


	//   ....[33]....
        /*00d8*/ 	.word	0xffffffff


	//   ....[34]....
        /*00dc*/ 	.word	0xffffffff


	//   ....[35]....
        /*00e0*/ 	.word	0xffffffff


	//   ....[36]....
        /*00e4*/ 	.word	0xffffffff


	//   ....[37]....
        /*00e8*/ 	.word	0xffffffff


	//   ....[38]....
        /*00ec*/ 	.word	0xffffffff


	//   ....[39]....
        /*00f0*/ 	.word	0xffffffff


	//   ....[40]....
        /*00f4*/ 	.word	0xffffffff


	//   ....[41]....
        /*00f8*/ 	.word	0xffffffff


	//   ....[42]....
        /*00fc*/ 	.word	0xffffffff


	//   ....[43]....
        /*0100*/ 	.word	0xffffffff


	//   ....[44]....
        /*0104*/ 	.word	0xffffffff


	//   ....[45]....
        /*0108*/ 	.word	0xffffffff


	//   ....[46]....
        /*010c*/ 	.word	0xffffffff


	//   ....[47]....
        /*0110*/ 	.word	0xffffffff


	//   ....[48]....
        /*0114*/ 	.word	0xffffffff


	//   ....[49]....
        /*0118*/ 	.word	0xffffffff


	//   ....[50]....
        /*011c*/ 	.word	0xffffffff


	//   ....[51]....
        /*0120*/ 	.word	0xffffffff


	//   ....[52]....
        /*0124*/ 	.word	0xffffffff


	//   ....[53]....
        /*0128*/ 	.word	0xffffffff


	//   ....[54]....
        /*012c*/ 	.word	0xffffffff


	//   ....[55]....
        /*0130*/ 	.word	0xffffffff


	//   ....[56]....
        /*0134*/ 	.word	0xffffffff


	//   ....[57]....
        /*0138*/ 	.word	0xffffffff


	//   ....[58]....
        /*013c*/ 	.word	0xffffffff


	//   ....[59]....
        /*0140*/ 	.word	0xffffffff


	//   ....[60]....
        /*0144*/ 	.word	0xffffffff


	//   ....[61]....
        /*0148*/ 	.word	0xffffffff


	//   ....[62]....
        /*014c*/ 	.word	0xffffffff


	//   ....[63]....
        /*0150*/ 	.word	0xffffffff


	//   ....[64]....
        /*0154*/ 	.word	0xffffffff


	//   ....[65]....
        /*0158*/ 	.word	0xffffffff


	//   ....[66]....
        /*015c*/ 	.word	0xffffffff


	//   ....[67]....
        /*0160*/ 	.word	0xffffffff


	//   ....[68]....
        /*0164*/ 	.word	0xffffffff


	//   ....[69]....
        /*0168*/ 	.word	0xffffffff


	//   ....[70]....
        /*016c*/ 	.word	0xffffffff


	//   ....[71]....
        /*0170*/ 	.word	0xffffffff


	//   ....[72]....
        /*0174*/ 	.word	0xffffffff


	//   ....[73]....
        /*0178*/ 	.word	0xffffffff


	//   ....[74]....
        /*017c*/ 	.word	0xffffffff


	//   ....[75]....
        /*0180*/ 	.word	0xffffffff


	//   ....[76]....
        /*0184*/ 	.word	0xffffffff


	//   ....[77]....
        /*0188*/ 	.word	0xffffffff


	//   ....[78]....
        /*018c*/ 	.word	0xffffffff


	//   ....[79]....
        /*0190*/ 	.word	0xffffffff


	//   ....[80]....
        /*0194*/ 	.word	0xffffffff


	//   ....[81]....
        /*0198*/ 	.word	0xffffffff


	//   ....[82]....
        /*019c*/ 	.word	0xffffffff


	//   ....[83]....
        /*01a0*/ 	.word	0xffffffff


	//   ....[84]....
        /*01a4*/ 	.word	0xffffffff


	//   ....[85]....
        /*01a8*/ 	.word	0xffffffff


	//   ....[86]....
        /*01ac*/ 	.word	0xffffffff


	//   ....[87]....
        /*01b0*/ 	.word	0xffffffff


	//   ....[88]....
        /*01b4*/ 	.word	0xffffffff


	//   ....[89]....
        /*01b8*/ 	.word	0xffffffff


	//   ....[90]....
        /*01bc*/ 	.word	0xffffffff


	//   ....[91]....
        /*01c0*/ 	.word	0xffffffff


	//   ....[92]....
        /*01c4*/ 	.word	0xffffffff


	//   ....[93]....
        /*01c8*/ 	.word	0xffffffff


	//   ....[94]....
        /*01cc*/ 	.word	0xffffffff


	//   ....[95]....
        /*01d0*/ 	.word	0xffffffff


	//   ....[96]....
        /*01d4*/ 	.word	0xffffffff


	//   ....[97]....
        /*01d8*/ 	.word	0xffffffff


	//   ....[98]....
        /*01dc*/ 	.word	0xffffffff


	//   ....[99]....
        /*01e0*/ 	.word	0xffffffff


	//   ....[100]....
        /*01e4*/ 	.word	0xffffffff


	//   ....[101]....
        /*01e8*/ 	.word	0xffffffff


	//   ....[102]....
        /*01ec*/ 	.word	0xffffffff


	//   ....[103]....
        /*01f0*/ 	.word	0xffffffff


	//   ....[104]....
        /*01f4*/ 	.word	0xffffffff


	//   ....[105]....
        /*01f8*/ 	.word	0xffffffff


	//   ....[106]....
        /*01fc*/ 	.word	0xffffffff


	//   ....[107]....
        /*0200*/ 	.word	0xffffffff


	//   ....[108]....
        /*0204*/ 	.word	0xffffffff


	//   ....[109]....
        /*0208*/ 	.word	0xffffffff


	//   ....[110]....
        /*020c*/ 	.word	0xffffffff


	//   ....[111]....
        /*0210*/ 	.word	0xffffffff


	//   ....[112]....
        /*0214*/ 	.word	0xffffffff


	//   ....[113]....
        /*0218*/ 	.word	0xffffffff


	//   ....[114]....
        /*021c*/ 	.word	0xffffffff


	//   ....[115]....
        /*0220*/ 	.word	0xffffffff


	//   ....[116]....
        /*0224*/ 	.word	0xffffffff


	//   ....[117]....
        /*0228*/ 	.word	0xffffffff


	//   ....[118]....
        /*022c*/ 	.word	0xffffffff


	//   ....[119]....
        /*0230*/ 	.word	0xffffffff


	//----- nvinfo : EIATTR_COOP_GROUP_INSTR_OFFSETS
	.align		4
.L_43:
        /*0234*/ 	.byte	0x04, 0x28
        /*0236*/ 	.short	(.L_45 - .L_44)


	//   ....[0]....
.L_44:
        /*0238*/ 	.word	0x00000090


	//   ....[1]....
        /*023c*/ 	.word	0x00000500


	//   ....[2]....
        /*0240*/ 	.word	0x00000720


	//   ....[3]....
        /*0244*/ 	.word	0x00000730


	//   ....[4]....
        /*0248*/ 	.word	0x000008a0


	//   ....[5]....
        /*024c*/ 	.word	0x00000a40


	//   ....[6]....
        /*0250*/ 	.word	0x00000b40


	//   ....[7]....
        /*0254*/ 	.word	0x00000d90


	//   ....[8]....
        /*0258*/ 	.word	0x00000fe0


	//   ....[9]....
        /*025c*/ 	.word	0x00002280


	//   ....[10]....
        /*0260*/ 	.word	0x000022c0


	//   ....[11]....
        /*0264*/ 	.word	0x00002340


	//   ....[12]....
        /*0268*/ 	.word	0x00002350


	//   ....[13]....
        /*026c*/ 	.word	0x00002390


	//   ....[14]....
        /*0270*/ 	.word	0x000023b0


	//   ....[15]....
        /*0274*/ 	.word	0x00002400


	//   ....[16]....
        /*0278*/ 	.word	0x00002410


	//   ....[17]....
        /*027c*/ 	.word	0x00002450


	//   ....[18]....
        /*0280*/ 	.word	0x00002480


	//   ....[19]....
        /*0284*/ 	.word	0x00002520


	//   ....[20]....
        /*0288*/ 	.word	0x00002630


	//   ....[21]....
        /*028c*/ 	.word	0x00002660


	//   ....[22]....
        /*0290*/ 	.word	0x00002c30


	//   ....[23]....
        /*0294*/ 	.word	0x00002c40


	//   ....[24]....
        /*0298*/ 	.word	0x00002c90


	//   ....[25]....
        /*029c*/ 	.word	0x00002ca0


	//   ....[26]....
        /*02a0*/ 	.word	0x00002cf0


	//   ....[27]....
        /*02a4*/ 	.word	0x00002d00


	//   ....[28]....
        /*02a8*/ 	.word	0x00002d50


	//   ....[29]....
        /*02ac*/ 	.word	0x00002d60


	//   ....[30]....
        /*02b0*/ 	.word	0x00002db0


	//   ....[31]....
        /*02b4*/ 	.word	0x00002dd0


	//   ....[32]....
        /*02b8*/ 	.word	0x00002e60


	//   ....[33]....
        /*02bc*/ 	.word	0x00002eb0


	//   ....[34]....
        /*02c0*/ 	.word	0x00002ef0


	//   ....[35]....
        /*02c4*/ 	.word	0x00002f40


	//   ....[36]....
        /*02c8*/ 	.word	0x00002f60


	//   ....[37]....
        /*02cc*/ 	.word	0x00002f70


	//   ....[38]....
        /*02d0*/ 	.word	0x00002f80


	//   ....[39]....
        /*02d4*/ 	.word	0x00002f90


	//   ....[40]....
        /*02d8*/ 	.word	0x00003a60


	//   ....[41]....
        /*02dc*/ 	.word	0x00004400


	//   ....[42]....
        /*02e0*/ 	.word	0x00005120


	//   ....[43]....
        /*02e4*/ 	.word	0x00005150


	//   ....[44]....
        /*02e8*/ 	.word	0x000051d0


	//   ....[45]....
        /*02ec*/ 	.word	0x000051e0


	//   ....[46]....
        /*02f0*/ 	.word	0x00005220


	//   ....[47]....
        /*02f4*/ 	.word	0x00005240


	//   ....[48]....
        /*02f8*/ 	.word	0x00005280


	//   ....[49]....
        /*02fc*/ 	.word	0x000052a0


	//   ....[50]....
        /*0300*/ 	.word	0x00005300


	//   ....[51]....
        /*0304*/ 	.word	0x00005310


	//   ....[52]....
        /*0308*/ 	.word	0x000053a0


	//   ....[53]....
        /*030c*/ 	.word	0x00005490


	//   ....[54]....
        /*0310*/ 	.word	0x000054c0


	//   ....[55]....
        /*0314*/ 	.word	0x00005a80


	//   ....[56]....
        /*0318*/ 	.word	0x00005a90


	//   ....[57]....
        /*031c*/ 	.word	0x00005ae0


	//   ....[58]....
        /*0320*/ 	.word	0x00005af0


	//   ....[59]....
        /*0324*/ 	.word	0x00005b40


	//   ....[60]....
        /*0328*/ 	.word	0x00005b50


	//   ....[61]....
        /*032c*/ 	.word	0x00005ba0


	//   ....[62]....
        /*0330*/ 	.word	0x00005bb0


	//   ....[63]....
        /*0334*/ 	.word	0x00005c10


	//   ....[64]....
        /*0338*/ 	.word	0x00005c20


	//   ....[65]....
        /*033c*/ 	.word	0x00005cb0


	//   ....[66]....
        /*0340*/ 	.word	0x00005d00


	//   ....[67]....
        /*0344*/ 	.word	0x00005d40


	//   ....[68]....
        /*0348*/ 	.word	0x00005d50


	//   ....[69]....
        /*034c*/ 	.word	0x00005da0


	//   ....[70]....
        /*0350*/ 	.word	0x00005dc0


	//   ....[71]....
        /*0354*/ 	.word	0x00005dd0


	//   ....[72]....
        /*0358*/ 	.word	0x00005de0


	//   ....[73]....
        /*035c*/ 	.word	0x00006ca0


	//   ....[74]....
        /*0360*/ 	.word	0x00006cd0


	//   ....[75]....
        /*0364*/ 	.word	0x00006d50


	//   ....[76]....
        /*0368*/ 	.word	0x00006d60


	//   ....[77]....
        /*036c*/ 	.word	0x00006da0


	//   ....[78]....
        /*0370*/ 	.word	0x00006dc0


	//   ....[79]....
        /*0374*/ 	.word	0x00006e00


	//   ....[80]....
        /*0378*/ 	.word	0x00006e20


	//   ....[81]....
        /*037c*/ 	.word	0x00006e70


	//   ....[82]....
        /*0380*/ 	.word	0x00006e90


	//   ....[83]....
        /*0384*/ 	.word	0x00006f20


	//   ....[84]....
        /*0388*/ 	.word	0x00007010


	//   ....[85]....
        /*038c*/ 	.word	0x00007040


	//   ....[86]....
        /*0390*/ 	.word	0x00007600


	//   ....[87]....
        /*0394*/ 	.word	0x00007610


	//   ....[88]....
        /*0398*/ 	.word	0x00007660


	//   ....[89]....
        /*039c*/ 	.word	0x00007670


	//   ....[90]....
        /*03a0*/ 	.word	0x000076c0


	//   ....[91]....
        /*03a4*/ 	.word	0x000076d0


	//   ....[92]....
        /*03a8*/ 	.word	0x00007720


	//   ....[93]....
        /*03ac*/ 	.word	0x00007730


	//   ....[94]....
        /*03b0*/ 	.word	0x00007790


	//   ....[95]....
        /*03b4*/ 	.word	0x000077a0


	//   ....[96]....
        /*03b8*/ 	.word	0x00007830


	//   ....[97]....
        /*03bc*/ 	.word	0x00007880


	//   ....[98]....
        /*03c0*/ 	.word	0x000078c0


	//   ....[99]....
        /*03c4*/ 	.word	0x000078d0


	//   ....[100]....
        /*03c8*/ 	.word	0x00007920


	//   ....[101]....
        /*03cc*/ 	.word	0x00007940


	//   ....[102]....
        /*03d0*/ 	.word	0x00007950


	//   ....[103]....
        /*03d4*/ 	.word	0x00007960


	//   ....[104]....
        /*03d8*/ 	.word	0x00008670


	//   ....[105]....
        /*03dc*/ 	.word	0x00009480


	//   ....[106]....
        /*03e0*/ 	.word	0x00009820


	//   ....[107]....
        /*03e4*/ 	.word	0x00009d30


	//   ....[108]....
        /*03e8*/ 	.word	0x00010400


	//   ....[109]....
        /*03ec*/ 	.word	0x00010850


	//   ....[110]....
        /*03f0*/ 	.word	0x00010aa0


	//   ....[111]....
        /*03f4*/ 	.word	0x00010c40


	//   ....[112]....
        /*03f8*/ 	.word	0x000114b0


	//   ....[113]....
        /*03fc*/ 	.word	0x000118a0


	//   ....[114]....
        /*0400*/ 	.word	0x00011c70


	//   ....[115]....
        /*0404*/ 	.word	0x00012040


	//   ....[116]....
        /*0408*/ 	.word	0x00012260


	//   ....[117]....
        /*040c*/ 	.word	0x00012290


	//   ....[118]....
        /*0410*/ 	.word	0x00012ca0


	//   ....[119]....
        /*0414*/ 	.word	0x00012ed0


	//----- nvinfo : EIATTR_REG_RECONFIG
	.align		4
.L_45:
        /*0418*/ 	.byte	0x01, 0x54
	.zero		2


	//----- nvinfo : EIATTR_VRC_CTA_INIT_COUNT
	.align		4
        /*041c*/ 	.byte	0x02, 0x4a
        /*041e*/ 	.byte	0x80
	.zero		1


	//----- nvinfo : EIATTR_SYSCALL_OFFSETS
	.align		4
        /*0420*/ 	.byte	0x04, 0x46
        /*0422*/ 	.short	(.L_47 - .L_46)


	//   ....[0]....
.L_46:
        /*0424*/ 	.word	0x0000a110


	//   ....[1]....
        /*0428*/ 	.word	0x0000a200


	//   ....[2]....
        /*042c*/ 	.word	0x0000ab30


	//   ....[3]....
        /*0430*/ 	.word	0x0000aca0


	//   ....[4]....
        /*0434*/ 	.word	0x0000c220


	//   ....[5]....
        /*0438*/ 	.word	0x0000c390


	//   ....[6]....
        /*043c*/ 	.word	0x0000d8a0


	//   ....[7]....
        /*0440*/ 	.word	0x0000da10


	//   ....[8]....
        /*0444*/ 	.word	0x0000ef60


	//   ....[9]....
        /*0448*/ 	.word	0x0000f0d0


	//----- nvinfo : EIATTR_MBARRIER_INSTR_OFFSETS
	.align		4
.L_47:
        /*044c*/ 	.byte	0x04, 0x39
        /*044e*/ 	.short	(.L_49 - .L_48)


	//   ....[0]....
.L_48:
        /*0450*/ 	.word	0x00000830
        /*0454*/ 	.word	0x000000ff
        /*0458*/ 	.word	0x00000000
        /*045c*/ 	.short	0x0100
        /*045e*/ 	.byte	0x05
	.zero		1


	//   ....[1]....
        /*0460*/ 	.word	0x00000840
        /*0464*/ 	.word	0x000000ff
        /*0468*/ 	.word	0x00000018
        /*046c*/ 	.short	0x0100
        /*046e*/ 	.byte	0x05
	.zero		1


	//   ....[2]....
        /*0470*/ 	.word	0x00000850
        /*0474*/ 	.word	0x000000ff
        /*0478*/ 	.word	0x00000008
        /*047c*/ 	.short	0x0100
        /*047e*/ 	.byte	0x05
	.zero		1


	//   ....[3]....
        /*0480*/ 	.word	0x00000860
        /*0484*/ 	.word	0x000000ff
        /*0488*/ 	.word	0x00000020
        /*048c*/ 	.short	0x0100
        /*048e*/ 	.byte	0x05
	.zero		1


	//   ....[4]....
        /*0490*/ 	.word	0x00000870
        /*0494*/ 	.word	0x000000ff
        /*0498*/ 	.word	0x00000010
        /*049c*/ 	.short	0x0100
        /*049e*/ 	.byte	0x05
	.zero		1


	//   ....[5]....
        /*04a0*/ 	.word	0x00000880
        /*04a4*/ 	.word	0x000000ff
        /*04a8*/ 	.word	0x00000028
        /*04ac*/ 	.short	0x0100
        /*04ae*/ 	.byte	0x05
	.zero		1


	//   ....[6]....
        /*04b0*/ 	.word	0x000009b0
        /*04b4*/ 	.word	0x000000ff
        /*04b8*/ 	.word	0x00000030
        /*04bc*/ 	.short	0x0100
        /*04be*/ 	.byte	0x06
	.zero		1


	//   ....[7]....
        /*04c0*/ 	.word	0x000009c0
        /*04c4*/ 	.word	0x000000ff
        /*04c8*/ 	.word	0x00000050
        /*04cc*/ 	.short	0x0100
        /*04ce*/ 	.byte	0x06
	.zero		1


	//   ....[8]....
        /*04d0*/ 	.word	0x000009d0
        /*04d4*/ 	.word	0x000000ff
        /*04d8*/ 	.word	0x00000038
        /*04dc*/ 	.short	0x0100
        /*04de*/ 	.byte	0x06
	.zero		1


	//   ....[9]....
        /*04e0*/ 	.word	0x000009e0
        /*04e4*/ 	.word	0x000000ff
        /*04e8*/ 	.word	0x00000058
        /*04ec*/ 	.short	0x0100
        /*04ee*/ 	.byte	0x06
	.zero		1


	//   ....[10]....
        /*04f0*/ 	.word	0x000009f0
        /*04f4*/ 	.word	0x000000ff
        /*04f8*/ 	.word	0x00000040
        /*04fc*/ 	.short	0x0100
        /*04fe*/ 	.byte	0x06
	.zero		1


	//   ....[11]....
        /*0500*/ 	.word	0x00000a00
        /*0504*/ 	.word	0x000000ff
        /*0508*/ 	.word	0x00000060
        /*050c*/ 	.short	0x0100
        /*050e*/ 	.byte	0x06
	.zero		1


	//   ....[12]....
        /*0510*/ 	.word	0x00000a10
        /*0514*/ 	.word	0x000000ff
        /*0518*/ 	.word	0x00000048
        /*051c*/ 	.short	0x0100
        /*051e*/ 	.byte	0x06
	.zero		1


	//   ....[13]....
        /*0520*/ 	.word	0x00000a20
        /*0524*/ 	.word	0x000000ff
        /*0528*/ 	.word	0x00000068
        /*052c*/ 	.short	0x0100
        /*052e*/ 	.byte	0x06
	.zero		1


	//   ....[14]....
        /*0530*/ 	.word	0x00000b10
        /*0534*/ 	.word	0x000000ff
        /*0538*/ 	.word	0x00000070
        /*053c*/ 	.short	0x0100
        /*053e*/ 	.byte	0x05
	.zero		1


	//   ....[15]....
        /*0540*/ 	.word	0x00000b20
        /*0544*/ 	.word	0x000000ff
        /*0548*/ 	.word	0x00000078
        /*054c*/ 	.short	0x0100
        /*054e*/ 	.byte	0x05
	.zero		1


	//   ....[16]....
        /*0550*/ 	.word	0x00000c70
        /*0554*/ 	.word	0x000000ff
        /*0558*/ 	.word	0x00000080
        /*055c*/ 	.short	0x0100
        /*055e*/ 	.byte	0x06
	.zero		1


	//   ....[17]....
        /*0560*/ 	.word	0x00000c80
        /*0564*/ 	.word	0x000000ff
        /*0568*/ 	.word	0x000000c0
        /*056c*/ 	.short	0x0100
        /*056e*/ 	.byte	0x06
	.zero		1


	//   ....[18]....
        /*0570*/ 	.word	0x00000c90
        /*0574*/ 	.word	0x000000ff
        /*0578*/ 	.word	0x00000088
        /*057c*/ 	.short	0x0100
        /*057e*/ 	.byte	0x06
	.zero		1


	//   ....[19]....
        /*0580*/ 	.word	0x00000ca0
        /*0584*/ 	.word	0x000000ff
        /*0588*/ 	.word	0x000000c8
        /*058c*/ 	.short	0x0100
        /*058e*/ 	.byte	0x06
	.zero		1


	//   ....[20]....
        /*0590*/ 	.word	0x00000cb0
        /*0594*/ 	.word	0x000000ff
        /*0598*/ 	.word	0x00000090
        /*059c*/ 	.short	0x0100
        /*059e*/ 	.byte	0x06
	.zero		1


	//   ....[21]....
        /*05a0*/ 	.word	0x00000cc0
        /*05a4*/ 	.word	0x000000ff
        /*05a8*/ 	.word	0x000000d0
        /*05ac*/ 	.short	0x0100
        /*05ae*/ 	.byte	0x06
	.zero		1


	//   ....[22]....
        /*05b0*/ 	.word	0x00000cd0
        /*05b4*/ 	.word	0x000000ff
        /*05b8*/ 	.word	0x00000098
        /*05bc*/ 	.short	0x0100
        /*05be*/ 	.byte	0x06
	.zero		1


	//   ....[23]....
        /*05c0*/ 	.word	0x00000ce0
        /*05c4*/ 	.word	0x000000ff
        /*05c8*/ 	.word	0x000000d8
        /*05cc*/ 	.short	0x0100
        /*05ce*/ 	.byte	0x06
	.zero		1


	//   ....[24]....
        /*05d0*/ 	.word	0x00000cf0
        /*05d4*/ 	.word	0x000000ff
        /*05d8*/ 	.word	0x000000a0
        /*05dc*/ 	.short	0x0100
        /*05de*/ 	.byte	0x06
	.zero		1


	//   ....[25]....
        /*05e0*/ 	.word	0x00000d00
        /*05e4*/ 	.word	0x000000ff
        /*05e8*/ 	.word	0x000000e0
        /*05ec*/ 	.short	0x0100
        /*05ee*/ 	.byte	0x06
	.zero		1


	//   ....[26]....
        /*05f0*/ 	.word	0x00000d10
        /*05f4*/ 	.word	0x000000ff
        /*05f8*/ 	.word	0x000000a8
        /*05fc*/ 	.short	0x0100
        /*05fe*/ 	.byte	0x06
	.zero		1


	//   ....[27]....
        /*0600*/ 	.word	0x00000d20
        /*0604*/ 	.word	0x000000ff
        /*0608*/ 	.word	0x000000e8
        /*060c*/ 	.short	0x0100
        /*060e*/ 	.byte	0x06
	.zero		1


	//   ....[28]....
        /*0610*/ 	.word	0x00000d30
        /*0614*/ 	.word	0x000000ff
        /*0618*/ 	.word	0x000000b0
        /*061c*/ 	.short	0x0100
        /*061e*/ 	.byte	0x06
	.zero		1


	//   ....[29]....
        /*0620*/ 	.word	0x00000d40
        /*0624*/ 	.word	0x000000ff
        /*0628*/ 	.word	0x000000f0
        /*062c*/ 	.short	0x0100
        /*062e*/ 	.byte	0x06
	.zero		1


	//   ....[30]....
        /*0630*/ 	.word	0x00000d50
        /*0634*/ 	.word	0x000000ff
        /*0638*/ 	.word	0x000000b8
        /*063c*/ 	.short	0x0100
        /*063e*/ 	.byte	0x06
	.zero		1


	//   ....[31]....
        /*0640*/ 	.word	0x00000d60
        /*0644*/ 	.word	0x000000ff
        /*0648*/ 	.word	0x000000f8
        /*064c*/ 	.short	0x0100
        /*064e*/ 	.byte	0x06
	.zero		1


	//   ....[32]....
        /*0650*/ 	.word	0x00000ec0
        /*0654*/ 	.word	0x000000ff
        /*0658*/ 	.word	0x00000140
        /*065c*/ 	.short	0x0100
        /*065e*/ 	.byte	0x06
	.zero		1


	//   ....[33]....
        /*0660*/ 	.word	0x00000ed0
        /*0664*/ 	.word	0x000000ff
        /*0668*/ 	.word	0x00000180
        /*066c*/ 	.short	0x0100
        /*066e*/ 	.byte	0x06
	.zero		1


	//   ....[34]....
        /*0670*/ 	.word	0x00000ee0
        /*0674*/ 	.word	0x000000ff
        /*0678*/ 	.word	0x00000148
        /*067c*/ 	.short	0x0100
        /*067e*/ 	.byte	0x06
	.zero		1


	//   ....[35]....
        /*0680*/ 	.word	0x00000ef0
        /*0684*/ 	.word	0x000000ff
        /*0688*/ 	.word	0x00000188
        /*068c*/ 	.short	0x0100
        /*068e*/ 	.byte	0x06
	.zero		1


	//   ....[36]....
        /*0690*/ 	.word	0x00000f00
        /*0694*/ 	.word	0x000000ff
        /*0698*/ 	.word	0x00000150
        /*069c*/ 	.short	0x0100
        /*069e*/ 	.byte	0x06
	.zero		1


	//   ....[37]....
        /*06a0*/ 	.word	0x00000f10
        /*06a4*/ 	.word	0x000000ff
        /*06a8*/ 	.word	0x00000190
        /*06ac*/ 	.short	0x0100
        /*06ae*/ 	.byte	0x06
	.zero		1


	//   ....[38]....
        /*06b0*/ 	.word	0x00000f20
        /*06b4*/ 	.word	0x000000ff
        /*06b8*/ 	.word	0x00000158
        /*06bc*/ 	.short	0x0100
        /*06be*/ 	.byte	0x06
	.zero		1


	//   ....[39]....
        /*06c0*/ 	.word	0x00000f30
        /*06c4*/ 	.word	0x000000ff
        /*06c8*/ 	.word	0x00000198
        /*06cc*/ 	.short	0x0100
        /*06ce*/ 	.byte	0x06
	.zero		1


	//   ....[40]....
        /*06d0*/ 	.word	0x00000f40
        /*06d4*/ 	.word	0x000000ff
        /*06d8*/ 	.word	0x00000160
        /*06dc*/ 	.short	0x0100
        /*06de*/ 	.byte	0x06
	.zero		1


	//   ....[41]....
        /*06e0*/ 	.word	0x00000f50
        /*06e4*/ 	.word	0x000000ff
        /*06e8*/ 	.word	0x000001a0
        /*06ec*/ 	.short	0x0100
        /*06ee*/ 	.byte	0x06
	.zero		1


	//   ....[42]....
        /*06f0*/ 	.word	0x00000f60
        /*06f4*/ 	.word	0x000000ff
        /*06f8*/ 	.word	0x00000168
        /*06fc*/ 	.short	0x0100
        /*06fe*/ 	.byte	0x06
	.zero		1


	//   ....[43]....
        /*0700*/ 	.word	0x00000f70
        /*0704*/ 	.word	0x000000ff
        /*0708*/ 	.word	0x000001a8
        /*070c*/ 	.short	0x0100
        /*070e*/ 	.byte	0x06
	.zero		1


	//   ....[44]....
        /*0710*/ 	.word	0x00000f80
        /*0714*/ 	.word	0x000000ff
        /*0718*/ 	.word	0x00000170
        /*071c*/ 	.short	0x0100
        /*071e*/ 	.byte	0x06
	.zero		1


	//   ....[45]....
        /*0720*/ 	.word	0x00000f90
        /*0724*/ 	.word	0x000000ff
        /*0728*/ 	.word	0x000001b0
        /*072c*/ 	.short	0x0100
        /*072e*/ 	.byte	0x06
	.zero		1


	//   ....[46]....
        /*0730*/ 	.word	0x00000fa0
        /*0734*/ 	.word	0x000000ff
        /*0738*/ 	.word	0x00000178
        /*073c*/ 	.short	0x0100
        /*073e*/ 	.byte	0x06
	.zero		1


	//   ....[47]....
        /*0740*/ 	.word	0x00000fb0
        /*0744*/ 	.word	0x000000ff
        /*0748*/ 	.word	0x000001b8
        /*074c*/ 	.short	0x0100
        /*074e*/ 	.byte	0x06
	.zero		1


	//   ....[48]....
        /*0750*/ 	.word	0x00001110
        /*0754*/ 	.word	0x000000ff
        /*0758*/ 	.word	0x00000100
        /*075c*/ 	.short	0x0100
        /*075e*/ 	.byte	0x06
	.zero		1


	//   ....[49]....
        /*0760*/ 	.word	0x00001120
        /*0764*/ 	.word	0x000000ff
        /*0768*/ 	.word	0x00000110
        /*076c*/ 	.short	0x0100
        /*076e*/ 	.byte	0x06
	.zero		1


	//   ....[50]....
        /*0770*/ 	.word	0x00001130
        /*0774*/ 	.word	0x000000ff
        /*0778*/ 	.word	0x00000108
        /*077c*/ 	.short	0x0100
        /*077e*/ 	.byte	0x06
	.zero		1


	//   ....[51]....
        /*0780*/ 	.word	0x00001140
        /*0784*/ 	.word	0x000000ff
        /*0788*/ 	.word	0x00000118
        /*078c*/ 	.short	0x0100
        /*078e*/ 	.byte	0x06
	.zero		1


	//   ....[52]....
        /*0790*/ 	.word	0x00003da0
        /*0794*/ 	.word	0x000000ff
        /*0798*/ 	.word	0x00000018
        /*079c*/ 	.short	0x010a
        /*079e*/ 	.byte	0x05
	.zero		1


	//   ....[53]....
        /*07a0*/ 	.word	0x00003ee0
        /*07a4*/ 	.word	0x000000ff
        /*07a8*/ 	.word	0x00000018
        /*07ac*/ 	.short	0x010a
        /*07ae*/ 	.byte	0x09
	.zero		1


	//   ....[54]....
        /*07b0*/ 	.word	0x00004080
        /*07b4*/ 	.word	0x000000ff
        /*07b8*/ 	.word	0x00000018
        /*07bc*/ 	.short	0x010a
        /*07be*/ 	.byte	0x04
	.zero		1


	//   ....[55]....
        /*07c0*/ 	.word	0x00004130
        /*07c4*/ 	.word	0x000000ff
        /*07c8*/ 	.word	0x00000078
        /*07cc*/ 	.short	0x0101
        /*07ce*/ 	.byte	0x0c
	.zero		1


	//   ....[56]....
        /*07d0*/ 	.word	0x00004150
        /*07d4*/ 	.word	0x000000ff
        /*07d8*/ 	.word	0x00000018
        /*07dc*/ 	.short	0x010a
        /*07de*/ 	.byte	0x04
	.zero		1


	//   ....[57]....
        /*07e0*/ 	.word	0x000041d0
        /*07e4*/ 	.word	0x000000ff
        /*07e8*/ 	.word	0x00000018
        /*07ec*/ 	.short	0x010a
        /*07ee*/ 	.byte	0x09
	.zero		1


	//   ....[58]....
        /*07f0*/ 	.word	0x00004370
        /*07f4*/ 	.word	0x000000ff
        /*07f8*/ 	.word	0x00000018
        /*07fc*/ 	.short	0x010a
        /*07fe*/ 	.byte	0x04
	.zero		1


	//   ....[59]....
        /*0800*/ 	.word	0x00004450
        /*0804*/ 	.word	0x000000ff
        /*0808*/ 	.word	0x00000140
        /*080c*/ 	.short	0x010a
        /*080e*/ 	.byte	0x04
	.zero		1


	//   ....[60]....
        /*0810*/ 	.word	0x000045c0
        /*0814*/ 	.word	0x000000ff
        /*0818*/ 	.word	0x00000000
        /*081c*/ 	.short	0x0101
        /*081e*/ 	.byte	0x04
	.zero		1


	//   ....[61]....
        /*0820*/ 	.word	0x00004630
        /*0824*/ 	.word	0x000000ff
        /*0828*/ 	.word	0x00000000
        /*082c*/ 	.short	0x010a
        /*082e*/ 	.byte	0x04
	.zero		1


	//   ....[62]....
        /*0830*/ 	.word	0x000046c0
        /*0834*/ 	.word	0x000000ff
        /*0838*/ 	.word	0x00000000
        /*083c*/ 	.short	0x010a
        /*083e*/ 	.byte	0x04
	.zero		1


	//   ....[63]....
        /*0840*/ 	.word	0x00004760
        /*0844*/ 	.word	0x00000000
        /*0848*/ 	.word	0x00000000
        /*084c*/ 	.short	0x010a
        /*084e*/ 	.byte	0xff
	.zero		1


	//   ....[64]....
        /*0850*/ 	.word	0x00006280
        /*0854*/ 	.word	0x000000ff
        /*0858*/ 	.word	0x000000c0
        /*085c*/ 	.short	0x010a
        /*085e*/ 	.byte	0x04
	.zero		1


	//   ....[65]....
        /*0860*/ 	.word	0x00006420
        /*0864*/ 	.word	0x000000ff
        /*0868*/ 	.word	0x00000080
        /*086c*/ 	.short	0x0101
        /*086e*/ 	.byte	0x04
	.zero		1


	//   ....[66]....
        /*0870*/ 	.word	0x00007e30
        /*0874*/ 	.word	0x000000ff
        /*0878*/ 	.word	0x000000c0
        /*087c*/ 	.short	0x010a
        /*087e*/ 	.byte	0x04
	.zero		1


	//   ....[67]....
        /*0880*/ 	.word	0x00007fb0
        /*0884*/ 	.word	0x000000ff
        /*0888*/ 	.word	0x00000080
        /*088c*/ 	.short	0x0101
        /*088e*/ 	.byte	0x04
	.zero		1


	//   ....[68]....
        /*0890*/ 	.word	0x000086e0
        /*0894*/ 	.word	0x00000012
        /*0898*/ 	.word	0x00000078
        /*089c*/ 	.short	0x010a
        /*089e*/ 	.byte	0xff
	.zero		1


	//   ....[69]....
        /*08a0*/ 	.word	0x00008970
        /*08a4*/ 	.word	0x000000ff
        /*08a8*/ 	.word	0x00000050
        /*08ac*/ 	.short	0x010a
        /*08ae*/ 	.byte	0x15
	.zero		1


	//   ....[70]....
        /*08b0*/ 	.word	0x00008a80
        /*08b4*/ 	.word	0x000000ff
        /*08b8*/ 	.word	0x00000030
        /*08bc*/ 	.short	0x010b
        /*08be*/ 	.byte	0x15
	.zero		1


	//   ....[71]....
        /*08c0*/ 	.word	0x00008ae0
        /*08c4*/ 	.word	0x000000ff
        /*08c8*/ 	.word	0x00000000
        /*08cc*/ 	.short	0x0101
        /*08ce*/ 	.byte	0x04
	.zero		1


	//   ....[72]....
        /*08d0*/ 	.word	0x00008b10
        /*08d4*/ 	.word	0x000000ff
        /*08d8*/ 	.word	0x00000058
        /*08dc*/ 	.short	0x010a
        /*08de*/ 	.byte	0x15
	.zero		1


	//   ....[73]....
        /*08e0*/ 	.word	0x00008c40
        /*08e4*/ 	.word	0x000000ff
        /*08e8*/ 	.word	0x00000038
        /*08ec*/ 	.short	0x010b
        /*08ee*/ 	.byte	0x15
	.zero		1


	//   ....[74]....
        /*08f0*/ 	.word	0x00008ca0
        /*08f4*/ 	.word	0x000000ff
        /*08f8*/ 	.word	0x00000000
        /*08fc*/ 	.short	0x0101
        /*08fe*/ 	.byte	0x04
	.zero		1


	//   ....[75]....
        /*0900*/ 	.word	0x00008cd0
        /*0904*/ 	.word	0x000000ff
        /*0908*/ 	.word	0x00000060
        /*090c*/ 	.short	0x010a
        /*090e*/ 	.byte	0x15
	.zero		1


	//   ....[76]....
        /*0910*/ 	.word	0x00008e00
        /*0914*/ 	.word	0x000000ff
        /*0918*/ 	.word	0x00000040
        /*091c*/ 	.short	0x010b
        /*091e*/ 	.byte	0x15
	.zero		1


	//   ....[77]....
        /*0920*/ 	.word	0x00008e60
        /*0924*/ 	.word	0x000000ff
        /*0928*/ 	.word	0x00000000
        /*092c*/ 	.short	0x0101
        /*092e*/ 	.byte	0x04
	.zero		1


	//   ....[78]....
        /*0930*/ 	.word	0x00008e90
        /*0934*/ 	.word	0x000000ff
        /*0938*/ 	.word	0x00000068
        /*093c*/ 	.short	0x010a
        /*093e*/ 	.byte	0x15
	.zero		1


	//   ....[79]....
        /*0940*/ 	.word	0x00008fc0
        /*0944*/ 	.word	0x000000ff
        /*0948*/ 	.word	0x00000048
        /*094c*/ 	.short	0x010b
        /*094e*/ 	.byte	0x15
	.zero		1


	//   ....[80]....
        /*0950*/ 	.word	0x00009040
        /*0954*/ 	.word	0x000000ff
        /*0958*/ 	.word	0x00000000
        /*095c*/ 	.short	0x0101
        /*095e*/ 	.byte	0x04
	.zero		1


	//   ....[81]....
        /*0960*/ 	.word	0x00009090
        /*0964*/ 	.word	0x000000ff
        /*0968*/ 	.word	0x00000140
        /*096c*/ 	.short	0x010a
        /*096e*/ 	.byte	0x08
	.zero		1


	//   ....[82]....
        /*0970*/ 	.word	0x000091c0
        /*0974*/ 	.word	0x000000ff
        /*0978*/ 	.word	0x00000000
        /*097c*/ 	.short	0x0101
        /*097e*/ 	.byte	0x08
	.zero		1


	//   ....[83]....
        /*0980*/ 	.word	0x00009270
        /*0984*/ 	.word	0x000000ff
        /*0988*/ 	.word	0x00000050
        /*098c*/ 	.short	0x010a
        /*098e*/ 	.byte	0x15
	.zero		1


	//   ....[84]....
        /*0990*/ 	.word	0x000092b0
        /*0994*/ 	.word	0x000000ff
        /*0998*/ 	.word	0x00000058
        /*099c*/ 	.short	0x010a
        /*099e*/ 	.byte	0x15
	.zero		1


	//   ....[85]....
        /*09a0*/ 	.word	0x000092f0
        /*09a4*/ 	.word	0x000000ff
        /*09a8*/ 	.word	0x00000060
        /*09ac*/ 	.short	0x010a
        /*09ae*/ 	.byte	0x15
	.zero		1


	//   ....[86]....
        /*09b0*/ 	.word	0x00009350
        /*09b4*/ 	.word	0x00000000
        /*09b8*/ 	.word	0x00000068
        /*09bc*/ 	.short	0x010a
        /*09be*/ 	.byte	0xff
	.zero		1


	//   ....[87]....
        /*09c0*/ 	.word	0x00009dd0
        /*09c4*/ 	.word	0x000000ff
        /*09c8*/ 	.word	0x00000140
        /*09cc*/ 	.short	0x010a
        /*09ce*/ 	.byte	0x06
	.zero		1


	//   ....[88]....
        /*09d0*/ 	.word	0x00009f30
        /*09d4*/ 	.word	0x000000ff
        /*09d8*/ 	.word	0x00000000
        /*09dc*/ 	.short	0x0101
        /*09de*/ 	.byte	0x04
	.zero		1


	//   ....[89]....
        /*09e0*/ 	.word	0x0000a510
        /*09e4*/ 	.word	0x000000ff
        /*09e8*/ 	.word	0x00000030
        /*09ec*/ 	.short	0x010a
        /*09ee*/ 	.byte	0x2b
	.zero		1


	//   ....[90]....
        /*09f0*/ 	.word	0x0000a570
        /*09f4*/ 	.word	0x00000091
        /*09f8*/ 	.word	0x00000100
        /*09fc*/ 	.short	0x010a
        /*09fe*/ 	.byte	0xff
	.zero		1


	//   ....[91]....
        /*0a00*/ 	.word	0x0000a590
        /*0a04*/ 	.word	0x000000ff
        /*0a08*/ 	.word	0x00000030
        /*0a0c*/ 	.short	0x010a
        /*0a0e*/ 	.byte	0x2b
	.zero		1


	//   ....[92]....
        /*0a10*/ 	.word	0x0000aa00
        /*0a14*/ 	.word	0x00000091
        /*0a18*/ 	.word	0x00000100
        /*0a1c*/ 	.short	0x010a
        /*0a1e*/ 	.byte	0xff
	.zero		1


	//   ....[93]....
        /*0a20*/ 	.word	0x0000bd80
        /*0a24*/ 	.word	0x000000ff
        /*0a28*/ 	.word	0x00000000
        /*0a2c*/ 	.short	0x0101
        /*0a2e*/ 	.byte	0x04
	.zero		1


	//   ....[94]....
        /*0a30*/ 	.word	0x0000bdd0
        /*0a34*/ 	.word	0x000000ff
        /*0a38*/ 	.word	0x00000038
        /*0a3c*/ 	.short	0x010a
        /*0a3e*/ 	.byte	0x2b
	.zero		1


	//   ....[95]....
        /*0a40*/ 	.word	0x0000be00
        /*0a44*/ 	.word	0x000000ff
        /*0a48*/ 	.word	0x00000038
        /*0a4c*/ 	.short	0x010a
        /*0a4e*/ 	.byte	0x2b
	.zero		1


	//   ....[96]....
        /*0a50*/ 	.word	0x0000d450
        /*0a54*/ 	.word	0x000000ff
        /*0a58*/ 	.word	0x00000000
        /*0a5c*/ 	.short	0x0101
        /*0a5e*/ 	.byte	0x04
	.zero		1


	//   ....[97]....
        /*0a60*/ 	.word	0x0000d470
        /*0a64*/ 	.word	0x000000ff
        /*0a68*/ 	.word	0x00000040
        /*0a6c*/ 	.short	0x010a
        /*0a6e*/ 	.byte	0x2b
	.zero		1


	//   ....[98]....
        /*0a70*/ 	.word	0x0000d490
        /*0a74*/ 	.word	0x000000ff
        /*0a78*/ 	.word	0x00000040
        /*0a7c*/ 	.short	0x010a
        /*0a7e*/ 	.byte	0x2b
	.zero		1


	//   ....[99]....
        /*0a80*/ 	.word	0x0000eb10
        /*0a84*/ 	.word	0x000000ff
        /*0a88*/ 	.word	0x00000000
        /*0a8c*/ 	.short	0x0101
        /*0a8e*/ 	.byte	0x04
	.zero		1


	//   ....[100]....
        /*0a90*/ 	.word	0x0000eb30
        /*0a94*/ 	.word	0x000000ff
        /*0a98*/ 	.word	0x00000048
        /*0a9c*/ 	.short	0x010a
        /*0a9e*/ 	.byte	0x2b
	.zero		1


	//   ....[101]....
        /*0aa0*/ 	.word	0x0000eb50
        /*0aa4*/ 	.word	0x000000ff
        /*0aa8*/ 	.word	0x00000048
        /*0aac*/ 	.short	0x010a
        /*0aae*/ 	.byte	0x2b
	.zero		1


	//   ....[102]....
        /*0ab0*/ 	.word	0x0000f370
        /*0ab4*/ 	.word	0x00000092
        /*0ab8*/ 	.word	0x00000000
        /*0abc*/ 	.short	0x0101
        /*0abe*/ 	.byte	0xff
	.zero		1


	//   ....[103]....
        /*0ac0*/ 	.word	0x000102f0
        /*0ac4*/ 	.word	0x000000ff
        /*0ac8*/ 	.word	0x00000000
        /*0acc*/ 	.short	0x0101
        /*0ace*/ 	.byte	0x04
	.zero		1


	//   ....[104]....
        /*0ad0*/ 	.word	0x00010390
        /*0ad4*/ 	.word	0x000000ff
        /*0ad8*/ 	.word	0x00000000
        /*0adc*/ 	.short	0x0101
        /*0ade*/ 	.byte	0x04
	.zero		1


	//   ....[105]....
        /*0ae0*/ 	.word	0x00010ca0
        /*0ae4*/ 	.word	0x000000ff
        /*0ae8*/ 	.word	0x00000080
        /*0aec*/ 	.short	0x010a
        /*0aee*/ 	.byte	0x18
	.zero		1


	//   ....[106]....
        /*0af0*/ 	.word	0x00010de0
        /*0af4*/ 	.word	0x000000ff
        /*0af8*/ 	.word	0x00000000
        /*0afc*/ 	.short	0x0101
        /*0afe*/ 	.byte	0x06
	.zero		1


	//   ....[107]....
        /*0b00*/ 	.word	0x00010e50
        /*0b04*/ 	.word	0x000000ff
        /*0b08*/ 	.word	0x00000180
        /*0b0c*/ 	.short	0x010a
        /*0b0e*/ 	.byte	0x18
	.zero		1


	//   ....[108]....
        /*0b10*/ 	.word	0x00011f40
        /*0b14*/ 	.word	0x000000ff
        /*0b18*/ 	.word	0x00000140
        /*0b1c*/ 	.short	0x0101
        /*0b1e*/ 	.byte	0x18
	.zero		1


	//   ....[109]....
        /*0b20*/ 	.word	0x00012470
        /*0b24*/ 	.word	0x000000ff
        /*0b28*/ 	.word	0x00000000
        /*0b2c*/ 	.short	0x010a
        /*0b2e*/ 	.byte	0x09
	.zero		1


	//   ....[110]....
        /*0b30*/ 	.word	0x000124f0
        /*0b34*/ 	.word	0x000000ff
        /*0b38*/ 	.word	0x00000110
        /*0b3c*/ 	.short	0x010a
        /*0b3e*/ 	.byte	0x0b
	.zero		1


	//   ....[111]....
        /*0b40*/ 	.word	0x00012630
        /*0b44*/ 	.word	0x000000ff
        /*0b48*/ 	.word	0x00000000
        /*0b4c*/ 	.short	0x010a
        /*0b4e*/ 	.byte	0x0a
	.zero		1


	//   ....[112]....
        /*0b50*/ 	.word	0x00012760
        /*0b54*/ 	.word	0x000000ff
        /*0b58*/ 	.word	0x00000000
        /*0b5c*/ 	.short	0x010a
        /*0b5e*/ 	.byte	0x1a
	.zero		1


	//   ....[113]....
        /*0b60*/ 	.word	0x000129b0
        /*0b64*/ 	.word	0x000000ff
        /*0b68*/ 	.word	0x00000140
        /*0b6c*/ 	.short	0x010a
        /*0b6e*/ 	.byte	0x09
	.zero		1


	//   ....[114]....
        /*0b70*/ 	.word	0x00012ae0
        /*0b74*/ 	.word	0x000000ff
        /*0b78*/ 	.word	0x00000000
        /*0b7c*/ 	.short	0x0101
        /*0b7e*/ 	.byte	0x09
	.zero		1


	//   ....[115]....
        /*0b80*/ 	.word	0x00012be0
        /*0b84*/ 	.word	0x000000ff
        /*0b88*/ 	.word	0x00000110
        /*0b8c*/ 	.short	0x010a
        /*0b8e*/ 	.byte	0x05
	.zero		1


	//   ....[116]....
        /*0b90*/ 	.word	0x00012c80
        /*0b94*/ 	.word	0x000000ff
        /*0b98*/ 	.word	0x00000110
        /*0b9c*/ 	.short	0x010a
        /*0b9e*/ 	.byte	0x10
	.zero		1


	//   ....[117]....
        /*0ba0*/ 	.word	0x00012f00
        /*0ba4*/ 	.word	0x00000000
        /*0ba8*/ 	.word	0x00000018
        /*0bac*/ 	.short	0x010a
        /*0bae*/ 	.byte	0xff
	.zero		1


	//   ....[118]....
        /*0bb0*/ 	.word	0x00012f60
        /*0bb4*/ 	.word	0x00000000
        /*0bb8*/ 	.word	0x00000018
        /*0bbc*/ 	.short	0x010a
        /*0bbe*/ 	.byte	0xff
	.zero		1


	//   ....[119]....
        /*0bc0*/ 	.word	0x00012fc0
        /*0bc4*/ 	.word	0x00000000
        /*0bc8*/ 	.word	0x00000140
        /*0bcc*/ 	.short	0x010a
        /*0bce*/ 	.byte	0xff
	.zero		1


	//   ....[120]....
        /*0bd0*/ 	.word	0x00013020
        /*0bd4*/ 	.word	0x00000000
        /*0bd8*/ 	.word	0x00000000
        /*0bdc*/ 	.short	0x010a
        /*0bde*/ 	.byte	0xff
	.zero		1


	//   ....[121]....
        /*0be0*/ 	.word	0x00013080
        /*0be4*/ 	.word	0x00000000
        /*0be8*/ 	.word	0x00000000
        /*0bec*/ 	.short	0x010a
        /*0bee*/ 	.byte	0xff
	.zero		1


	//   ....[122]....
        /*0bf0*/ 	.word	0x000130e0
        /*0bf4*/ 	.word	0x00000017
        /*0bf8*/ 	.word	0x000000c0
        /*0bfc*/ 	.short	0x010a
        /*0bfe*/ 	.byte	0xff
	.zero		1


	//   ....[123]....
        /*0c00*/ 	.word	0x00013140
        /*0c04*/ 	.word	0x00000017
        /*0c08*/ 	.word	0x000000c0
        /*0c0c*/ 	.short	0x010a
        /*0c0e*/ 	.byte	0xff
	.zero		1


	//   ....[124]....
        /*0c10*/ 	.word	0x00013190
        /*0c14*/ 	.word	0x00000012
        /*0c18*/ 	.word	0x00000078
        /*0c1c*/ 	.short	0x010a
        /*0c1e*/ 	.byte	0xff
	.zero		1


	//   ....[125]....
        /*0c20*/ 	.word	0x000131f0
        /*0c24*/ 	.word	0x00000000
        /*0c28*/ 	.word	0x00000050
        /*0c2c*/ 	.short	0x010a
        /*0c2e*/ 	.byte	0xff
	.zero		1


	//   ....[126]....
        /*0c30*/ 	.word	0x00013250
        /*0c34*/ 	.word	0x00000000
        /*0c38*/ 	.word	0x00000058
        /*0c3c*/ 	.short	0x010a
        /*0c3e*/ 	.byte	0xff
	.zero		1


	//   ....[127]....
        /*0c40*/ 	.word	0x000132b0
        /*0c44*/ 	.word	0x00000000
        /*0c48*/ 	.word	0x00000060
        /*0c4c*/ 	.short	0x010a
        /*0c4e*/ 	.byte	0xff
	.zero		1


	//   ....[128]....
        /*0c50*/ 	.word	0x00013310
        /*0c54*/ 	.word	0x00000000
        /*0c58*/ 	.word	0x00000068
        /*0c5c*/ 	.short	0x010a
        /*0c5e*/ 	.byte	0xff
	.zero		1


	//   ....[129]....
        /*0c60*/ 	.word	0x00013370
        /*0c64*/ 	.word	0x00000000
        /*0c68*/ 	.word	0x00000140
        /*0c6c*/ 	.short	0x010a
        /*0c6e*/ 	.byte	0xff
	.zero		1


	//   ....[130]....
        /*0c70*/ 	.word	0x000133d0
        /*0c74*/ 	.word	0x00000000
        /*0c78*/ 	.word	0x00000050
        /*0c7c*/ 	.short	0x010a
        /*0c7e*/ 	.byte	0xff
	.zero		1


	//   ....[131]....
        /*0c80*/ 	.word	0x00013430
        /*0c84*/ 	.word	0x00000000
        /*0c88*/ 	.word	0x00000058
        /*0c8c*/ 	.short	0x010a
        /*0c8e*/ 	.byte	0xff
	.zero		1


	//   ....[132]....
        /*0c90*/ 	.word	0x00013490
        /*0c94*/ 	.word	0x00000000
        /*0c98*/ 	.word	0x00000060
        /*0c9c*/ 	.short	0x010a
        /*0c9e*/ 	.byte	0xff
	.zero		1


	//   ....[133]....
        /*0ca0*/ 	.word	0x000134f0
        /*0ca4*/ 	.word	0x00000002
        /*0ca8*/ 	.word	0x00000140
        /*0cac*/ 	.short	0x010a
        /*0cae*/ 	.byte	0xff
	.zero		1


	//   ....[134]....
        /*0cb0*/ 	.word	0x000135b0
        /*0cb4*/ 	.word	0x00000003
        /*0cb8*/ 	.word	0x00000030
        /*0cbc*/ 	.short	0x010a
        /*0cbe*/ 	.byte	0xff
	.zero		1


	//   ....[135]....
        /*0cc0*/ 	.word	0x00013600
        /*0cc4*/ 	.word	0x00000091
        /*0cc8*/ 	.word	0x00000100
        /*0ccc*/ 	.short	0x010a
        /*0cce*/ 	.byte	0xff
	.zero		1


	//   ....[136]....
        /*0cd0*/ 	.word	0x00013660
        /*0cd4*/ 	.word	0x00000003
        /*0cd8*/ 	.word	0x00000038
        /*0cdc*/ 	.short	0x010a
        /*0cde*/ 	.byte	0xff
	.zero		1


	//   ....[137]....
        /*0ce0*/ 	.word	0x000136c0
        /*0ce4*/ 	.word	0x00000000
        /*0ce8*/ 	.word	0x00000040
        /*0cec*/ 	.short	0x010a
        /*0cee*/ 	.byte	0xff
	.zero		1


	//   ....[138]....
        /*0cf0*/ 	.word	0x00013720
        /*0cf4*/ 	.word	0x00000000
        /*0cf8*/ 	.word	0x00000048
        /*0cfc*/ 	.short	0x010a
        /*0cfe*/ 	.byte	0xff
	.zero		1


	//   ....[139]....
        /*0d00*/ 	.word	0x00013780
        /*0d04*/ 	.word	0x00000004
        /*0d08*/ 	.word	0x00000080
        /*0d0c*/ 	.short	0x010a
        /*0d0e*/ 	.byte	0xff
	.zero		1


	//   ....[140]....
        /*0d10*/ 	.word	0x000137e0
        /*0d14*/ 	.word	0x00000004
        /*0d18*/ 	.word	0x00000180
        /*0d1c*/ 	.short	0x010a
        /*0d1e*/ 	.byte	0xff
	.zero		1


	//   ....[141]....
        /*0d20*/ 	.word	0x00013840
        /*0d24*/ 	.word	0x00000004
        /*0d28*/ 	.word	0x00000110
        /*0d2c*/ 	.short	0x010a
        /*0d2e*/ 	.byte	0xff
	.zero		1


	//   ....[142]....
        /*0d30*/ 	.word	0x000138a0
        /*0d34*/ 	.word	0x00000004
        /*0d38*/ 	.word	0x00000000
        /*0d3c*/ 	.short	0x010a
        /*0d3e*/ 	.byte	0xff
	.zero		1


	//   ....[143]....
        /*0d40*/ 	.word	0x00013900
        /*0d44*/ 	.word	0x00000004
        /*0d48*/ 	.word	0x00000140
        /*0d4c*/ 	.short	0x010a
        /*0d4e*/ 	.byte	0xff
	.zero		1


	//   ....[144]....
        /*0d50*/ 	.word	0x00013960
        /*0d54*/ 	.word	0x00000000
        /*0d58*/ 	.word	0x00000110
        /*0d5c*/ 	.short	0x010a
        /*0d5e*/ 	.byte	0xff
	.zero		1


	//   ....[145]....
        /*0d60*/ 	.word	0x000139c0
        /*0d64*/ 	.word	0x00000000
        /*0d68*/ 	.word	0x00000110
        /*0d6c*/ 	.short	0x010a
        /*0d6e*/ 	.byte	0xff
	.zero		1


	//----- nvinfo : EIATTR_NUM_MBARRIERS
	.align		4
.L_49:
        /*0d70*/ 	.byte	0x03, 0x38
        /*0d72*/ 	.short	0x0034


	//----- nvinfo : EIATTR_EXIT_INSTR_OFFSETS
	.align		4
        /*0d74*/ 	.byte	0x04, 0x1c
        /*0d76*/ 	.short	(.L_51 - .L_50)


	//   ....[0]....
.L_50:
        /*0d78*/ 	.word	0x00003410


	//   ....[1]....
        /*0d7c*/ 	.word	0x00004790


	//   ....[2]....
        /*0d80*/ 	.word	0x00008050


	//   ....[3]....
        /*0d84*/ 	.word	0x00009380


	//   ....[4]....
        /*0d88*/ 	.word	0x000103a0


	//   ....[5]....
        /*0d8c*/ 	.word	0x000103d0


	//   ....[6]....
        /*0d90*/ 	.word	0x00012010


	//   ....[7]....
        /*0d94*/ 	.word	0x00012ee0


	//----- nvinfo : EIATTR_INDIRECT_BRANCH_TARGETS
	.align		4
.L_51:
        /*0d98*/ 	.byte	0x04, 0x34
        /*0d9a*/ 	.short	(.L_53 - .L_52)


	//   ....[0]....
.L_52:
        /*0d9c*/ 	.word	.L_x_267@srel
        /*0da0*/ 	.short	0x0
        /*0da2*/ 	.short	0x0
        /*0da4*/ 	.word	0xa
        /*0da8*/ 	.word	.L_x_268@srel
        /* <DEDUP_REMOVED lines=9> */


	//----- nvinfo : EIATTR_MAX_THREADS
	.align		4
.L_53:
        /*0dd0*/ 	.byte	0x04, 0x05
        /*0dd2*/ 	.short	(.L_55 - .L_54)
.L_54:
        /*0dd4*/ 	.word	0x00000180
        /*0dd8*/ 	.word	0x00000001
        /*0ddc*/ 	.word	0x00000001


	//----- nvinfo : EIATTR_CRS_STACK_SIZE
	.align		4
.L_55:
        /*0de0*/ 	.byte	0x04, 0x1e
        /*0de2*/ 	.short	(.L_57 - .L_56)
.L_56:
        /*0de4*/ 	.word	0x00000000


	//----- nvinfo : EIATTR_CBANK_PARAM_SIZE
	.align		4
.L_57:
        /*0de8*/ 	.byte	0x03, 0x19
        /*0dea*/ 	.short	0x0900


	//----- nvinfo : EIATTR_PARAM_CBANK
	.align		4
        /*0dec*/ 	.byte	0x04, 0x0a
        /*0dee*/ 	.short	(.L_59 - .L_58)
	.align		4
.L_58:
        /*0df0*/ 	.word	index@(.nv.constant0._ZN7cutlass13device_kernelINS_4gemm6kernel13GemmUniversalINS1_17GroupProblemShapeIN4cute5tupleIJiiiEEEEENS1_10collective13CollectiveMmaINS1_40MainloopSm100ArrayTmaUmmaWarpSpecializedILi3ELi8ELi2ENS6_IJNS5_1CILi1EEESD_SD_EEEEENS6_IJNSC_ILi128EEENSC_ILi256EEESG_EEENS_12float_e4m3_tEPNS6_IJlSD_NSC_ILi0EEEEEESJ_SM_NS5_8TiledMMAINS5_8MMA_AtomIJNS5_10MMA_TraitsINS5_19SM100_MMA_F8F6F4_SSEJSJ_SJ_fSG_SH_NS5_17integral_constantINS5_4UMMA5MajorELST_0EEESU_NSR_INSS_7ScaleInELSV_0EEESW_EEEEEENS5_6LayoutISE_NS6_IJSK_SK_SK_EEEEENS6_IJNS5_10UnderscoreES12_S12_EEEEENS5_13SM90_TMA_LOADENS5_14ComposedLayoutINS5_7SwizzleILi3ELi4ELi3EEENS5_18smem_ptr_flag_bitsILi8EEENSZ_INS6_IJNSC_ILi8EEESG_EEENS6_IJSG_SD_EEEEEEEvNS5_8identityES15_S1F_vS1G_EENS_8epilogue10collective18CollectiveEpilogueINS1I_31Sm100PtrArrayTmaWarpSpecializedILi4ELi2ELi64ELb1ELb0EEEJSI_NS6_IJNSZ_ISG_SD_EENSZ_INSC_ILi64EEESD_EEEEENS_6half_tEPNS6_IJSD_lSK_EEES1R_S1T_NS1I_6fusion15FusionCallbacksIS1M_NS1U_17LinearCombinationIS1R_fS1R_fLNS_15FloatRoundStyleE2EEESI_S1Q_JEEENS5_5SM1004TMEM4LOAD26SM100_TMEM_LOAD_16dp256b8xES15_NS16_IS18_NS19_ILi16EEENSZ_INS6_IJS1O_S1B_EEENS6_IJSD_S1O_EEEEEEENS5_17SM75_U16x8_LDSM_TENS5_14SM90_TMA_STOREES28_NS5_17SM90_U16x8_STSM_TENS5_39AutoVectorizingCopyWithAssumedAlignmentILi128EEEEEEvvEEEEvNT_6ParamsE)
        /*0df4*/ 	.short	0x0380
        /*0df6*/ 	.short	0x0900


	//----- nvinfo : EIATTR_SW_WAR
	.align		4
.L_59:
        /*0df8*/ 	.byte	0x04, 0x36
        /*0dfa*/ 	.short	(.L_61 - .L_60)
.L_60:
        /*0dfc*/ 	.word	0x00000008
.L_61:


//--------------------- .nv.callgraph             --------------------------
	.section	.nv.callgraph,"",@"SHT_CUDA_CALLGRAPH"
	.align	4
	.sectionentsize	8
	.align		4
        /*0000*/ 	.word	0x00000000
	.align		4
        /*0004*/ 	.word	0xffffffff
	.align		4
        /*0008*/ 	.word	index@(_ZN7cutlass13device_kernelINS_4gemm6kernel13GemmUniversalINS1_17GroupProblemShapeIN4cute5tupleIJiiiEEEEENS1_10collective13CollectiveMmaINS1_40MainloopSm100ArrayTmaUmmaWarpSpecializedILi3ELi8ELi2ENS6_IJNS5_1CILi1EEESD_SD_EEEEENS6_IJNSC_ILi128EEENSC_ILi256EEESG_EEENS_12float_e4m3_tEPNS6_IJlSD_NSC_ILi0EEEEEESJ_SM_NS5_8TiledMMAINS5_8MMA_AtomIJNS5_10MMA_TraitsINS5_19SM100_MMA_F8F6F4_SSEJSJ_SJ_fSG_SH_NS5_17integral_constantINS5_4UMMA5MajorELST_0EEESU_NSR_INSS_7ScaleInELSV_0EEESW_EEEEEENS5_6LayoutISE_NS6_IJSK_SK_SK_EEEEENS6_IJNS5_10UnderscoreES12_S12_EEEEENS5_13SM90_TMA_LOADENS5_14ComposedLayoutINS5_7SwizzleILi3ELi4ELi3EEENS5_18smem_ptr_flag_bitsILi8EEENSZ_INS6_IJNSC_ILi8EEESG_EEENS6_IJSG_SD_EEEEEEEvNS5_8identityES15_S1F_vS1G_EENS_8epilogue10collective18CollectiveEpilogueINS1I_31Sm100PtrArrayTmaWarpSpecializedILi4ELi2ELi64ELb1ELb0EEEJSI_NS6_IJNSZ_ISG_SD_EENSZ_INSC_ILi64EEESD_EEEEENS_6half_tEPNS6_IJSD_lSK_EEES1R_S1T_NS1I_6fusion15FusionCallbacksIS1M_NS1U_17LinearCombinationIS1R_fS1R_fLNS_15FloatRoundStyleE2EEESI_S1Q_JEEENS5_5SM1004TMEM4LOAD26SM100_TMEM_LOAD_16dp256b8xES15_NS16_IS18_NS19_ILi16EEENSZ_INS6_IJS1O_S1B_EEENS6_IJSD_S1O_EEEEEEENS5_17SM75_U16x8_LDSM_TENS5_14SM90_TMA_STOREES28_NS5_17SM90_U16x8_STSM_TENS5_39AutoVectorizingCopyWithAssumedAlignmentILi128EEEEEEvvEEEEvNT_6ParamsE)
	.align		4
        /*000c*/ 	.word	index@(__assertfail)
	.align		4
        /*0010*/ 	.word	0x00000000
	.align		4
        /*0014*/ 	.word	0xfffffffe
	.align		4
        /*0018*/ 	.word	0x00000000
	.align		4
        /*001c*/ 	.word	0xfffffffd
	.align		4
        /*0020*/ 	.word	0x00000000
	.align		4
        /*0024*/ 	.word	0xfffffffc


//--------------------- .nv.constant4             --------------------------
	.section	.nv.constant4,"a",@progbits
	.align	8
	.align		8
.nv.constant4:
        /*0000*/ 	.dword	__assertfail
	.align		8
        /*0008*/ 	.dword	__unnamed_1
	.align		8
        /*0010*/ 	.dword	__unnamed_2
	.align		8
        /*0018*/ 	.dword	_ZN39_INTERNAL_2b8678c9_4_k_cu_1eee4f33_26194cuda3std3__45__cpo5beginE
	.align		8
        /*0020*/ 	.dword	_ZN39_INTERNAL_2b8678c9_4_k_cu_1eee4f33_26194cuda3std3__45__cpo3endE
	.align		8
        /*0028*/ 	.dword	_ZN39_INTERNAL_2b8678c9_4_k_cu_1eee4f33_26194cuda3std3__45__cpo6cbeginE
	.align		8
        /*0030*/ 	.dword	_ZN39_INTERNAL_2b8678c9_4_k_cu_1eee4f33_26194cuda3std3__45__cpo4cendE
	.align		8
        /*0038*/ 	.dword	_ZN39_INTERNAL_2b8678c9_4_k_cu_1eee4f33_26194cuda3std3__441_GLOBAL__N__2b8678c9_4_k_cu_1eee4f33_26196ignoreE
	.align		8
        /*0040*/ 	.dword	_ZN39_INTERNAL_2b8678c9_4_k_cu_1eee4f33_26194cuda3std3__419piecewise_constructE
	.align		8
        /*0048*/ 	.dword	_ZN39_INTERNAL_2b8678c9_4_k_cu_1eee4f33_26194cuda3std3__48in_placeE
	.align		8
        /*0050*/ 	.dword	_ZN39_INTERNAL_2b8678c9_4_k_cu_1eee4f33_26194cuda3std6ranges3__45__cpo4swapE
	.align		8
        /*0058*/ 	.dword	_ZN39_INTERNAL_2b8678c9_4_k_cu_1eee4f33_26194cuda3std6ranges3__45__cpo9iter_moveE
	.align		8
        /*0060*/ 	.dword	_ZN39_INTERNAL_2b8678c9_4_k_cu_1eee4f33_26194cute7productE
	.align		8
        /*0068*/ 	.dword	_ZN39_INTERNAL_2b8678c9_4_k_cu_1eee4f33_26194cute1_E
	.align		8
        /*0070*/ 	.dword	$str$24
	.align		8
        /*0078*/ 	.dword	$str$25
	.align		8
        /*0080*/ 	.dword	$str$26
	.align		8
        /*0088*/ 	.dword	$str$27


//--------------------- .nv.constant2._ZN7cutlass13device_kernelINS_4gemm6kernel13GemmUniversalINS1_17GroupProblemShapeIN4cute5tupleIJiiiEEEEENS1_10collective13CollectiveMmaINS1_40MainloopSm100ArrayTmaUmmaWarpSpecializedILi3ELi8ELi2ENS6_IJNS5_1CILi1EEESD_SD_EEEEENS6_IJNSC_ILi128EEENSC_ILi256EEESG_EEENS_12float_e4m3_tEPNS6_IJlSD_NSC_ILi0EEEEEESJ_SM_NS5_8TiledMMAINS5_8MMA_AtomIJNS5_10MMA_TraitsINS5_19SM100_MMA_F8F6F4_SSEJSJ_SJ_fSG_SH_NS5_17integral_constantINS5_4UMMA5MajorELST_0EEESU_NSR_INSS_7ScaleInELSV_0EEESW_EEEEEENS5_6LayoutISE_NS6_IJSK_SK_SK_EEEEENS6_IJNS5_10UnderscoreES12_S12_EEEEENS5_13SM90_TMA_LOADENS5_14ComposedLayoutINS5_7SwizzleILi3ELi4ELi3EEENS5_18smem_ptr_flag_bitsILi8EEENSZ_INS6_IJNSC_ILi8EEESG_EEENS6_IJSG_SD_EEEEEEEvNS5_8identityES15_S1F_vS1G_EENS_8epilogue10collective18CollectiveEpilogueINS1I_31Sm100PtrArrayTmaWarpSpecializedILi4ELi2ELi64ELb1ELb0EEEJSI_NS6_IJNSZ_ISG_SD_EENSZ_INSC_ILi64EEESD_EEEEENS_6half_tEPNS6_IJSD_lSK_EEES1R_S1T_NS1I_6fusion15FusionCallbacksIS1M_NS1U_17LinearCombinationIS1R_fS1R_fLNS_15FloatRoundStyleE2EEESI_S1Q_JEEENS5_5SM1004TMEM4LOAD26SM100_TMEM_LOAD_16dp256b8xES15_NS16_IS18_NS19_ILi16EEENSZ_INS6_IJS1O_S1B_EEENS6_IJSD_S1O_EEEEEEENS5_17SM75_U16x8_LDSM_TENS5_14SM90_TMA_STOREES28_NS5_17SM90_U16x8_STSM_TENS5_39AutoVectorizingCopyWithAssumedAlignmentILi128EEEEEEvvEEEEvNT_6ParamsE --------------------------
	.section	.nv.constant2._ZN7cutlass13device_kernelINS_4gemm6kernel13GemmUniversalINS1_17GroupProblemShapeIN4cute5tupleIJiiiEEEEENS1_10collective13CollectiveMmaINS1_40MainloopSm100ArrayTmaUmmaWarpSpecializedILi3ELi8ELi2ENS6_IJNS5_1CILi1EEESD_SD_EEEEENS6_IJNSC_ILi128EEENSC_ILi256EEESG_EEENS_12float_e4m3_tEPNS6_IJlSD_NSC_ILi0EEEEEESJ_SM_NS5_8TiledMMAINS5_8MMA_AtomIJNS5_10MMA_TraitsINS5_19SM100_MMA_F8F6F4_SSEJSJ_SJ_fSG_SH_NS5_17integral_constantINS5_4UMMA5MajorELST_0EEESU_NSR_INSS_7ScaleInELSV_0EEESW_EEEEEENS5_6LayoutISE_NS6_IJSK_SK_SK_EEEEENS6_IJNS5_10UnderscoreES12_S12_EEEEENS5_13SM90_TMA_LOADENS5_14ComposedLayoutINS5_7SwizzleILi3ELi4ELi3EEENS5_18smem_ptr_flag_bitsILi8EEENSZ_INS6_IJNSC_ILi8EEESG_EEENS6_IJSG_SD_EEEEEEEvNS5_8identityES15_S1F_vS1G_EENS_8epilogue10collective18CollectiveEpilogueINS1I_31Sm100PtrArrayTmaWarpSpecializedILi4ELi2ELi64ELb1ELb0EEEJSI_NS6_IJNSZ_ISG_SD_EENSZ_INSC_ILi64EEESD_EEEEENS_6half_tEPNS6_IJSD_lSK_EEES1R_S1T_NS1I_6fusion15FusionCallbacksIS1M_NS1U_17LinearCombinationIS1R_fS1R_fLNS_15FloatRoundStyleE2EEESI_S1Q_JEEENS5_5SM1004TMEM4LOAD26SM100_TMEM_LOAD_16dp256b8xES15_NS16_IS18_NS19_ILi16EEENSZ_INS6_IJS1O_S1B_EEENS6_IJSD_S1O_EEEEEEENS5_17SM75_U16x8_LDSM_TENS5_14SM90_TMA_STOREES28_NS5_17SM90_U16x8_STSM_TENS5_39AutoVectorizingCopyWithAssumedAlignmentILi128EEEEEEvvEEEEvNT_6ParamsE,"a",@progbits
	.sectionflags	@""
	.align	4
.nv.constant2._ZN7cutlass13device_kernelINS_4gemm6kernel13GemmUniversalINS1_17GroupProblemShapeIN4cute5tupleIJiiiEEEEENS1_10collective13CollectiveMmaINS1_40MainloopSm100ArrayTmaUmmaWarpSpecializedILi3ELi8ELi2ENS6_IJNS5_1CILi1EEESD_SD_EEEEENS6_IJNSC_ILi128EEENSC_ILi256EEESG_EEENS_12float_e4m3_tEPNS6_IJlSD_NSC_ILi0EEEEEESJ_SM_NS5_8TiledMMAINS5_8MMA_AtomIJNS5_10MMA_TraitsINS5_19SM100_MMA_F8F6F4_SSEJSJ_SJ_fSG_SH_NS5_17integral_constantINS5_4UMMA5MajorELST_0EEESU_NSR_INSS_7ScaleInELSV_0EEESW_EEEEEENS5_6LayoutISE_NS6_IJSK_SK_SK_EEEEENS6_IJNS5_10UnderscoreES12_S12_EEEEENS5_13SM90_TMA_LOADENS5_14ComposedLayoutINS5_7SwizzleILi3ELi4ELi3EEENS5_18smem_ptr_flag_bitsILi8EEENSZ_INS6_IJNSC_ILi8EEESG_EEENS6_IJSG_SD_EEEEEEEvNS5_8identityES15_S1F_vS1G_EENS_8epilogue10collective18CollectiveEpilogueINS1I_31Sm100PtrArrayTmaWarpSpecializedILi4ELi2ELi64ELb1ELb0EEEJSI_NS6_IJNSZ_ISG_SD_EENSZ_INSC_ILi64EEESD_EEEEENS_6half_tEPNS6_IJSD_lSK_EEES1R_S1T_NS1I_6fusion15FusionCallbacksIS1M_NS1U_17LinearCombinationIS1R_fS1R_fLNS_15FloatRoundStyleE2EEESI_S1Q_JEEENS5_5SM1004TMEM4LOAD26SM100_TMEM_LOAD_16dp256b8xES15_NS16_IS18_NS19_ILi16EEENSZ_INS6_IJS1O_S1B_EEENS6_IJSD_S1O_EEEEEEENS5_17SM75_U16x8_LDSM_TENS5_14SM90_TMA_STOREES28_NS5_17SM90_U16x8_STSM_TENS5_39AutoVectorizingCopyWithAssumedAlignmentILi128EEEEEEvvEEEEvNT_6ParamsE:
        /*0000*/ 	.byte	0x30, 0x20, 0x01, 0x00, 0x10, 0x48, 0x00, 0x00, 0x10, 0x48, 0x00, 0x00, 0x10, 0x48, 0x00, 0x00
        /*0010*/ 	.byte	0x10, 0x48, 0x00, 0x00, 0x10, 0x48, 0x00, 0x00, 0x10, 0x48, 0x00, 0x00, 0x10, 0x48, 0x00, 0x00
        /*0020*/ 	.byte	0xe0, 0x03, 0x01, 0x00, 0x10, 0x48, 0x00, 0x00


//--------------------- .text._ZN7cutlass13device_kernelINS_4gemm6kernel13GemmUniversalINS1_17GroupProblemShapeIN4cute5tupleIJiiiEEEEENS1_10collective13CollectiveMmaINS1_40MainloopSm100ArrayTmaUmmaWarpSpecializedILi3ELi8ELi2ENS6_IJNS5_1CILi1EEESD_SD_EEEEENS6_IJNSC_ILi128EEENSC_ILi256EEESG_EEENS_12float_e4m3_tEPNS6_IJlSD_NSC_ILi0EEEEEESJ_SM_NS5_8TiledMMAINS5_8MMA_AtomIJNS5_10MMA_TraitsINS5_19SM100_MMA_F8F6F4_SSEJSJ_SJ_fSG_SH_NS5_17integral_constantINS5_4UMMA5MajorELST_0EEESU_NSR_INSS_7ScaleInELSV_0EEESW_EEEEEENS5_6LayoutISE_NS6_IJSK_SK_SK_EEEEENS6_IJNS5_10UnderscoreES12_S12_EEEEENS5_13SM90_TMA_LOADENS5_14ComposedLayoutINS5_7SwizzleILi3ELi4ELi3EEENS5_18smem_ptr_flag_bitsILi8EEENSZ_INS6_IJNSC_ILi8EEESG_EEENS6_IJSG_SD_EEEEEEEvNS5_8identityES15_S1F_vS1G_EENS_8epilogue10collective18CollectiveEpilogueINS1I_31Sm100PtrArrayTmaWarpSpecializedILi4ELi2ELi64ELb1ELb0EEEJSI_NS6_IJNSZ_ISG_SD_EENSZ_INSC_ILi64EEESD_EEEEENS_6half_tEPNS6_IJSD_lSK_EEES1R_S1T_NS1I_6fusion15FusionCallbacksIS1M_NS1U_17LinearCombinationIS1R_fS1R_fLNS_15FloatRoundStyleE2EEESI_S1Q_JEEENS5_5SM1004TMEM4LOAD26SM100_TMEM_LOAD_16dp256b8xES15_NS16_IS18_NS19_ILi16EEENSZ_INS6_IJS1O_S1B_EEENS6_IJSD_S1O_EEEEEEENS5_17SM75_U16x8_LDSM_TENS5_14SM90_TMA_STOREES28_NS5_17SM90_U16x8_STSM_TENS5_39AutoVectorizingCopyWithAssumedAlignmentILi128EEEEEEvvEEEEvNT_6ParamsE --------------------------
	.section	.text._ZN7cutlass13device_kernelINS_4gemm6kernel13GemmUniversalINS1_17GroupProblemShapeIN4cute5tupleIJiiiEEEEENS1_10collective13CollectiveMmaINS1_40MainloopSm100ArrayTmaUmmaWarpSpecializedILi3ELi8ELi2ENS6_IJNS5_1CILi1EEESD_SD_EEEEENS6_IJNSC_ILi128EEENSC_ILi256EEESG_EEENS_12float_e4m3_tEPNS6_IJlSD_NSC_ILi0EEEEEESJ_SM_NS5_8TiledMMAINS5_8MMA_AtomIJNS5_10MMA_TraitsINS5_19SM100_MMA_F8F6F4_SSEJSJ_SJ_fSG_SH_NS5_17integral_constantINS5_4UMMA5MajorELST_0EEESU_NSR_INSS_7ScaleInELSV_0EEESW_EEEEEENS5_6LayoutISE_NS6_IJSK_SK_SK_EEEEENS6_IJNS5_10UnderscoreES12_S12_EEEEENS5_13SM90_TMA_LOADENS5_14ComposedLayoutINS5_7SwizzleILi3ELi4ELi3EEENS5_18smem_ptr_flag_bitsILi8EEENSZ_INS6_IJNSC_ILi8EEESG_EEENS6_IJSG_SD_EEEEEEEvNS5_8identityES15_S1F_vS1G_EENS_8epilogue10collective18CollectiveEpilogueINS1I_31Sm100PtrArrayTmaWarpSpecializedILi4ELi2ELi64ELb1ELb0EEEJSI_NS6_IJNSZ_ISG_SD_EENSZ_INSC_ILi64EEESD_EEEEENS_6half_tEPNS6_IJSD_lSK_EEES1R_S1T_NS1I_6fusion15FusionCallbacksIS1M_NS1U_17LinearCombinationIS1R_fS1R_fLNS_15FloatRoundStyleE2EEESI_S1Q_JEEENS5_5SM1004TMEM4LOAD26SM100_TMEM_LOAD_16dp256b8xES15_NS16_IS18_NS19_ILi16EEENSZ_INS6_IJS1O_S1B_EEENS6_IJSD_S1O_EEEEEEENS5_17SM75_U16x8_LDSM_TENS5_14SM90_TMA_STOREES28_NS5_17SM90_U16x8_STSM_TENS5_39AutoVectorizingCopyWithAssumedAlignmentILi128EEEEEEvvEEEEvNT_6ParamsE,"ax",@progbits
	.align	128
.text._ZN7cutlass13device_kernelINS_4gemm6kernel13GemmUniversalINS1_17GroupProblemShapeIN4cute5tupleIJiiiEEEEENS1_10collective13CollectiveMmaINS1_40MainloopSm100ArrayTmaUmmaWarpSpecializedILi3ELi8ELi2ENS6_IJNS5_1CILi1EEESD_SD_EEEEENS6_IJNSC_ILi128EEENSC_ILi256EEESG_EEENS_12float_e4m3_tEPNS6_IJlSD_NSC_ILi0EEEEEESJ_SM_NS5_8TiledMMAINS5_8MMA_AtomIJNS5_10MMA_TraitsINS5_19SM100_MMA_F8F6F4_SSEJSJ_SJ_fSG_SH_NS5_17integral_constantINS5_4UMMA5MajorELST_0EEESU_NSR_INSS_7ScaleInELSV_0EEESW_EEEEEENS5_6LayoutISE_NS6_IJSK_SK_SK_EEEEENS6_IJNS5_10UnderscoreES12_S12_EEEEENS5_13SM90_TMA_LOADENS5_14ComposedLayoutINS5_7SwizzleILi3ELi4ELi3EEENS5_18smem_ptr_flag_bitsILi8EEENSZ_INS6_IJNSC_ILi8EEESG_EEENS6_IJSG_SD_EEEEEEEvNS5_8identityES15_S1F_vS1G_EENS_8epilogue10collective18CollectiveEpilogueINS1I_31Sm100PtrArrayTmaWarpSpecializedILi4ELi2ELi64ELb1ELb0EEEJSI_NS6_IJNSZ_ISG_SD_EENSZ_INSC_ILi64EEESD_EEEEENS_6half_tEPNS6_IJSD_lSK_EEES1R_S1T_NS1I_6fusion15FusionCallbacksIS1M_NS1U_17LinearCombinationIS1R_fS1R_fLNS_15FloatRoundStyleE2EEESI_S1Q_JEEENS5_5SM1004TMEM4LOAD26SM100_TMEM_LOAD_16dp256b8xES15_NS16_IS18_NS19_ILi16EEENSZ_INS6_IJS1O_S1B_EEENS6_IJSD_S1O_EEEEEEENS5_17SM75_U16x8_LDSM_TENS5_14SM90_TMA_STOREES28_NS5_17SM90_U16x8_STSM_TENS5_39AutoVectorizingCopyWithAssumedAlignmentILi128EEEEEEvvEEEEvNT_6ParamsE:
        .type           _ZN7cutlass13device_kernelINS_4gemm6kernel13GemmUniversalINS1_17GroupProblemShapeIN4cute5tupleIJiiiEEEEENS1_10collective13CollectiveMmaINS1_40MainloopSm100ArrayTmaUmmaWarpSpecializedILi3ELi8ELi2ENS6_IJNS5_1CILi1EEESD_SD_EEEEENS6_IJNSC_ILi128EEENSC_ILi256EEESG_EEENS_12float_e4m3_tEPNS6_IJlSD_NSC_ILi0EEEEEESJ_SM_NS5_8TiledMMAINS5_8MMA_AtomIJNS5_10MMA_TraitsINS5_19SM100_MMA_F8F6F4_SSEJSJ_SJ_fSG_SH_NS5_17integral_constantINS5_4UMMA5MajorELST_0EEESU_NSR_INSS_7ScaleInELSV_0EEESW_EEEEEENS5_6LayoutISE_NS6_IJSK_SK_SK_EEEEENS6_IJNS5_10UnderscoreES12_S12_EEEEENS5_13SM90_TMA_LOADENS5_14ComposedLayoutINS5_7SwizzleILi3ELi4ELi3EEENS5_18smem_ptr_flag_bitsILi8EEENSZ_INS6_IJNSC_ILi8EEESG_EEENS6_IJSG_SD_EEEEEEEvNS5_8identityES15_S1F_vS1G_EENS_8epilogue10collective18CollectiveEpilogueINS1I_31Sm100PtrArrayTmaWarpSpecializedILi4ELi2ELi64ELb1ELb0EEEJSI_NS6_IJNSZ_ISG_SD_EENSZ_INSC_ILi64EEESD_EEEEENS_6half_tEPNS6_IJSD_lSK_EEES1R_S1T_NS1I_6fusion15FusionCallbacksIS1M_NS1U_17LinearCombinationIS1R_fS1R_fLNS_15FloatRoundStyleE2EEESI_S1Q_JEEENS5_5SM1004TMEM4LOAD26SM100_TMEM_LOAD_16dp256b8xES15_NS16_IS18_NS19_ILi16EEENSZ_INS6_IJS1O_S1B_EEENS6_IJSD_S1O_EEEEEEENS5_17SM75_U16x8_LDSM_TENS5_14SM90_TMA_STOREES28_NS5_17SM90_U16x8_STSM_TENS5_39AutoVectorizingCopyWithAssumedAlignmentILi128EEEEEEvvEEEEvNT_6ParamsE,@function
        .size           _ZN7cutlass13device_kernelINS_4gemm6kernel13GemmUniversalINS1_17GroupProblemShapeIN4cute5tupleIJiiiEEEEENS1_10collective13CollectiveMmaINS1_40MainloopSm100ArrayTmaUmmaWarpSpecializedILi3ELi8ELi2ENS6_IJNS5_1CILi1EEESD_SD_EEEEENS6_IJNSC_ILi128EEENSC_ILi256EEESG_EEENS_12float_e4m3_tEPNS6_IJlSD_NSC_ILi0EEEEEESJ_SM_NS5_8TiledMMAINS5_8MMA_AtomIJNS5_10MMA_TraitsINS5_19SM100_MMA_F8F6F4_SSEJSJ_SJ_fSG_SH_NS5_17integral_constantINS5_4UMMA5MajorELST_0EEESU_NSR_INSS_7ScaleInELSV_0EEESW_EEEEEENS5_6LayoutISE_NS6_IJSK_SK_SK_EEEEENS6_IJNS5_10UnderscoreES12_S12_EEEEENS5_13SM90_TMA_LOADENS5_14ComposedLayoutINS5_7SwizzleILi3ELi4ELi3EEENS5_18smem_ptr_flag_bitsILi8EEENSZ_INS6_IJNSC_ILi8EEESG_EEENS6_IJSG_SD_EEEEEEEvNS5_8identityES15_S1F_vS1G_EENS_8epilogue10collective18CollectiveEpilogueINS1I_31Sm100PtrArrayTmaWarpSpecializedILi4ELi2ELi64ELb1ELb0EEEJSI_NS6_IJNSZ_ISG_SD_EENSZ_INSC_ILi64EEESD_EEEEENS_6half_tEPNS6_IJSD_lSK_EEES1R_S1T_NS1I_6fusion15FusionCallbacksIS1M_NS1U_17LinearCombinationIS1R_fS1R_fLNS_15FloatRoundStyleE2EEESI_S1Q_JEEENS5_5SM1004TMEM4LOAD26SM100_TMEM_LOAD_16dp256b8xES15_NS16_IS18_NS19_ILi16EEENSZ_INS6_IJS1O_S1B_EEENS6_IJSD_S1O_EEEEEEENS5_17SM75_U16x8_LDSM_TENS5_14SM90_TMA_STOREES28_NS5_17SM90_U16x8_STSM_TENS5_39AutoVectorizingCopyWithAssumedAlignmentILi128EEEEEEvvEEEEvNT_6ParamsE,(.L_x_278 - _ZN7cutlass13device_kernelINS_4gemm6kernel13GemmUniversalINS1_17GroupProblemShapeIN4cute5tupleIJiiiEEEEENS1_10collective13CollectiveMmaINS1_40MainloopSm100ArrayTmaUmmaWarpSpecializedILi3ELi8ELi2ENS6_IJNS5_1CILi1EEESD_SD_EEEEENS6_IJNSC_ILi128EEENSC_ILi256EEESG_EEENS_12float_e4m3_tEPNS6_IJlSD_NSC_ILi0EEEEEESJ_SM_NS5_8TiledMMAINS5_8MMA_AtomIJNS5_10MMA_TraitsINS5_19SM100_MMA_F8F6F4_SSEJSJ_SJ_fSG_SH_NS5_17integral_constantINS5_4UMMA5MajorELST_0EEESU_NSR_INSS_7ScaleInELSV_0EEESW_EEEEEENS5_6LayoutISE_NS6_IJSK_SK_SK_EEEEENS6_IJNS5_10UnderscoreES12_S12_EEEEENS5_13SM90_TMA_LOADENS5_14ComposedLayoutINS5_7SwizzleILi3ELi4ELi3EEENS5_18smem_ptr_flag_bitsILi8EEENSZ_INS6_IJNSC_ILi8EEESG_EEENS6_IJSG_SD_EEEEEEEvNS5_8identityES15_S1F_vS1G_EENS_8epilogue10collective18CollectiveEpilogueINS1I_31Sm100PtrArrayTmaWarpSpecializedILi4ELi2ELi64ELb1ELb0EEEJSI_NS6_IJNSZ_ISG_SD_EENSZ_INSC_ILi64EEESD_EEEEENS_6half_tEPNS6_IJSD_lSK_EEES1R_S1T_NS1I_6fusion15FusionCallbacksIS1M_NS1U_17LinearCombinationIS1R_fS1R_fLNS_15FloatRoundStyleE2EEESI_S1Q_JEEENS5_5SM1004TMEM4LOAD26SM100_TMEM_LOAD_16dp256b8xES15_NS16_IS18_NS19_ILi16EEENSZ_INS6_IJS1O_S1B_EEENS6_IJSD_S1O_EEEEEEENS5_17SM75_U16x8_LDSM_TENS5_14SM90_TMA_STOREES28_NS5_17SM90_U16x8_STSM_TENS5_39AutoVectorizingCopyWithAssumedAlignmentILi128EEEEEEvvEEEEvNT_6ParamsE)
        .other          _ZN7cutlass13device_kernelINS_4gemm6kernel13GemmUniversalINS1_17GroupProblemShapeIN4cute5tupleIJiiiEEEEENS1_10collective13CollectiveMmaINS1_40MainloopSm100ArrayTmaUmmaWarpSpecializedILi3ELi8ELi2ENS6_IJNS5_1CILi1EEESD_SD_EEEEENS6_IJNSC_ILi128EEENSC_ILi256EEESG_EEENS_12float_e4m3_tEPNS6_IJlSD_NSC_ILi0EEEEEESJ_SM_NS5_8TiledMMAINS5_8MMA_AtomIJNS5_10MMA_TraitsINS5_19SM100_MMA_F8F6F4_SSEJSJ_SJ_fSG_SH_NS5_17integral_constantINS5_4UMMA5MajorELST_0EEESU_NSR_INSS_7ScaleInELSV_0EEESW_EEEEEENS5_6LayoutISE_NS6_IJSK_SK_SK_EEEEENS6_IJNS5_10UnderscoreES12_S12_EEEEENS5_13SM90_TMA_LOADENS5_14ComposedLayoutINS5_7SwizzleILi3ELi4ELi3EEENS5_18smem_ptr_flag_bitsILi8EEENSZ_INS6_IJNSC_ILi8EEESG_EEENS6_IJSG_SD_EEEEEEEvNS5_8identityES15_S1F_vS1G_EENS_8epilogue10collective18CollectiveEpilogueINS1I_31Sm100PtrArrayTmaWarpSpecializedILi4ELi2ELi64ELb1ELb0EEEJSI_NS6_IJNSZ_ISG_SD_EENSZ_INSC_ILi64EEESD_EEEEENS_6half_tEPNS6_IJSD_lSK_EEES1R_S1T_NS1I_6fusion15FusionCallbacksIS1M_NS1U_17LinearCombinationIS1R_fS1R_fLNS_15FloatRoundStyleE2EEESI_S1Q_JEEENS5_5SM1004TMEM4LOAD26SM100_TMEM_LOAD_16dp256b8xES15_NS16_IS18_NS19_ILi16EEENSZ_INS6_IJS1O_S1B_EEENS6_IJSD_S1O_EEEEEEENS5_17SM75_U16x8_LDSM_TENS5_14SM90_TMA_STOREES28_NS5_17SM90_U16x8_STSM_TENS5_39AutoVectorizingCopyWithAssumedAlignmentILi128EEEEEEvvEEEEvNT_6ParamsE,@"STO_CUDA_ENTRY STV_DEFAULT"
_ZN7cutlass13device_kernelINS_4gemm6kernel13GemmUniversalINS1_17GroupProblemShapeIN4cute5tupleIJiiiEEEEENS1_10collective13CollectiveMmaINS1_40MainloopSm100ArrayTmaUmmaWarpSpecializedILi3ELi8ELi2ENS6_IJNS5_1CILi1EEESD_SD_EEEEENS6_IJNSC_ILi128EEENSC_ILi256EEESG_EEENS_12float_e4m3_tEPNS6_IJlSD_NSC_ILi0EEEEEESJ_SM_NS5_8TiledMMAINS5_8MMA_AtomIJNS5_10MMA_TraitsINS5_19SM100_MMA_F8F6F4_SSEJSJ_SJ_fSG_SH_NS5_17integral_constantINS5_4UMMA5MajorELST_0EEESU_NSR_INSS_7ScaleInELSV_0EEESW_EEEEEENS5_6LayoutISE_NS6_IJSK_SK_SK_EEEEENS6_IJNS5_10UnderscoreES12_S12_EEEEENS5_13SM90_TMA_LOADENS5_14ComposedLayoutINS5_7SwizzleILi3ELi4ELi3EEENS5_18smem_ptr_flag_bitsILi8EEENSZ_INS6_IJNSC_ILi8EEESG_EEENS6_IJSG_SD_EEEEEEEvNS5_8identityES15_S1F_vS1G_EENS_8epilogue10collective18CollectiveEpilogueINS1I_31Sm100PtrArrayTmaWarpSpecializedILi4ELi2ELi64ELb1ELb0EEEJSI_NS6_IJNSZ_ISG_SD_EENSZ_INSC_ILi64EEESD_EEEEENS_6half_tEPNS6_IJSD_lSK_EEES1R_S1T_NS1I_6fusion15FusionCallbacksIS1M_NS1U_17LinearCombinationIS1R_fS1R_fLNS_15FloatRoundStyleE2EEESI_S1Q_JEEENS5_5SM1004TMEM4LOAD26SM100_TMEM_LOAD_16dp256b8xES15_NS16_IS18_NS19_ILi16EEENSZ_INS6_IJS1O_S1B_EEENS6_IJSD_S1O_EEEEEEENS5_17SM75_U16x8_LDSM_TENS5_14SM90_TMA_STOREES28_NS5_17SM90_U16x8_STSM_TENS5_39AutoVectorizingCopyWithAssumedAlignmentILi128EEEEEEvvEEEEvNT_6ParamsE:
[----:B------:R-:W1:Y:S01]  /*0000*/  LDC R1, c[0x0][0x37c] ;  /* 0x0000df00ff017b82 */ /* 0x000e620000000800 */
[----:B------:R-:W2:Y:S07]  /*0010*/  S2R R142, SR_TID.X ;  /* 0x00000000008e7919 */ /* 0x000eae0000002100 */
[----:B------:R-:W-:Y:S01]  /*0020*/  S2UR UR31, SR_CTAID.X ;  /* 0x00000000001f79c3 */ /* 0x000fe20000002500 */
[----:B------:R-:W-:Y:S01]  /*0030*/  UMOV UR4, 0x4 ;  /* 0x0000000400047882 */ /* 0x000fe20000000000 */
[----:B------:R-:W3:Y:S01]  /*0040*/  LDCU UR28, c[0x0][0x370] ;  /* 0x00006e00ff1c77ac */ /* 0x000ee20008000800 */
[----:B------:R-:W-:-:S05]  /*0050*/  ELECT P2, URZ, PT ;  /* 0x0000000000ff782f */ /* 0x000fca0003840000 */
[----:B------:R-:W3:Y:S01]  /*0060*/  S2UR UR17, SR_CTAID.Y ;  /* 0x00000000001179c3 */ /* 0x000ee20000002600 */
[----:B--2---:R-:W-:Y:S01]  /*0070*/  SHF.R.U32.HI R128, RZ, 0x5, R142 ;  /* 0x00000005ff807819 */ /* 0x004fe2000001168e */
[----:B---3--:R-:W-:-:S04]  /*0080*/  UIMAD UR26, UR17, UR28, UR31 ;  /* 0x0000001c111a72a4 */ /* 0x008fc8000f8e021f */
[----:B------:R-:W2:Y:S02]  /*0090*/  SHFL.IDX PT, R0, R128, RZ, 0x1f ;  /* 0x00001fff80007589 */ /* 0x000ea400000e0000 */
[----:B--2---:R-:W-:-:S13]  /*00a0*/  R2UR UR20, R0 ;  /* 0x00000000001472ca */ /* 0x004fda00000e0000 */
[----:B------:R-:W-:Y:S02]  /*00b0*/  UISETP.GE.AND UP0, UPT, UR20, 0x8, UPT ;  /* 0x000000081400788c */ /* 0x000fe4000bf06270 */
[----:B------:R-:W-:Y:S02]  /*00c0*/  UISETP.GT.AND UP1, UPT, UR20, 0x3, UPT ;  /* 0x000000031400788c */ /* 0x000fe4000bf24270 */
[----:B------:R-:W-:-:S04]  /*00d0*/  USEL UR4, UR4, 0x8, !UP0 ;  /* 0x0000000804047887 */ /* 0x000fc8000c000000 */
[----:B------:R-:W-:Y:S02]  /*00e0*/  USEL UR37, UR4, UR20, UP1 ;  /* 0x0000001404257287 */ /* 0x000fe40008800000 */
[----:B------:R-:W-:Y:S02]  /*00f0*/  ULOP3.LUT UR20, UR20, 0xfffffffc, URZ, 0xc0, !UPT ;  /* 0xfffffffc14147892 */ /* 0x000fe4000f8ec0ff */
[----:B------:R-:W-:-:S09]  /*0100*/  UISETP.NE.AND UP0, UPT, UR37, 0x2, UPT ;  /* 0x000000022500788c */ /* 0x000fd2000bf05270 */
[----:B-1----:R-:W-:Y:S05]  /*0110*/  BRA.U UP0, `(.L_x_0) ;  /* 0x0000000100fc7547 */ /* 0x002fea000b800000 */
[----:B------:R-:W1:Y:S01]  /*0120*/  LDCU UR32, c[0x0][0xc1c] ;  /* 0x00018380ff2077ac */ /* 0x000e620008000800 */
[----:B------:R-:W-:Y:S01]  /*0130*/  BSSY.RECONVERGENT B0, `(.L_x_1) ;  /* 0x000003c000007945 */ /* 0x000fe20003800200 */
[----:B------:R-:W2:Y:S01]  /*0140*/  LDCU.64 UR4, c[0x0][0x820] ;  /* 0x00010400ff0477ac */ /* 0x000ea20008000a00 */
[----:B------:R-:W-:Y:S01]  /*0150*/  ELECT P0, URZ, PT ;  /* 0x0000000000ff782f */ /* 0x000fe20003800000 */
[----:B------:R-:W-:Y:S02]  /*0160*/  UIMAD UR34, UR26, 0xd, URZ ;  /* 0x0000000d1a2278a4 */ /* 0x000fe4000f8e02ff */
[----:B-1----:R-:W-:-:S04]  /*0170*/  UIADD3 UR32, UPT, UPT, UR26, UR32, URZ ;  /* 0x000000201a207290 */ /* 0x002fc8000fffe0ff */
[----:B------:R-:W-:Y:S02]  /*0180*/  UIMAD UR32, UR32, 0xd, URZ ;  /* 0x0000000d202078a4 */ /* 0x000fe4000f8e02ff */
[----:B--2---:R-:W-:Y:S02]  /*0190*/  UIMAD.WIDE.U32 UR34, UR34, 0x80, UR4 ;  /* 0x00000080222278a5 */ /* 0x004fe4000f8e0004 */
[----:B------:R-:W-:Y:S02]  /*01a0*/  UIMAD.WIDE.U32 UR32, UR32, 0x80, UR4 ;  /* 0x00000080202078a5 */ /* 0x000fe4000f8e0004 */
[----:B------:R-:W-:Y:S10]  /*01b0*/  @!P0 BRA `(.L_x_2) ;  /* 0x0000000000cc8947 */ /* 0x000ff40003800000 */
[----:B------:R-:W1:Y:S01]  /*01c0*/  S2UR UR4, SR_CgaCtaId ;  /* 0x00000000000479c3 */ /* 0x000e620000008800 */
[----:B------:R-:W-:-:S07]  /*01d0*/  UMOV UR5, 0x400 ;  /* 0x0000040000057882 */ /* 0x000fce0000000000 */
[----:B------:R-:W2:Y:S08]  /*01e0*/  LDC.64 R64, c[0x0][0x400] ;  /* 0x00010000ff407b82 */ /* 0x000eb00000000a00 */
[----:B------:R-:W2:Y:S08]  /*01f0*/  LDC.64 R66, c[0x0][0x408] ;  /* 0x00010200ff427b82 */ /* 0x000eb00000000a00 */
[----:B------:R-:W3:Y:S01]  /*0200*/  LDC.64 R60, c[0x0][0x410] ;  /* 0x00010400ff3c7b82 */ /* 0x000ee20000000a00 */
[----:B-1----:R-:W-:-:S07]  /*0210*/  ULEA UR4, UR4, UR5, 0x18 ;  /* 0x0000000504047291 */ /* 0x002fce000f8ec0ff */
[----:B------:R-:W3:Y:S08]  /*0220*/  LDC.64 R62, c[0x0][0x418] ;  /* 0x00010600ff3e7b82 */ /* 0x000ef00000000a00 */
[----:B------:R-:W1:Y:S01]  /*0230*/  LDC.64 R56, c[0x0][0x420] ;  /* 0x00010800ff387b82 */ /* 0x000e620000000a00 */
[----:B--2---:R2:W-:Y:S07]  /*0240*/  STS.128 [UR4+0x480], R64 ;  /* 0x00048040ff007988 */ /* 0x0045ee0008000c04 */
[----:B------:R-:W1:Y:S08]  /*0250*/  LDC.64 R58, c[0x0][0x428] ;  /* 0x00010a00ff3a7b82 */ /* 0x000e700000000a00 */
[----:B------:R-:W4:Y:S01]  /*0260*/  LDC.64 R52, c[0x0][0x430] ;  /* 0x00010c00ff347b82 */ /* 0x000f220000000a00 */
[----:B---3--:R2:W-:Y:S07]  /*0270*/  STS.128 [UR4+0x490], R60 ;  /* 0x0004903cff007988 */ /* 0x0085ee0008000c04 */
[----:B------:R-:W4:Y:S08]  /*0280*/  LDC.64 R54, c[0x0][0x438] ;  /* 0x00010e00ff367b82 */ /* 0x000f300000000a00 */
[----:B------:R-:W3:Y:S01]  /*0290*/  LDC.64 R48, c[0x0][0x440] ;  /* 0x00011000ff307b82 */ /* 0x000ee20000000a00 */
[----:B-1----:R2:W-:Y:S07]  /*02a0*/  STS.128 [UR4+0x4a0], R56 ;  /* 0x0004a038ff007988 */ /* 0x0025ee0008000c04 */
[----:B------:R-:W3:Y:S08]  /*02b0*/  LDC.64 R50, c[0x0][0x448] ;  /* 0x00011200ff327b82 */ /* 0x000ef00000000a00 */
[----:B------:R-:W1:Y:S01]  /*02c0*/  LDC.64 R44, c[0x0][0x450] ;  /* 0x00011400ff2c7b82 */ /* 0x000e620000000a00 */
[----:B----4-:R2:W-:Y:S07]  /*02d0*/  STS.128 [UR4+0x4b0], R52 ;  /* 0x0004b034ff007988 */ /* 0x0105ee0008000c04 */
        /* <DEDUP_REMOVED lines=30> */
[----:B------:R-:W4:Y:S01]  /*04c0*/  LDC.64 R6, c[0x0][0x578] ;  /* 0x00015e00ff067b82 */ /* 0x000f220000000a00 */
[----:B-1----:R2:W-:Y:S04]  /*04d0*/  STS.128 [UR4+0x560], R8 ;  /* 0x00056008ff007988 */ /* 0x0025e80008000c04 */
[----:B----4-:R2:W-:Y:S02]  /*04e0*/  STS.128 [UR4+0x570], R4 ;  /* 0x00057004ff007988 */ /* 0x0105e40008000c04 */
.L_x_2:
[----:B------:R-:W-:Y:S05]  /*04f0*/  BSYNC.RECONVERGENT B0 ;  /* 0x0000000000007941 */ /* 0x000fea0003800200 */
.L_x_1:
[----:B------:R-:W-:Y:S01]  /*0500*/  NOP ;  /* 0x0000000000007918 */ /* 0x000fe20000000000 */
.L_x_0:
[----:B------:R-:W-:-:S09]  /*0510*/  UISETP.NE.AND UP0, UPT, UR37, 0x3, UPT ;  /* 0x000000032500788c */ /* 0x000fd2000bf05270 */
[----:B------:R-:W-:Y:S05]  /*0520*/  BRA.U UP0, `(.L_x_3) ;  /* 0x0000000100807547 */ /* 0x000fea000b800000 */
[----:B------:R-:W1:Y:S01]  /*0530*/  S2UR UR4, SR_CgaCtaId ;  /* 0x00000000000479c3 */ /* 0x000e620000008800 */
[----:B------:R-:W3:Y:S01]  /*0540*/  LDCU.64 UR6, c[0x0][0xb00] ;  /* 0x00016000ff0677ac */ /* 0x000ee20008000a00 */
[----:B------:R-:W-:Y:S01]  /*0550*/  ELECT P0, URZ, PT ;  /* 0x0000000000ff782f */ /* 0x000fe20003800000 */
[----:B------:R-:W-:-:S05]  /*0560*/  UMOV UR5, 0x400 ;  /* 0x0000040000057882 */ /* 0x000fca0000000000 */
[----:B--2---:R-:W2:Y:S01]  /*0570*/  LDC.64 R32, c[0x0][0x900] ;  /* 0x00024000ff207b82 */ /* 0x004ea20000000a00 */
[----:B------:R-:W-:-:S07]  /*0580*/  UIMAD UR22, UR26, 0xe, URZ ;  /* 0x0000000e1a1678a4 */ /* 0x000fce000f8e02ff */
[----:B------:R-:W2:Y:S01]  /*0590*/  LDC.64 R34, c[0x0][0x908] ;  /* 0x00024200ff227b82 */ /* 0x000ea20000000a00 */
[----:B---3--:R-:W-:-:S07]  /*05a0*/  UIMAD.WIDE.U32 UR22, UR22, 0x80, UR6 ;  /* 0x00000080161678a5 */ /* 0x008fce000f8e0006 */
[----:B------:R-:W3:Y:S01]  /*05b0*/  LDC.64 R28, c[0x0][0x910] ;  /* 0x00024400ff1c7b82 */ /* 0x000ee20000000a00 */
[----:B-1----:R-:W-:-:S07]  /*05c0*/  ULEA UR4, UR4, UR5, 0x18 ;  /* 0x0000000504047291 */ /* 0x002fce000f8ec0ff */
[----:B------:R-:W3:Y:S08]  /*05d0*/  LDC.64 R30, c[0x0][0x918] ;  /* 0x00024600ff1e7b82 */ /* 0x000ef00000000a00 */
[----:B------:R-:W1:Y:S01]  /*05e0*/  LDC.64 R24, c[0x0][0x920] ;  /* 0x00024800ff187b82 */ /* 0x000e620000000a00 */
[----:B--2---:R4:W-:Y:S07]  /*05f0*/  @P0 STS.128 [UR4+0x380], R32 ;  /* 0x00038020ff000988 */ /* 0x0049ee0008000c04 */
[----:B------:R-:W1:Y:S08]  /*0600*/  LDC.64 R26, c[0x0][0x928] ;  /* 0x00024a00ff1a7b82 */ /* 0x000e700000000a00 */
[----:B------:R-:W2:Y:S01]  /*0610*/  LDC.64 R20, c[0x0][0x930] ;  /* 0x00024c00ff147b82 */ /* 0x000ea20000000a00 */
[----:B---3--:R4:W-:Y:S07]  /*0620*/  @P0 STS.128 [UR4+0x390], R28 ;  /* 0x0003901cff000988 */ /* 0x0089ee0008000c04 */
[----:B------:R-:W2:Y:S08]  /*0630*/  LDC.64 R22, c[0x0][0x938] ;  /* 0x00024e00ff167b82 */ /* 0x000eb00000000a00 */
[----:B------:R-:W3:Y:S01]  /*0640*/  LDC.64 R16, c[0x0][0x940] ;  /* 0x00025000ff107b82 */ /* 0x000ee20000000a00 */
[----:B-1----:R4:W-:Y:S07]  /*0650*/  @P0 STS.128 [UR4+0x3a0], R24 ;  /* 0x0003a018ff000988 */ /* 0x0029ee0008000c04 */
        /* <DEDUP_REMOVED lines=9> */
[----:B------:R-:W3:Y:S01]  /*06f0*/  LDC.64 R6, c[0x0][0x978] ;  /* 0x00025e00ff067b82 */ /* 0x000ee20000000a00 */
[----:B--2---:R4:W-:Y:S04]  /*0700*/  @P0 STS.128 [UR4+0x3e0], R8 ;  /* 0x0003e008ff000988 */ /* 0x0049e80008000c04 */
[----:B---3--:R4:W-:Y:S01]  /*0710*/  @P0 STS.128 [UR4+0x3f0], R4 ;  /* 0x0003f004ff000988 */ /* 0x0089e20008000c04 */
[----:B------:R-:W-:Y:S01]  /*0720*/  NOP ;  /* 0x0000000000007918 */ /* 0x000fe20000000000 */
.L_x_3:
[----:B------:R-:W1:Y:S01]  /*0730*/  SHFL.IDX PT, R0, R128, RZ, 0x1f ;  /* 0x00001fff80007589 */ /* 0x000e6200000e0000 */
[----:B------:R-:W-:Y:S02]  /*0740*/  UISETP.NE.AND UP4, UPT, UR37, 0x2, UPT ;  /* 0x000000022500788c */ /* 0x000fe4000bf85270 */
[----:B------:R-:W-:Y:S02]  /*0750*/  UISETP.NE.AND UP0, UPT, UR37, URZ, UPT ;  /* 0x000000ff2500728c */ /* 0x000fe4000bf05270 */
[----:B------:R-:W-:-:S04]  /*0760*/  USEL UR25, URZ, 0x1, UP4 ;  /* 0x00000001ff197887 */ /* 0x000fc8000a000000 */
[----:B------:R-:W-:Y:S01]  /*0770*/  USEL UR25, UR25, 0x2, UP0 ;  /* 0x0000000219197887 */ /* 0x000fe20008000000 */
[----:B-1----:R-:W-:-:S13]  /*0780*/  ISETP.NE.AND P0, PT, R0, RZ, PT ;  /* 0x000000ff0000720c */ /* 0x002fda0003f05270 */
[----:B------:R-:W-:Y:S05]  /*0790*/  @P0 BRA `(.L_x_4) ;  /* 0x0000000000400947 */ /* 0x000fea0003800000 */
[----:B------:R-:W1:Y:S01]  /*07a0*/  S2UR UR5, SR_CgaCtaId ;  /* 0x00000000000579c3 */ /* 0x000e620000008800 */
[----:B------:R-:W-:Y:S01]  /*07b0*/  UMOV UR6, 0x400 ;  /* 0x0000040000067882 */ /* 0x000fe20000000000 */
[----:B------:R-:W-:Y:S01]  /*07c0*/  UMOV UR4, 0x1 ;  /* 0x0000000100047882 */ /* 0x000fe20000000000 */
[----:B------:R-:W-:Y:S01]  /*07d0*/  ELECT P0, URZ, PT ;  /* 0x0000000000ff782f */ /* 0x000fe20003800000 */
[----:B-1----:R-:W-:Y:S02]  /*07e0*/  ULEA UR5, UR5, UR6, 0x18 ;  /* 0x0000000605057291 */ /* 0x002fe4000f8ec0ff */
[----:B------:R-:W-:-:S04]  /*07f0*/  UIADD3 UR6, UPT, UPT, -UR4, 0x100000, URZ ;  /* 0x0010000004067890 */ /* 0x000fc8000fffe1ff */
[----:B------:R-:W-:Y:S02]  /*0800*/  USHF.L.U32 UR7, UR6, 0xb, URZ ;  /* 0x0000000b06077899 */ /* 0x000fe400080006ff */
[----:B------:R-:W-:Y:S01]  /*0810*/  USHF.L.U32 UR6, UR6, 0x1, URZ ;  /* 0x0000000106067899 */ /* 0x000fe200080006ff */
[----:B------:R-:W1:Y:S11]  /*0820*/  FENCE.VIEW.ASYNC.S ;  /* 0x00000000000073c6 */ /* 0x000e760000000000 */
[----:B-1----:R1:W3:Y:S01]  /*0830*/  SYNCS.EXCH.64 URZ, [UR5], UR6 ;  /* 0x0000000605ff75b2 */ /* 0x0022e20008000100 */
[----:B------:R1:W1:Y:S01]  /*0840*/  SYNCS.EXCH.64 URZ, [UR5+0x18], UR6 ;  /* 0x0000180605ff75b2 */ /* 0x0002620008000100 */
[----:B------:R1:W1:Y:S01]  /*0850*/  SYNCS.EXCH.64 URZ, [UR5+0x8], UR6 ;  /* 0x0000080605ff75b2 */ /* 0x0002620008000100 */
[----:B------:R1:W1:Y:S01]  /*0860*/  SYNCS.EXCH.64 URZ, [UR5+0x20], UR6 ;  /* 0x0000200605ff75b2 */ /* 0x0002620008000100 */
[----:B------:R1:W1:Y:S01]  /*0870*/  SYNCS.EXCH.64 URZ, [UR5+0x10], UR6 ;  /* 0x0000100605ff75b2 */ /* 0x0002620008000100 */
[----:B------:R1:W1:Y:S01]  /*0880*/  SYNCS.EXCH.64 URZ, [UR5+0x28], UR6 ;  /* 0x0000280605ff75b2 */ /* 0x0002620008000100 */
[----:B------:R-:W-:Y:S01]  /*0890*/  NOP ;  /* 0x0000000000007918 */ /* 0x000fe20000000000 */
.L_x_4:
[----:B------:R-:W5:Y:S01]  /*08a0*/  SHFL.IDX PT, R0, R128, RZ, 0x1f ;  /* 0x00001fff80007589 */ /* 0x000f6200000e0000 */
[----:B------:R-:W-:Y:S01]  /*08b0*/  NOP ;  /* 0x0000000000007918 */ /* 0x000fe20000000000 */
[----:B-----5:R-:W-:-:S13]  /*08c0*/  ISETP.NE.AND P0, PT, R0, 0x1, PT ;  /* 0x000000010000780c */ /* 0x020fda0003f05270 */
[----:B------:R-:W-:Y:S05]  /*08d0*/  @P0 BRA `(.L_x_5) ;  /* 0x0000000000580947 */ /* 0x000fea0003800000 */
[----:B-1----:R-:W1:Y:S01]  /*08e0*/  S2UR UR6, SR_CgaCtaId ;  /* 0x00000000000679c3 */ /* 0x002e620000008800 */
[----:B------:R-:W-:Y:S01]  /*08f0*/  UMOV UR7, 0x400 ;  /* 0x0000040000077882 */ /* 0x000fe20000000000 */
[----:B------:R-:W-:Y:S01]  /*0900*/  UMOV UR5, 0x20 ;  /* 0x0000002000057882 */ /* 0x000fe20000000000 */
[----:B------:R-:W-:Y:S01]  /*0910*/  UMOV UR4, 0x80 ;  /* 0x0000008000047882 */ /* 0x000fe20000000000 */
[----:B------:R-:W-:-:S04]  /*0920*/  UIADD3 UR8, UPT, UPT, -UR5, 0x100000, URZ ;  /* 0x0010000005087890 */ /* 0x000fc8000fffe1ff */
[----:B------:R-:W-:Y:S02]  /*0930*/  USHF.L.U32 UR9, UR8, 0xb, URZ ;  /* 0x0000000b08097899 */ /* 0x000fe400080006ff */
[----:B------:R-:W-:Y:S02]  /*0940*/  USHF.L.U32 UR8, UR8, 0x1, URZ ;  /* 0x0000000108087899 */ /* 0x000fe400080006ff */
[----:B------:R-:W-:-:S04]  /*0950*/  UIADD3 UR4, UPT, UPT, -UR4, 0x100000, URZ ;  /* 0x0010000004047890 */ /* 0x000fc8000fffe1ff */
[----:B------:R-:W-:Y:S02]  /*0960*/  USHF.L.U32 UR5, UR4, 0xb, URZ ;  /* 0x0000000b04057899 */ /* 0x000fe400080006ff */
[----:B------:R-:W-:Y:S01]  /*0970*/  USHF.L.U32 UR4, UR4, 0x1, URZ ;  /* 0x0000000104047899 */ /* 0x000fe200080006ff */
[----:B------:R-:W-:Y:S01]  /*0980*/  ELECT P0, URZ, PT ;  /* 0x0000000000ff782f */ /* 0x000fe20003800000 */
[----:B-1----:R-:W-:Y:S01]  /*0990*/  ULEA UR6, UR6, UR7, 0x18 ;  /* 0x0000000706067291 */ /* 0x002fe2000f8ec0ff */
[----:B------:R-:W1:Y:S11]  /*09a0*/  FENCE.VIEW.ASYNC.S ;  /* 0x00000000000073c6 */ /* 0x000e760000000000 */
[----:B-1----:R1:W1:Y:S01]  /*09b0*/  SYNCS.EXCH.64 URZ, [UR6+0x30], UR8 ;  /* 0x0000300806ff75b2 */ /* 0x0022620008000100 */
[----:B------:R1:W1:Y:S01]  /*09c0*/  SYNCS.EXCH.64 URZ, [UR6+0x50], UR4 ;  /* 0x0000500406ff75b2 */ /* 0x0002620008000100 */
[----:B------:R1:W1:Y:S01]  /*09d0*/  SYNCS.EXCH.64 URZ, [UR6+0x38], UR8 ;  /* 0x0000380806ff75b2 */ /* 0x0002620008000100 */
[----:B------:R1:W1:Y:S01]  /*09e0*/  SYNCS.EXCH.64 URZ, [UR6+0x58], UR4 ;  /* 0x0000580406ff75b2 */ /* 0x0002620008000100 */
[----:B------:R1:W1:Y:S01]  /*09f0*/  SYNCS.EXCH.64 URZ, [UR6+0x40], UR8 ;  /* 0x0000400806ff75b2 */ /* 0x0002620008000100 */
[----:B------:R1:W1:Y:S01]  /*0a00*/  SYNCS.EXCH.64 URZ, [UR6+0x60], UR4 ;  /* 0x0000600406ff75b2 */ /* 0x0002620008000100 */
[----:B------:R1:W1:Y:S01]  /*0a10*/  SYNCS.EXCH.64 URZ, [UR6+0x48], UR8 ;  /* 0x0000480806ff75b2 */ /* 0x0002620008000100 */
[----:B------:R1:W1:Y:S01]  /*0a20*/  SYNCS.EXCH.64 URZ, [UR6+0x68], UR4 ;  /* 0x0000680406ff75b2 */ /* 0x0002620008000100 */
[----:B------:R-:W-:Y:S01]  /*0a30*/  NOP ;  /* 0x0000000000007918 */ /* 0x000fe20000000000 */
.L_x_5:
[----:B------:R-:W5:Y:S01]  /*0a40*/  SHFL.IDX PT, R0, R128, RZ, 0x1f ;  /* 0x00001fff80007589 */ /* 0x000f6200000e0000 */
[----:B------:R-:W-:Y:S01]  /*0a50*/  NOP ;  /* 0x0000000000007918 */ /* 0x000fe20000000000 */
[----:B-----5:R-:W-:-:S13]  /*0a60*/  ISETP.NE.AND P0, PT, R0, 0x3, PT ;  /* 0x000000030000780c */ /* 0x020fda0003f05270 */
[----:B------:R-:W-:Y:S05]  /*0a70*/  @P0 BRA `(.L_x_6) ;  /* 0x0000000000300947 */ /* 0x000fea0003800000 */
[----:B-1----:R-:W1:Y:S01]  /*0a80*/  S2UR UR5, SR_CgaCtaId ;  /* 0x00000000000579c3 */ /* 0x002e620000008800 */
        /* <DEDUP_REMOVED lines=8> */
[----:B-1----:R1:W1:Y:S01]  /*0b10*/  SYNCS.EXCH.64 URZ, [UR5+0x70], UR6 ;  /* 0x0000700605ff75b2 */ /* 0x0022620008000100 */
[----:B------:R1:W1:Y:S01]  /*0b20*/  SYNCS.EXCH.64 URZ, [UR5+0x78], UR6 ;  /* 0x0000780605ff75b2 */ /* 0x0002620008000100 */
[----:B------:R-:W-:Y:S01]  /*0b30*/  NOP ;  /* 0x0000000000007918 */ /* 0x000fe20000000000 */
.L_x_6:
[----:B------:R-:W5:Y:S01]  /*0b40*/  SHFL.IDX PT, R0, R128, RZ, 0x1f ;  /* 0x00001fff80007589 */ /* 0x000f6200000e0000 */
[----:B------:R-:W-:Y:S01]  /*0b50*/  NOP ;  /* 0x0000000000007918 */ /* 0x000fe20000000000 */
[----:B-----5:R-:W-:-:S13]  /*0b60*/  ISETP.NE.AND P0, PT, R0, 0x4, PT ;  /* 0x000000040000780c */ /* 0x020fda0003f05270 */
[----:B------:R-:W-:Y:S05]  /*0b70*/  @P0 BRA `(.L_x_7) ;  /* 0x0000000000840947 */ /* 0x000fea0003800000 */
[----:B------:R-:W-:Y:S01]  /*0b80*/  ELECT P0, URZ, PT ;  /* 0x0000000000ff782f */ /* 0x000fe20003800000 */
[----:B------:R-:W-:-:S12]  /*0b90*/  BSSY.RECONVERGENT B0, `(.L_x_7) ;  /* 0x000001f000007945 */ /* 0x000fd80003800200 */
[----:B------:R-:W-:Y:S05]  /*0ba0*/  @!P0 BRA `(.L_x_8) ;  /* 0x0000000000748947 */ /* 0x000fea0003800000 */
        /* <DEDUP_REMOVED lines=9> */
[----:B------:R-:W-:Y:S02]  /*0c40*/  USHF.L.U32 UR4, UR4, 0x1, URZ ;  /* 0x0000000104047899 */ /* 0x000fe400080006ff */
        /* <DEDUP_REMOVED lines=19> */
.L_x_8:
[----:B-1----:R-:W-:Y:S05]  /*0d80*/  BSYNC.RECONVERGENT B0 ;  /* 0x0000000000007941 */ /* 0x002fea0003800200 */
.L_x_7:
        /* <DEDUP_REMOVED lines=36> */
.L_x_10:
[----:B-1----:R-:W-:Y:S05]  /*0fd0*/  BSYNC.RECONVERGENT B0 ;  /* 0x0000000000007941 */ /* 0x002fea0003800200 */
.L_x_9:
[----:B------:R-:W5:Y:S01]  /*0fe0*/  SHFL.IDX PT, R0, R128, RZ, 0x1f ;  /* 0x00001fff80007589 */ /* 0x000f6200000e0000 */
[----:B--2-4-:R-:W2:Y:S01]  /*0ff0*/  LDC.64 R4, c[0x0][0xbf0] ;  /* 0x0002fc00ff047b82 */ /* 0x014ea20000000a00 */
[----:B------:R-:W4:Y:S01]  /*1000*/  LDCU.64 UR50, c[0x0][0x358] ;  /* 0x00006b00ff3277ac */ /* 0x000f220008000a00 */
[----:B------:R-:W-:Y:S01]  /*1010*/  NOP ;  /* 0x0000000000007918 */ /* 0x000fe20000000000 */
[----:B-----5:R-:W-:-:S13]  /*1020*/  ISETP.NE.AND P0, PT, R0, 0x5, PT ;  /* 0x000000050000780c */ /* 0x020fda0003f05270 */
[----:B----4-:R-:W-:Y:S05]  /*1030*/  @P0 BRA `(.L_x_11) ;  /* 0x0000000000480947 */ /* 0x010fea0003800000 */
        /* <DEDUP_REMOVED lines=16> */
[----:B------:R4:W1:Y:S02]  /*1140*/  SYNCS.EXCH.64 URZ, [UR6+0x118], UR4 ;  /* 0x0001180406ff75b2 */ /* 0x0008640008000100 */
[----:B----4-:R-:W-:Y:S01]  /*1150*/  NOP ;  /* 0x0000000000007918 */ /* 0x010fe20000000000 */
.L_x_11:
[----:B------:R-:W-:Y:S01]  /*1160*/  NOP ;  /* 0x0000000000007918 */ /* 0x000fe20000000000 */
[----:B-1-3--:R-:W-:Y:S06]  /*1170*/  BAR.SYNC.DEFER_BLOCKING 0x0 ;  /* 0x0000000000007b1d */ /* 0x00afec0000010000 */
[----:B------:R-:W1:Y:S01]  /*1180*/  LDCU UR24, c[0x0][0xc0c] ;  /* 0x00018180ff1877ac */ /* 0x000e620008000800 */
[----:B------:R-:W1:Y:S01]  /*1190*/  LDCU UR4, c[0x0][0xbdc] ;  /* 0x00017b80ff0477ac */ /* 0x000e620008000800 */
[----:B------:R-:W3:Y:S01]  /*11a0*/  LDCU UR27, c[0x0][0xbe8] ;  /* 0x00017d00ff1b77ac */ /* 0x000ee20008000800 */
[----:B------:R-:W4:Y:S01]  /*11b0*/  LDCU UR21, c[0x0][0xc10] ;  /* 0x00018200ff1577ac */ /* 0x000f220008000800 */
[----:B------:R-:W-:Y:S01]  /*11c0*/  LOP3.LUT R8, R142, 0x1f, RZ, 0xc0, !PT ;  /* 0x0000001f8e087812 */ /* 0x000fe200078ec0ff */
[----:B------:R-:W4:Y:S01]  /*11d0*/  LDCU.128 UR12, c[0x0][0xba0] ;  /* 0x00017400ff0c77ac */ /* 0x000f220008000c00 */
[----:B--2---:R-:W2:Y:S01]  /*11e0*/  LDG.E R0, desc[UR50][R4.64] ;  /* 0x0000003204007981 */ /* 0x004ea2000c1e1900 */
[----:B------:R-:W2:Y:S03]  /*11f0*/  LDCU.128 UR8, c[0x0][0xbb0] ;  /* 0x00017600ff0877ac */ /* 0x000ea60008000c00 */
[----:B------:R4:W2:Y:S01]  /*1200*/  LDG.E R2, desc[UR50][R4.64+0x4] ;  /* 0x0000043204027981 */ /* 0x0008a2000c1e1900 */
[----:B------:R-:W-:Y:S01]  /*1210*/  CS2R R6, SRZ ;  /* 0x0000000000067805 */ /* 0x000fe2000001ff00 */
[----:B-1----:R-:W-:Y:S01]  /*1220*/  USHF.L.U32 UR24, UR24, UR4, URZ ;  /* 0x0000000418187299 */ /* 0x002fe200080006ff */
[----:B---3--:R-:W-:Y:S01]  /*1230*/  ISETP.GE.AND P0, PT, R8, UR27, PT ;  /* 0x0000001b08007c0c */ /* 0x008fe2000bf06270 */
[----:B----4-:R-:W-:Y:S01]  /*1240*/  USHF.L.U32 UR21, UR21, UR4, URZ ;  /* 0x0000000415157299 */ /* 0x010fe200080006ff */
[----:B------:R-:W1:Y:S11]  /*1250*/  LDCU.128 UR4, c[0x0][0xbc0] ;  /* 0x00017800ff0477ac */ /* 0x000e760008000c00 */
[----:B------:R-:W3:Y:S01]  /*1260*/  @!P0 LDC.64 R10, c[0x0][0xbf0] ;  /* 0x0002fc00ff0a8b82 */ /* 0x000ee20000000a00 */
[----:B------:R-:W-:-:S05]  /*1270*/  IMAD.U32 R5, RZ, RZ, UR24 ;  /* 0x00000018ff057e24 */ /* 0x000fca000f8e00ff */
[----:B------:R-:W-:Y:S01]  /*1280*/  IABS R3, R5 ;  /* 0x0000000500037213 */ /* 0x000fe20000000000 */
[----:B------:R-:W-:-:S03]  /*1290*/  IMAD.U32 R4, RZ, RZ, UR21 ;  /* 0x00000015ff047e24 */ /* 0x000fc6000f8e00ff */
[----:B------:R-:W-:Y:S01]  /*12a0*/  R2UR UR40, R3 ;  /* 0x00000000032872ca */ /* 0x000fe200000e0000 */
[----:B------:R-:W-:Y:S02]  /*12b0*/  IMAD.U32 R12, RZ, RZ, UR14 ;  /* 0x0000000eff0c7e24 */ /* 0x000fe4000f8e00ff */
[----:B---3--:R-:W-:-:S05]  /*12c0*/  @!P0 IMAD.WIDE.U32 R10, R8, 0xc, R10 ;  /* 0x0000000c080a8825 */ /* 0x008fca00078e000a */
[----:B------:R-:W5:Y:S05]  /*12d0*/  @!P0 LDG.E R6, desc[UR50][R10.64] ;  /* 0x000000320a068981 */ /* 0x000f6a000c1e1900 */
[----:B------:R-:W3:Y:S01]  /*12e0*/  I2F.RP R3, UR40 ;  /* 0x0000002800037d06 */ /* 0x000ee20008209400 */
[----:B------:R4:W5:Y:S01]  /*12f0*/  @!P0 LDG.E R7, desc[UR50][R10.64+0x4] ;  /* 0x000004320a078981 */ /* 0x000962000c1e1900 */
[----:B------:R-:W-:Y:S01]  /*1300*/  UISETP.NE.U32.AND UP2, UPT, UR14, URZ, UPT ;  /* 0x000000ff0e00728c */ /* 0x000fe2000bf45070 */
[----:B------:R-:W-:Y:S01]  /*1310*/  IMAD.MOV.U32 R20, RZ, RZ, RZ ;  /* 0x000000ffff147224 */ /* 0x000fe200078e00ff */
[----:B-1----:R-:W-:Y:S01]  /*1320*/  UISETP.NE.U32.AND UP1, UPT, UR4, URZ, UPT ;  /* 0x000000ff0400728c */ /* 0x002fe2000bf25070 */
[----:B------:R-:W-:Y:S01]  /*1330*/  PLOP3.LUT P1, PT, PT, PT, PT, 0x80, 0x8 ;  /* 0x000000000008781c */ /* 0x000fe20003f2f070 */
[----:B------:R-:W-:Y:S01]  /*1340*/  UISETP.NE.AND.EX UP2, UPT, UR15, URZ, UPT, UP2 ;  /* 0x000000ff0f00728c */ /* 0x000fe2000bf45320 */
[----:B------:R-:W-:Y:S01]  /*1350*/  LOP3.LUT R15, R15, 0xfffffffd, RZ, 0xc0, !PT ;  /* 0xfffffffd0f0f7812 */ /* 0x000fe200078ec0ff */
[----:B------:R-:W-:Y:S01]  /*1360*/  UISETP.NE.AND.EX UP1, UPT, UR5, URZ, UPT, UP1 ;  /* 0x000000ff0500728c */ /* 0x000fe2000bf25310 */
[----:B------:R-:W-:Y:S01]  /*1370*/  IMAD.MOV.U32 R14, RZ, RZ, -0x1 ;  /* 0xffffffffff0e7424 */ /* 0x000fe200078e00ff */
[----:B------:R-:W-:Y:S01]  /*1380*/  UISETP.NE.AND UP6, UPT, UR37, 0x8, UPT ;  /* 0x000000082500788c */ /* 0x000fe2000bfc5270 */
[----:B------:R-:W-:Y:S01]  /*1390*/  IMAD.MOV.U32 R16, RZ, RZ, -0x1 ;  /* 0xffffffffff107424 */ /* 0x000fe200078e00ff */
[----:B------:R-:W-:Y:S01]  /*13a0*/  UISETP.NE.AND UP5, UPT, UR37, 0x1, UPT ;  /* 0x000000012500788c */ /* 0x000fe2000bfa5270 */
[----:B---3--:R-:W1:Y:S05]  /*13b0*/  MUFU.RCP R3, R3 ;  /* 0x0000000300037308 */ /* 0x008e6a0000001000 */
[----:B------:R-:W-:Y:S01]  /*13c0*/  @P1 LOP3.LUT R15, R15, 0x2, RZ, 0xfc, !PT ;  /* 0x000000020f0f1812 */ /* 0x000fe200078efcff */
[----:B----4-:R-:W-:-:S02]  /*13d0*/  IMAD.U32 R10, RZ, RZ, UR15 ;  /* 0x0000000fff0a7e24 */ /* 0x010fc4000f8e00ff */
[----:B-1----:R-:W-:-:S04]  /*13e0*/  VIADD R3, R3, 0xffffffe ;  /* 0x0ffffffe03037836 */ /* 0x002fc80000000000 */
[----:B------:R1:W-:Y:S02]  /*13f0*/  F2I.FTZ.U32.TRUNC.NTZ R21, R3 ;  /* 0x0000000300157305 */ /* 0x0003e4000021f000 */
[----:B-1----:R-:W-:-:S05]  /*1400*/  IABS R3, R5 ;  /* 0x0000000500037213 */ /* 0x002fca0000000000 */
[----:B------:R-:W-:Y:S01]  /*1410*/  IMAD.MOV R3, RZ, RZ, -R3 ;  /* 0x000000ffff037224 */ /* 0x000fe200078e0a03 */
[----:B--2---:R-:W-:Y:S02]  /*1420*/  R2UR UR19, R0 ;  /* 0x00000000001372ca */ /* 0x004fe400000e0000 */
[----:B------:R-:W-:Y:S02]  /*1430*/  IABS R0, R4 ;  /* 0x0000000400007213 */ /* 0x000fe40000000000 */
[----:B------:R-:W-:Y:S02]  /*1440*/  R2UR UR16, R2 ;  /* 0x00000000021072ca */ /* 0x000fe400000e0000 */
[----:B------:R-:W-:-:S07]  /*1450*/  R2UR UR39, R0 ;  /* 0x00000000002772ca */ /* 0x000fce00000e0000 */
[----:B------:R-:W-:-:S04]  /*1460*/  UIADD3 UR29, UP0, UPT, UR19, UR12, URZ ;  /* 0x0000000c131d7290 */ /* 0x000fc8000ff1e0ff */
[----:B------:R-:W-:Y:S02]  /*1470*/  ULEA.HI.X.SX32 UR19, UR19, UR13, 0x1, UP0 ;  /* 0x0000000d13137291 */ /* 0x000fe400080f0eff */
[----:B------:R-:W-:Y:S01]  /*1480*/  UIADD3 UR29, UP0, UPT, UR29, -0x1, URZ ;  /* 0xffffffff1d1d7890 */ /* 0x000fe2000ff1e0ff */
[----:B------:R-:W1:Y:S03]  /*1490*/  I2F.RP R0, UR39 ;  /* 0x0000002700007d06 */ /* 0x000e660008209400 */
[----:B------:R-:W-:Y:S02]  /*14a0*/  UIADD3.X UR19, UPT, UPT, UR19, -0x1, URZ, UP0, !UPT ;  /* 0xffffffff13137890 */ /* 0x000fe400087fe4ff */
[----:B------:R-:W-:-:S04]  /*14b0*/  UIADD3 UR36, UP0, UPT, UR29, UR9, URZ ;  /* 0x000000091d247290 */ /* 0x000fc8000ff1e0ff */
[----:B------:R-:W-:Y:S02]  /*14c0*/  UIADD3.X UR30, UPT, UPT, URZ, UR19, URZ, UP0, !UPT ;  /* 0x00000013ff1e7290 */ /* 0x000fe400087fe4ff */
[----:B------:R-:W-:Y:S02]  /*14d0*/  UIADD3 UR18, UP0, UPT, UR16, UR10, URZ ;  /* 0x0000000a10127290 */ /* 0x000fe4000ff1e0ff */
[----:B------:R-:W-:Y:S02]  /*14e0*/  UIMAD.WIDE.U32 UR52, UR36, UR14, URZ ;  /* 0x0000000e243472a5 */ /* 0x000fe4000f8e00ff */
[----:B------:R-:W-:Y:S01]  /*14f0*/  IMAD.WIDE.U32 R12, R12, UR30, RZ ;  /* 0x0000001e0c0c7c25 */ /* 0x000fe2000f8e00ff */
[----:B-1----:R-:W1:Y:S01]  /*1500*/  MUFU.RCP R0, R0 ;  /* 0x0000000000007308 */ /* 0x002e620000001000 */
[----:B------:R-:W-:Y:S02]  /*1510*/  ULEA.HI.X.SX32 UR16, UR16, UR11, 0x1, UP0 ;  /* 0x0000000b10107291 */ /* 0x000fe400080f0eff */
[----:B------:R-:W-:Y:S01]  /*1520*/  UIADD3 UR18, UP0, UPT, UR18, -0x1, URZ ;  /* 0xffffffff12127890 */ /* 0x000fe2000ff1e0ff */
[----:B------:R-:W-:Y:S01]  /*1530*/  IMAD.WIDE.U32 R10, P0, R10, UR36, R12 ;  /* 0x000000240a0a7c25 */ /* 0x000fe2000f80000c */
[----:B------:R-:W2:Y:S02]  /*1540*/  S2UR UR36, SR_CgaCtaId ;  /* 0x00000000002479c3 */ /* 0x000ea40000008800 */
[----:B------:R-:W-:Y:S01]  /*1550*/  UIADD3.X UR16, UPT, UPT, UR16, -0x1, URZ, UP0, !UPT ;  /* 0xffffffff10107890 */ /* 0x000fe200087fe4ff */
[----:B------:R-:W-:Y:S01]  /*1560*/  IMAD.X R2, RZ, RZ, RZ, P0 ;  /* 0x000000ffff027224 */ /* 0x000fe200000e06ff */
[----:B------:R-:W-:Y:S01]  /*1570*/  R2UR UR44, R10 ;  /* 0x000000000a2c72ca */ /* 0x000fe200000e0000 */
[----:B------:R-:W-:Y:S01]  /*1580*/  UIADD3 UR41, UP0, UPT, UR18, UR7, URZ ;  /* 0x0000000712297290 */ /* 0x000fe2000ff1e0ff */
[----:B------:R-:W-:-:S02]  /*1590*/  R2UR UR45, R11 ;  /* 0x000000000b2d72ca */ /* 0x000fc400000e0000 */
[----:B------:R-:W-:Y:S02]  /*15a0*/  CS2R R10, SRZ ;  /* 0x00000000000a7805 */ /* 0x000fe4000001ff00 */
[----:B------:R-:W-:Y:S01]  /*15b0*/  R2UR UR43, R2 ;  /* 0x00000000022b72ca */ /* 0x000fe200000e0000 */
[----:B------:R-:W-:Y:S01]  /*15c0*/  UIADD3.X UR38, UPT, UPT, URZ, UR16, URZ, UP0, !UPT ;  /* 0x00000010ff267290 */ /* 0x000fe200087fe4ff */
[----:B------:R-:W-:Y:S01]  /*15d0*/  IMAD.MOV R2, RZ, RZ, -R21 ;  /* 0x000000ffff027224 */ /* 0x000fe200078e0a15 */
[----:B------:R-:W-:Y:S01]  /*15e0*/  UIMAD.WIDE.U32 UR46, UR41, UR4, URZ ;  /* 0x00000004292e72a5 */ /* 0x000fe2000f8e00ff */
[----:B-1----:R-:W-:Y:S01]  /*15f0*/  VIADD R0, R0, 0xffffffe ;  /* 0x0ffffffe00007836 */ /* 0x002fe20000000000 */
[----:B------:R-:W-:Y:S01]  /*1600*/  UIMAD.WIDE.U32 UR48, UR38, UR4, URZ ;  /* 0x00000004263072a5 */ /* 0x000fe2000f8e00ff */
[----:B------:R-:W-:Y:S01]  /*1610*/  IMAD R9, R2, UR40, RZ ;  /* 0x0000002802097c24 */ /* 0x000fe2000f8e02ff */
[----:B------:R-:W-:-:S03]  /*1620*/  UIADD3 URZ, UP3, UPT, UR53, UR44, URZ ;  /* 0x0000002c35ff7290 */ /* 0x000fc6000ff7e0ff */
[----:B------:R-:W1:Y:S01]  /*1630*/  F2I.FTZ.U32.TRUNC.NTZ R0, R0 ;  /* 0x0000000000007305 */ /* 0x000e62000021f000 */
[----:B------:R-:W-:Y:S01]  /*1640*/  UMOV UR42, UR45 ;  /* 0x0000002d002a7c82 */ /* 0x000fe20008000000 */
[----:B------:R-:W-:Y:S01]  /*1650*/  UIMAD.WIDE.U32 UR48, UP0, UR41, UR5, UR48 ;  /* 0x00000005293072a5 */ /* 0x000fe2000f800030 */
[----:B------:R-:W-:Y:S01]  /*1660*/  R2UR UR46, R3 ;  /* 0x00000000032e72ca */ /* 0x000fe200000e0000 */
[----:B------:R-:W-:Y:S02]  /*1670*/  UIMAD.WIDE.U32.X UR44, UR30, UR15, UR42, UP3 ;  /* 0x0000000f1e2c72a5 */ /* 0x000fe400098e042a */
[----:B------:R-:W-:Y:S02]  /*1680*/  UIADD3.X UR43, UPT, UPT, URZ, URZ, URZ, UP0, !UPT ;  /* 0x000000ffff2b7290 */ /* 0x000fe400087fe4ff */
[----:B------:R-:W-:Y:S02]  /*1690*/  USEL UR29, UR29, UR44, !UP2 ;  /* 0x0000002c1d1d7287 */ /* 0x000fe4000d000000 */
[----:B------:R-:W-:Y:S01]  /*16a0*/  USEL UR19, UR19, UR45, !UP2 ;  /* 0x0000002d13137287 */ /* 0x000fe2000d000000 */
[----:B------:R-:W-:Y:S01]  /*16b0*/  R2UR UR44, R20 ;  /* 0x00000000142c72ca */ /* 0x000fe200000e0000 */
[----:B------:R-:W-:Y:S01]  /*16c0*/  UIADD3 URZ, UP0, UPT, UR47, UR48, URZ ;  /* 0x000000302fff7290 */ /* 0x000fe2000ff1e0ff */
[----:B------:R-:W-:Y:S01]  /*16d0*/  R2UR UR45, R21 ;  /* 0x00000000152d72ca */ /* 0x000fe200000e0000 */
[----:B------:R-:W-:Y:S01]  /*16e0*/  UMOV UR42, UR49 ;  /* 0x00000031002a7c82 */ /* 0x000fe20008000000 */
[----:B------:R-:W-:-:S02]  /*16f0*/  USHF.R.U64 UR19, UR29, UR8, UR19 ;  /* 0x000000081d137299 */ /* 0x000fc40008001213 */
[----:B------:R-:W-:Y:S02]  /*1700*/  UIMAD.WIDE.U32.X UR42, UR38, UR5, UR42, UP0 ;  /* 0x00000005262a72a5 */ /* 0x000fe400080e042a */
[----:B------:R-:W-:Y:S02]  /*1710*/  UIADD3 UR47, UPT, UPT, UR24, -0x1, UR19 ;  /* 0xffffffff182f7890 */ /* 0x000fe4000fffe013 */
[----:B------:R-:W-:Y:S02]  /*1720*/  USEL UR18, UR18, UR42, !UP1 ;  /* 0x0000002a12127287 */ /* 0x000fe4000c800000 */
[----:B------:R-:W-:Y:S01]  /*1730*/  USEL UR16, UR16, UR43, !UP1 ;  /* 0x0000002b10107287 */ /* 0x000fe2000c800000 */
[----:B-1----:R-:W-:Y:S01]  /*1740*/  R2UR UR43, R0 ;  /* 0x00000000002b72ca */ /* 0x002fe200000e0000 */
[----:B------:R-:W-:Y:S01]  /*1750*/  IMAD.U32 R0, RZ, RZ, UR47 ;  /* 0x0000002fff007e24 */ /* 0x000fe2000f8e00ff */
[----:B------:R-:W-:Y:S01]  /*1760*/  UMOV UR42, URZ ;  /* 0x000000ff002a7c82 */ /* 0x000fe20008000000 */
[----:B------:R-:W-:Y:S01]  /*1770*/  USHF.R.U64 UR16, UR18, UR6, UR16 ;  /* 0x0000000612107299 */ /* 0x000fe20008001210 */
[----:B------:R-:W-:Y:S01]  /*1780*/  IMAD.HI.U32 R2, R21, R9, UR44 ;  /* 0x0000002c15027e27 */ /* 0x000fe2000f8e0009 */
[----:B------:R-:W1:Y:S01]  /*1790*/  LDCU UR29, c[0x0][0xbe0] ;  /* 0x00017c00ff1d77ac */ /* 0x000e620008000800 */
[----:B------:R-:W-:-:S02]  /*17a0*/  IABS R0, R0 ;  /* 0x0000000000007213 */ /* 0x000fc40000000000 */
[----:B------:R-:W-:Y:S01]  /*17b0*/  IMAD.MOV.U32 R9, RZ, RZ, RZ ;  /* 0x000000ffff097224 */ /* 0x000fe200078e00ff */
[----:B------:R-:W-:Y:S01]  /*17c0*/  UIADD3 UR45, UPT, UPT, UR21, -0x1, UR16 ;  /* 0xffffffff152d7890 */ /* 0x000fe2000fffe010 */
[----:B------:R-:W-:Y:S01]  /*17d0*/  R2UR UR19, R2 ;  /* 0x00000000021372ca */ /* 0x000fe200000e0000 */
[----:B------:R-:W-:Y:S01]  /*17e0*/  ULOP3.LUT UR41, URZ, UR21, URZ, 0x33, !UPT ;  /* 0x00000015ff297292 */ /* 0x000fe2000f8e33ff */
[----:B------:R-:W-:Y:S01]  /*17f0*/  R2UR UR16, R0 ;  /* 0x00000000001072ca */ /* 0x000fe200000e0000 */
[----:B------:R-:W-:Y:S01]  /*1800*/  UIADD3 UR18, UPT, UPT, URZ, -UR43, URZ ;  /* 0x8000002bff127290 */ /* 0x000fe2000fffe0ff */
[----:B------:R-:W-:Y:S01]  /*1810*/  IABS R0, R4 ;  /* 0x0000000400007213 */ /* 0x000fe20000000000 */
[----:B------:R-:W-:Y:S02]  /*1820*/  IMAD.U32 R2, RZ, RZ, UR45 ;  /* 0x0000002dff027e24 */ /* 0x000fe4000f8e00ff */
[----:B------:R-:W-:Y:S02]  /*1830*/  UIMAD UR18, UR18, UR39, URZ ;  /* 0x00000027121272a4 */ /* 0x000fe4000f8e02ff */
[----:B------:R-:W-:Y:S01]  /*1840*/  IMAD.MOV R0, RZ, RZ, -R0 ;  /* 0x000000ffff007224 */ /* 0x000fe200078e0a00 */
[----:B------:R-:W-:Y:S01]  /*1850*/  IABS R2, R2 ;  /* 0x0000000200027213 */ /* 0x000fe20000000000 */
[----:B------:R-:W-:-:S02]  /*1860*/  UIMAD.WIDE.U32 UR42, UR43, UR18, UR42 ;  /* 0x000000122b2a72a5 */ /* 0x000fc4000f8e002a */
[----:B------:R-:W-:Y:S01]  /*1870*/  ULOP3.LUT UR42, URZ, UR24, URZ, 0x33, !UPT ;  /* 0x00000018ff2a7292 */ /* 0x000fe2000f8e33ff */
[----:B------:R-:W-:Y:S01]  /*1880*/  R2UR UR44, R2 ;  /* 0x00000000022c72ca */ /* 0x000fe200000e0000 */
[----:B------:R-:W-:Y:S01]  /*1890*/  UIMAD.WIDE.U32 UR48, UR19, UR16, URZ ;  /* 0x00000010133072a5 */ /* 0x000fe2000f8e00ff */
[----:B------:R-:W-:Y:S01]  /*18a0*/  R2UR UR38, R0 ;  /* 0x00000000002672ca */ /* 0x000fe200000e0000 */
[----:B------:R-:W3:Y:S01]  /*18b0*/  LDC.64 R2, c[0x0][0xbd0] ;  /* 0x0002f400ff027b82 */ /* 0x000ee20000000a00 */
[----:B------:R-:W4:Y:S04]  /*18c0*/  LDCU UR18, c[0x0][0x374] ;  /* 0x00006e80ff1277ac */ /* 0x000f280008000800 */
[----:B------:R-:W-:Y:S02]  /*18d0*/  UMOV UR19, UR49 ;  /* 0x0000003100137c82 */ /* 0x000fe40008000000 */
[----:B------:R-:W-:Y:S01]  /*18e0*/  UIMAD UR46, UR19, UR46, UR16 ;  /* 0x0000002e132e72a4 */ /* 0x000fe2000f8e0210 */
[----:B------:R-:W2:Y:S02]  /*18f0*/  LDCU.U8 UR16, c[0x0][0xbd8] ;  /* 0x00017b00ff1077ac */ /* 0x000ea40008000000 */
[----:B------:R-:W-:-:S02]  /*1900*/  UIMAD.WIDE.U32 UR48, UR43, UR44, URZ ;  /* 0x0000002c2b3072a5 */ /* 0x000fc4000f8e00ff */
[----:B------:R-:W-:-:S05]  /*1910*/  UISETP.GT.U32.AND UP3, UPT, UR40, UR46, UPT ;  /* 0x0000002e2800728c */ /* 0x000fca000bf64070 */
[----:B------:R-:W-:Y:S01]  /*1920*/  UMOV UR19, UR49 ;  /* 0x0000003100137c82 */ /* 0x000fe20008000000 */
[----:B----4-:R-:W-:Y:S02]  /*1930*/  UIMAD.WIDE.U32 UR48, UR28, UR18, URZ ;  /* 0x000000121c3072a5 */ /* 0x010fe4000f8e00ff */
[----:B------:R-:W-:-:S03]  /*1940*/  UIMAD UR44, UR19, UR38, UR44 ;  /* 0x00000026132c72a4 */ /* 0x000fc6000f8e022c */
[----:B------:R-:W-:Y:S01]  /*1950*/  UMOV UR19, 0x400 ;  /* 0x0000040000137882 */ /* 0x000fe20000000000 */
[----:B------:R-:W-:Y:S01]  /*1960*/  UISETP.GT.U32.AND UP0, UPT, UR39, UR44, UPT ;  /* 0x0000002c2700728c */ /* 0x000fe2000bf04070 */
[----:B--2---:R-:W-:Y:S01]  /*1970*/  ISETP.NE.AND P1, PT, RZ, UR16, PT ;  /* 0x00000010ff007c0c */ /* 0x004fe2000bf25270 */
[----:B------:R-:W-:Y:S02]  /*1980*/  @!UP3 UIADD3 UR46, UPT, UPT, UR46, -UR40, URZ ;  /* 0x800000282e2eb290 */ /* 0x000fe4000fffe0ff */
[----:B------:R-:W-:Y:S02]  /*1990*/  ULEA UR36, UR36, UR19, 0x18 ;  /* 0x0000001324247291 */ /* 0x000fe4000f8ec0ff */
[----:B-1----:R-:W-:Y:S02]  /*19a0*/  UISETP.NE.AND UP3, UPT, UR29, 0x1, UPT ;  /* 0x000000011d00788c */ /* 0x002fe4000bf65270 */
[----:B------:R-:W-:Y:S02]  /*19b0*/  UIADD3 UR29, UPT, UPT, UR36, 0x260, URZ ;  /* 0x00000260241d7890 */ /* 0x000fe4000fffe0ff */
[----:B------:R-:W-:-:S02]  /*19c0*/  UIADD3 UR36, UPT, UPT, UR36, 0x1c0, URZ ;  /* 0x000001c024247890 */ /* 0x000fc4000fffe0ff */
[----:B------:R-:W-:Y:S02]  /*19d0*/  @!UP0 UIADD3 UR44, UPT, UPT, UR44, -UR39, URZ ;  /* 0x800000272c2c8290 */ /* 0x000fe4000fffe0ff */
[----:B------:R-:W-:Y:S02]  /*19e0*/  UISETP.GT.U32.AND UP0, UPT, UR40, UR46, UPT ;  /* 0x0000002e2800728c */ /* 0x000fe4000bf04070 */
[----:B------:R-:W-:Y:S02]  /*19f0*/  @UP6 USEL UR36, UR36, UR29, !UP5 ;  /* 0x0000001d24246287 */ /* 0x000fe4000e800000 */
[----:B------:R-:W-:Y:S02]  /*1a00*/  UISETP.GT.U32.AND UP5, UPT, UR39, UR44, UPT ;  /* 0x0000002c2700728c */ /* 0x000fe4000bfa4070 */
[----:B------:R-:W-:Y:S02]  /*1a10*/  UISETP.GE.AND UP6, UPT, UR47, URZ, UPT ;  /* 0x000000ff2f00728c */ /* 0x000fe4000bfc6270 */
[----:B------:R-:W-:Y:S01]  /*1a20*/  USEL UR30, UR31, UR17, !UP3 ;  /* 0x000000111f1e7287 */ /* 0x000fe2000d800000 */
[----:B------:R-:W1:Y:S02]  /*1a30*/  LDCU UR19, c[0x0][0x378] ;  /* 0x00006f00ff1377ac */ /* 0x000e640008000800 */
[----:B------:R-:W-:-:S02]  /*1a40*/  @!UP0 UIADD3 UR46, UPT, UPT, UR46, -UR40, URZ ;  /* 0x800000282e2e8290 */ /* 0x000fc4000fffe0ff */
[----:B------:R-:W-:Y:S02]  /*1a50*/  UISETP.GE.AND UP0, UPT, UR45, URZ, UPT ;  /* 0x000000ff2d00728c */ /* 0x000fe4000bf06270 */
[----:B------:R-:W-:Y:S02]  /*1a60*/  USEL UR17, UR17, UR31, !UP3 ;  /* 0x0000001f11117287 */ /* 0x000fe4000d800000 */
[----:B------:R-:W-:Y:S01]  /*1a70*/  USEL UR18, UR28, UR18, !UP3 ;  /* 0x000000121c127287 */ /* 0x000fe2000d800000 */
[----:B------:R-:W-:Y:S01]  /*1a80*/  UMOV UR31, URZ ;  /* 0x000000ff001f7c82 */ /* 0x000fe20008000000 */
[----:B------:R-:W-:Y:S02]  /*1a90*/  @!UP5 UIADD3 UR44, UPT, UPT, UR44, -UR39, URZ ;  /* 0x800000272c2cd290 */ /* 0x000fe4000fffe0ff */
[----:B------:R-:W-:Y:S02]  /*1aa0*/  UIMAD.WIDE.U32 UR52, UR17, UR18, UR30 ;  /* 0x00000012113472a5 */ /* 0x000fe4000f8e001e */
[----:B------:R-:W-:-:S02]  /*1ab0*/  @!UP6 UIADD3 UR46, UPT, UPT, -UR46, URZ, URZ ;  /* 0x000000ff2e2ee290 */ /* 0x000fc4000fffe1ff */
[----:B------:R-:W-:Y:S02]  /*1ac0*/  UISETP.NE.AND UP6, UPT, UR24, URZ, UPT ;  /* 0x000000ff1800728c */ /* 0x000fe4000bfc5270 */
[----:B------:R-:W-:Y:S02]  /*1ad0*/  UISETP.NE.AND UP5, UPT, UR21, URZ, UPT ;  /* 0x000000ff1500728c */ /* 0x000fe4000bfa5270 */
[----:B------:R-:W-:Y:S01]  /*1ae0*/  @!UP0 UIADD3 UR44, UPT, UPT, -UR44, URZ, URZ ;  /* 0x000000ff2c2c8290 */ /* 0x000fe2000fffe1ff */
[----:B------:R-:W-:Y:S01]  /*1af0*/  UMOV UR17, UR53 ;  /* 0x0000003500117c82 */ /* 0x000fe20008000000 */
[----:B------:R-:W-:Y:S01]  /*1b00*/  USEL UR46, UR42, UR46, !UP6 ;  /* 0x0000002e2a2e7287 */ /* 0x000fe2000f000000 */
[----:B------:R-:W-:Y:S01]  /*1b10*/  IMAD.U32 R0, RZ, RZ, UR17 ;  /* 0x00000011ff007e24 */ /* 0x000fe2000f8e00ff */
[----:B------:R-:W-:Y:S01]  /*1b20*/  USEL UR44, UR41, UR44, !UP5 ;  /* 0x0000002c292c7287 */ /* 0x000fe2000e800000 */
[----:B------:R-:W-:Y:S01]  /*1b30*/  UMOV UR18, UR52 ;  /* 0x0000003400127c82 */ /* 0x000fe20008000000 */
[----:B------:R-:W-:Y:S01]  /*1b40*/  UIADD3 UR46, UPT, UPT, UR47, -UR46, URZ ;  /* 0x8000002e2f2e7290 */ /* 0x000fe2000fffe0ff */
[----:B---3--:R-:W-:Y:S01]  /*1b50*/  ISETP.LE.U32.AND P0, PT, R2, UR18, PT ;  /* 0x0000001202007c0c */ /* 0x008fe2000bf03070 */
[----:B------:R-:W-:Y:S01]  /*1b60*/  UIADD3 UR44, UPT, UPT, UR45, -UR44, URZ ;  /* 0x8000002c2d2c7290 */ /* 0x000fe2000fffe0ff */
[----:B------:R-:W-:Y:S01]  /*1b70*/  IMAD.U32 R2, RZ, RZ, UR37 ;  /* 0x00000025ff027e24 */ /* 0x000fe2000f8e00ff */
[----:B-1----:R-:W-:Y:S01]  /*1b80*/  UIMAD.WIDE.U32 UR28, UR48, UR19, URZ ;  /* 0x00000013301c72a5 */ /* 0x002fe2000f8e00ff */
[----:B------:R-:W-:Y:S01]  /*1b90*/  ISETP.GE.U32.AND.EX P0, PT, R0, R3, PT, P0 ;  /* 0x000000030000720c */ /* 0x000fe20003f06100 */
[----:B------:R-:W-:Y:S01]  /*1ba0*/  UIMAD UR48, UR46, UR44, URZ ;  /* 0x0000002c2e3072a4 */ /* 0x000fe2000f8e02ff */
[----:B------:R-:W-:Y:S01]  /*1bb0*/  IMAD.MOV.U32 R0, RZ, RZ, -0x1 ;  /* 0xffffffffff007424 */ /* 0x000fe200078e00ff */
[----:B------:R-:W-:Y:S01]  /*1bc0*/  USEL UR44, UR44, UR46, !UP3 ;  /* 0x0000002e2c2c7287 */ /* 0x000fe2000d800000 */
[----:B------:R-:W-:Y:S01]  /*1bd0*/  ISETP.NE.OR P2, PT, R2, 0x2, !P2 ;  /* 0x000000020200780c */ /* 0x000fe20005745670 */
[----:B------:R-:W-:-:S02]  /*1be0*/  UIMAD UR19, UR49, UR19, URZ ;  /* 0x00000013311372a4 */ /* 0x000fc4000f8e02ff */
[----:B------:R-:W-:Y:S01]  /*1bf0*/  USHF.R.S32.HI UR49, URZ, 0x1f, UR48 ;  /* 0x0000001fff317899 */ /* 0x000fe20008011430 */
[----:B------:R-:W-:Y:S01]  /*1c00*/  IMAD.U32 R18, RZ, RZ, UR48 ;  /* 0x00000030ff127e24 */ /* 0x000fe2000f8e00ff */
[----:B------:R-:W-:Y:S01]  /*1c10*/  USHF.R.S32.HI UR45, URZ, 0x1f, UR44 ;  /* 0x0000001fff2d7899 */ /* 0x000fe2000801142c */
[----:B------:R-:W-:Y:S01]  /*1c20*/  IMAD.U32 R12, RZ, RZ, UR44 ;  /* 0x0000002cff0c7e24 */ /* 0x000fe2000f8e00ff */
[----:B------:R-:W-:Y:S02]  /*1c30*/  UIADD3 UR19, UPT, UPT, UR29, UR19, URZ ;  /* 0x000000131d137290 */ /* 0x000fe4000fffe0ff */
[----:B------:R-:W-:Y:S02]  /*1c40*/  IMAD.U32 R19, RZ, RZ, UR49 ;  /* 0x00000031ff137e24 */ /* 0x000fe4000f8e00ff */
[----:B------:R-:W-:Y:S01]  /*1c50*/  IMAD.U32 R13, RZ, RZ, UR45 ;  /* 0x0000002dff0d7e24 */ /* 0x000fe2000f8e00ff */
[----:B------:R-:W-:Y:S07]  /*1c60*/  @P0 BRA P1, `(.L_x_12) ;  /* 0x0000001400e00947 */ /* 0x000fee0000800000 */
[----:B------:R-:W-:Y:S01]  /*1c70*/  IMAD.U32 R3, RZ, RZ, UR17 ;  /* 0x00000011ff037e24 */ /* 0x000fe2000f8e00ff */
[----:B------:R-:W-:Y:S02]  /*1c80*/  ISETP.LE.U32.AND P0, PT, R18, UR18, PT ;  /* 0x0000001212007c0c */ /* 0x000fe4000bf03070 */
[----:B------:R-:W-:Y:S01]  /*1c90*/  CS2R R10, SRZ ;  /* 0x00000000000a7805 */ /* 0x000fe2000001ff00 */
[----:B------:R-:W-:Y:S01]  /*1ca0*/  IMAD.MOV.U32 R9, RZ, RZ, RZ ;  /* 0x000000ffff097224 */ /* 0x000fe200078e00ff */
[----:B------:R-:W-:-:S13]  /*1cb0*/  ISETP.GE.U32.AND.EX P0, PT, R3, R19, PT, P0 ;  /* 0x000000130300720c */ /* 0x000fda0003f06100 */
[----:B------:R-:W-:Y:S05]  /*1cc0*/  @!P0 BRA `(.L_x_13) ;  /* 0x0000001000bc8947 */ /* 0x000fea0003800000 */
[----:B------:R-:W-:Y:S02]  /*1cd0*/  VIADD R0, R8, 0x20 ;  /* 0x0000002008007836 */ /* 0x000fe40000000000 */
[----:B------:R-:W-:Y:S02]  /*1ce0*/  IMAD.MOV.U32 R11, RZ, RZ, R8 ;  /* 0x000000ffff0b7224 */ /* 0x000fe400078e0008 */
[----:B-----5:R-:W-:Y:S01]  /*1cf0*/  IMAD.MOV.U32 R3, RZ, RZ, R7 ;  /* 0x000000ffff037224 */ /* 0x020fe200078e0007 */
[----:B------:R-:W-:Y:S02]  /*1d00*/  ISETP.GE.AND P0, PT, R0, UR27, PT ;  /* 0x0000001b00007c0c */ /* 0x000fe4000bf06270 */
[----:B------:R-:W-:Y:S02]  /*1d10*/  ISETP.GE.AND P1, PT, R11, UR27, PT ;  /* 0x0000001b0b007c0c */ /* 0x000fe4000bf26270 */
[----:B------:R-:W-:Y:S01]  /*1d20*/  MOV R10, UR12 ;  /* 0x0000000c000a7c02 */ /* 0x000fe20008000f00 */
[----:B------:R-:W-:Y:S01]  /*1d30*/  IMAD.U32 R9, RZ, RZ, UR13 ;  /* 0x0000000dff097e24 */ /* 0x000fe2000f8e00ff */
[----:B------:R-:W-:-:S07]  /*1d40*/  MOV R0, R6 ;  /* 0x0000000600007202 */ /* 0x000fce0000000f00 */
[----:B------:R-:W1:Y:S01]  /*1d50*/  @!P0 LDC.64 R22, c[0x0][0xbf0] ;  /* 0x0002fc00ff168b82 */ /* 0x000e620000000a00 */
[----:B------:R-:W-:Y:S01]  /*1d60*/  UIADD3 UR12, UP0, UPT, UR10, -0x1, URZ ;  /* 0xffffffff0a0c7890 */ /* 0x000fe2000ff1e0ff */
[----:B------:R-:W-:Y:S03]  /*1d70*/  BSSY.RECONVERGENT B0, `(.L_x_14) ;  /* 0x0000050000007945 */ /* 0x000fe60003800200 */
[----:B------:R-:W-:Y:S01]  /*1d80*/  UIADD3.X UR13, UPT, UPT, UR11, -0x1, URZ, UP0, !UPT ;  /* 0xffffffff0b0d7890 */ /* 0x000fe200087fe4ff */
[----:B------:R-:W-:Y:S01]  /*1d90*/  MOV R19, 0x7fffffff ;  /* 0x7fffffff00137802 */ /* 0x000fe20000000f00 */
[----:B------:R-:W-:Y:S02]  /*1da0*/  IMAD.MOV.U32 R17, RZ, RZ, RZ ;  /* 0x000000ffff117224 */ /* 0x000fe400078e00ff */
[----:B-1----:R-:W-:-:S05]  /*1db0*/  @!P0 IMAD.WIDE.U32 R22, R11, 0xc, R22 ;  /* 0x0000000c0b168825 */ /* 0x002fca00078e0016 */
[----:B------:R1:W5:Y:S04]  /*1dc0*/  @!P0 LDG.E R6, desc[UR50][R22.64+0x180] ;  /* 0x0001803216068981 */ /* 0x000368000c1e1900 */
[----:B------:R1:W5:Y:S01]  /*1dd0*/  @!P0 LDG.E R7, desc[UR50][R22.64+0x184] ;  /* 0x0001843216078981 */ /* 0x000362000c1e1900 */
[----:B------:R-:W-:-:S04]  /*1de0*/  IADD3 R10, P0, PT, R10, -0x1, RZ ;  /* 0xffffffff0a0a7810 */ /* 0x000fc80007f1e0ff */
[----:B------:R-:W-:Y:S01]  /*1df0*/  IADD3.X R9, PT, PT, R9, -0x1, RZ, P0, !PT ;  /* 0xffffffff09097810 */ /* 0x000fe200007fe4ff */
[----:B------:R-:W-:Y:S08]  /*1e00*/  @P1 BRA `(.L_x_15) ;  /* 0x0000000400181947 */ /* 0x000ff00003800000 */
[C---:B------:R-:W-:Y:S01]  /*1e10*/  IADD3 R2, P1, PT, R0.reuse, R10, RZ ;  /* 0x0000000a00027210 */ /* 0x040fe20007f3e0ff */
[----:B------:R-:W-:Y:S01]  /*1e20*/  IMAD.MOV.U32 R20, RZ, RZ, RZ ;  /* 0x000000ffff147224 */ /* 0x000fe200078e00ff */
[C---:B------:R-:W-:Y:S02]  /*1e30*/  IADD3 R13, P0, PT, R3.reuse, UR12, RZ ;  /* 0x0000000c030d7c10 */ /* 0x040fe4000ff1e0ff */
[----:B------:R-:W-:Y:S02]  /*1e40*/  LEA.HI.X.SX32 R0, R0, R9, 0x1, P1 ;  /* 0x0000000900007211 */ /* 0x000fe400008f0eff */
[----:B------:R-:W-:Y:S02]  /*1e50*/  IADD3 R24, P1, PT, R2, UR9, RZ ;  /* 0x0000000902187c10 */ /* 0x000fe4000ff3e0ff */
[----:B------:R-:W-:Y:S02]  /*1e60*/  LEA.HI.X.SX32 R12, R3, UR13, 0x1, P0 ;  /* 0x0000000d030c7c11 */ /* 0x000fe400080f0eff */
[----:B------:R-:W-:Y:S01]  /*1e70*/  IADD3 R17, P0, PT, R13, UR7, RZ ;  /* 0x000000070d117c10 */ /* 0x000fe2000ff1e0ff */
[----:B------:R-:W-:-:S04]  /*1e80*/  IMAD.X R3, RZ, RZ, R0, P1 ;  /* 0x000000ffff037224 */ /* 0x000fc800008e0600 */
[----:B------:R-:W-:Y:S02]  /*1e90*/  IMAD.X R16, RZ, RZ, R12, P0 ;  /* 0x000000ffff107224 */ /* 0x000fe400000e060c */
[----:B-1----:R-:W-:-:S04]  /*1ea0*/  IMAD.WIDE.U32 R22, R3, UR14, RZ ;  /* 0x0000000e03167c25 */ /* 0x002fc8000f8e00ff */
[----:B------:R-:W-:-:S04]  /*1eb0*/  IMAD.WIDE.U32 R18, R16, UR4, RZ ;  /* 0x0000000410127c25 */ /* 0x000fc8000f8e00ff */
[----:B------:R-:W-:-:S04]  /*1ec0*/  IMAD.WIDE.U32 R22, P1, R24, UR15, R22 ;  /* 0x0000000f18167c25 */ /* 0x000fc8000f820016 */
[----:B------:R-:W-:-:S04]  /*1ed0*/  IMAD.WIDE.U32 R24, R24, UR14, RZ ;  /* 0x0000000e18187c25 */ /* 0x000fc8000f8e00ff */
[----:B------:R-:W-:-:S04]  /*1ee0*/  IMAD.WIDE.U32 R18, P0, R17, UR5, R18 ;  /* 0x0000000511127c25 */ /* 0x000fc8000f800012 */
[----:B------:R-:W-:-:S04]  /*1ef0*/  IMAD.WIDE.U32 R26, R17, UR4, RZ ;  /* 0x00000004111a7c25 */ /* 0x000fc8000f8e00ff */
[----:B------:R-:W-:Y:S01]  /*1f00*/  IMAD.X R29, RZ, RZ, RZ, P1 ;  /* 0x000000ffff1d7224 */ /* 0x000fe200008e06ff */
[----:B------:R-:W-:Y:S01]  /*1f10*/  IADD3 RZ, P1, PT, R25, R22, RZ ;  /* 0x0000001619ff7210 */ /* 0x000fe20007f3e0ff */
[----:B------:R-:W-:Y:S01]  /*1f20*/  IMAD.X R25, RZ, RZ, RZ, P0 ;  /* 0x000000ffff197224 */ /* 0x000fe200000e06ff */
[----:B------:R-:W-:Y:S01]  /*1f30*/  IADD3 RZ, P0, PT, R27, R18, RZ ;  /* 0x000000121bff7210 */ /* 0x000fe20007f1e0ff */
[----:B------:R-:W-:Y:S02]  /*1f40*/  IMAD.MOV.U32 R24, RZ, RZ, R19 ;  /* 0x000000ffff187224 */ /* 0x000fe400078e0013 */
[----:B------:R-:W-:Y:S02]  /*1f50*/  IMAD.MOV.U32 R28, RZ, RZ, R23 ;  /* 0x000000ffff1c7224 */ /* 0x000fe400078e0017 */
[----:B------:R-:W-:Y:S01]  /*1f60*/  IMAD.WIDE.U32.X R16, R16, UR5, R24, P0 ;  /* 0x0000000510107c25 */ /* 0x000fe200080e0418 */
[----:B------:R-:W-:-:S03]  /*1f70*/  PLOP3.LUT P0, PT, PT, PT, UP1, 0x80, 0x8 ;  /* 0x000000000008781c */ /* 0x000fc60003f0f018 */
[----:B------:R-:W-:Y:S01]  /*1f80*/  IMAD.WIDE.U32.X R28, R3, UR15, R28, P1 ;  /* 0x0000000f031c7c25 */ /* 0x000fe200088e041c */
[----:B------:R-:W-:Y:S02]  /*1f90*/  PLOP3.LUT P1, PT, PT, PT, UP2, 0x80, 0x8 ;  /* 0x000000000008781c */ /* 0x000fe40003f2f028 */
[----:B------:R-:W-:Y:S02]  /*1fa0*/  SEL R13, R13, R16, !P0 ;  /* 0x000000100d0d7207 */ /* 0x000fe40004000000 */
[----:B------:R-:W-:Y:S02]  /*1fb0*/  SEL R12, R12, R17, !P0 ;  /* 0x000000110c0c7207 */ /* 0x000fe40004000000 */
[----:B------:R-:W-:Y:S02]  /*1fc0*/  SEL R2, R2, R28, !P1 ;  /* 0x0000001c02027207 */ /* 0x000fe40004800000 */
[----:B------:R-:W-:Y:S01]  /*1fd0*/  SEL R29, R0, R29, !P1 ;  /* 0x0000001d001d7207 */ /* 0x000fe20004800000 */
[----:B------:R-:W-:Y:S01]  /*1fe0*/  IMAD.MOV R0, RZ, RZ, -R21 ;  /* 0x000000ffff007224 */ /* 0x000fe200078e0a15 */
[----:B------:R-:W-:-:S02]  /*1ff0*/  SHF.R.U64 R13, R13, UR6, R12 ;  /* 0x000000060d0d7c19 */ /* 0x000fc4000800120c */
[----:B------:R-:W-:Y:S02]  /*2000*/  SHF.R.U64 R16, R2, UR8, R29 ;  /* 0x0000000802107c19 */ /* 0x000fe4000800121d */
[----:B------:R-:W-:Y:S01]  /*2010*/  IADD3 R12, PT, PT, R4, -0x1, R13 ;  /* 0xffffffff040c7810 */ /* 0x000fe20007ffe00d */
[----:B------:R-:W-:Y:S01]  /*2020*/  IMAD R13, R0, UR40, RZ ;  /* 0x00000028000d7c24 */ /* 0x000fe2000f8e02ff */
[----:B------:R-:W-:Y:S02]  /*2030*/  IADD3 R16, PT, PT, R5, -0x1, R16 ;  /* 0xffffffff05107810 */ /* 0x000fe40007ffe010 */
[----:B------:R-:W-:Y:S01]  /*2040*/  IABS R2, R5 ;  /* 0x0000000500027213 */ /* 0x000fe20000000000 */
[----:B------:R-:W-:Y:S01]  /*2050*/  IMAD.HI.U32 R20, R21, R13, R20 ;  /* 0x0000000d15147227 */ /* 0x000fe200078e0014 */
[----:B------:R-:W-:Y:S02]  /*2060*/  IABS R3, R16 ;  /* 0x0000001000037213 */ /* 0x000fe40000000000 */
[----:B------:R-:W-:Y:S01]  /*2070*/  IABS R0, R12 ;  /* 0x0000000c00007213 */ /* 0x000fe20000000000 */
[----:B------:R-:W-:Y:S01]  /*2080*/  IMAD.MOV R2, RZ, RZ, -R2 ;  /* 0x000000ffff027224 */ /* 0x000fe200078e0a02 */
[----:B------:R-:W-:Y:S01]  /*2090*/  ISETP.GE.AND P4, PT, R16, RZ, PT ;  /* 0x000000ff1000720c */ /* 0x000fe20003f86270 */
[----:B------:R-:W-:Y:S01]  /*20a0*/  IMAD.HI.U32 R20, R20, R3, RZ ;  /* 0x0000000314147227 */ /* 0x000fe200078e00ff */
[----:B------:R-:W-:-:S03]  /*20b0*/  ISETP.GE.AND P3, PT, R12, RZ, PT ;  /* 0x000000ff0c00720c */ /* 0x000fc60003f66270 */
[----:B------:R-:W-:-:S04]  /*20c0*/  IMAD.HI.U32 R13, R0, UR43, RZ ;  /* 0x0000002b000d7c27 */ /* 0x000fc8000f8e00ff */
[----:B------:R-:W-:Y:S02]  /*20d0*/  IMAD R2, R20, R2, R3 ;  /* 0x0000000214027224 */ /* 0x000fe400078e0203 */
[----:B------:R-:W-:Y:S02]  /*20e0*/  IMAD R3, R13, UR38, R0 ;  /* 0x000000260d037c24 */ /* 0x000fe4000f8e0200 */
[----:B------:R-:W-:Y:S01]  /*20f0*/  IMAD.U32 R0, RZ, RZ, UR41 ;  /* 0x00000029ff007e24 */ /* 0x000fe2000f8e00ff */
[----:B------:R-:W-:Y:S02]  /*2100*/  ISETP.LT.U32.AND P1, PT, R2, UR40, PT ;  /* 0x0000002802007c0c */ /* 0x000fe4000bf21070 */
[----:B------:R-:W-:-:S11]  /*2110*/  ISETP.LT.U32.AND P0, PT, R3, UR39, PT ;  /* 0x0000002703007c0c */ /* 0x000fd6000bf01070 */
[----:B------:R-:W-:Y:S02]  /*2120*/  @!P1 VIADD R2, R2, -UR40 ;  /* 0x8000002802029c36 */ /* 0x000fe40008000000 */
[----:B------:R-:W-:-:S03]  /*2130*/  @!P0 VIADD R3, R3, -UR39 ;  /* 0x8000002703038c36 */ /* 0x000fc60008000000 */
[----:B------:R-:W-:Y:S02]  /*2140*/  ISETP.LT.U32.AND P1, PT, R2, UR40, PT ;  /* 0x0000002802007c0c */ /* 0x000fe4000bf21070 */
[----:B------:R-:W-:-:S11]  /*2150*/  ISETP.LT.U32.AND P0, PT, R3, UR39, PT ;  /* 0x0000002703007c0c */ /* 0x000fd6000bf01070 */
[----:B------:R-:W-:Y:S01]  /*2160*/  @!P1 VIADD R2, R2, -UR40 ;  /* 0x8000002802029c36 */ /* 0x000fe20008000000 */
[----:B------:R-:W-:Y:S01]  /*2170*/  PLOP3.LUT P1, PT, PT, PT, UP6, 0x80, 0x8 ;  /* 0x000000000008781c */ /* 0x000fe20003f2f068 */
[----:B------:R-:W-:Y:S01]  /*2180*/  @!P0 VIADD R3, R3, -UR39 ;  /* 0x8000002703038c36 */ /* 0x000fe20008000000 */
[----:B------:R-:W-:Y:S01]  /*2190*/  PLOP3.LUT P0, PT, PT, PT, UP5, 0x80, 0x8 ;  /* 0x000000000008781c */ /* 0x000fe20003f0f058 */
[----:B------:R-:W-:Y:S02]  /*21a0*/  IMAD.MOV.U32 R13, RZ, RZ, R2 ;  /* 0x000000ffff0d7224 */ /* 0x000fe400078e0002 */
[----:B------:R-:W-:Y:S02]  /*21b0*/  IMAD.U32 R2, RZ, RZ, UR42 ;  /* 0x0000002aff027e24 */ /* 0x000fe4000f8e00ff */
[----:B------:R-:W-:Y:S02]  /*21c0*/  @!P4 IMAD.MOV R13, RZ, RZ, -R13 ;  /* 0x000000ffff0dc224 */ /* 0x000fe400078e0a0d */
[----:B------:R-:W-:-:S03]  /*21d0*/  @!P3 IMAD.MOV R3, RZ, RZ, -R3 ;  /* 0x000000ffff03b224 */ /* 0x000fc600078e0a03 */
[----:B------:R-:W-:Y:S02]  /*21e0*/  SEL R13, R2, R13, !P1 ;  /* 0x0000000d020d7207 */ /* 0x000fe40004800000 */
[----:B------:R-:W-:Y:S02]  /*21f0*/  SEL R3, R0, R3, !P0 ;  /* 0x0000000300037207 */ /* 0x000fe40004000000 */
[----:B------:R-:W-:Y:S01]  /*2200*/  PLOP3.LUT P0, PT, PT, PT, UP3, 0x80, 0x8 ;  /* 0x000000000008781c */ /* 0x000fe20003f0f038 */
[----:B------:R-:W-:Y:S02]  /*2210*/  IMAD.IADD R13, R16, 0x1, -R13 ;  /* 0x00000001100d7824 */ /* 0x000fe400078e0a0d */
[----:B------:R-:W-:-:S04]  /*2220*/  IMAD.IADD R0, R12, 0x1, -R3 ;  /* 0x000000010c007824 */ /* 0x000fc800078e0a03 */
[----:B------:R-:W-:Y:S01]  /*2230*/  IMAD R19, R13, R0, RZ ;  /* 0x000000000d137224 */ /* 0x000fe200078e02ff */
[----:B------:R-:W-:-:S04]  /*2240*/  SEL R12, R0, R13, !P0 ;  /* 0x0000000d000c7207 */ /* 0x000fc80004000000 */
[----:B------:R-:W-:Y:S02]  /*2250*/  SHF.R.S32.HI R13, RZ, 0x1f, R12 ;  /* 0x0000001fff0d7819 */ /* 0x000fe4000001140c */
[----:B------:R-:W-:Y:S02]  /*2260*/  SHF.R.S32.HI R17, RZ, 0x1f, R19 ;  /* 0x0000001fff117819 */ /* 0x000fe40000011413 */
.L_x_15:
[----:B------:R-:W-:Y:S05]  /*2270*/  BSYNC.RECONVERGENT B0 ;  /* 0x0000000000007941 */ /* 0x000fea0003800200 */
.L_x_14:
[----:B------:R-:W2:Y:S01]  /*2280*/  SHFL.UP PT, R2, R19, 0x1, RZ ;  /* 0x0420000013027989 */ /* 0x000ea200000e00ff */
[C---:B------:R-:W-:Y:S01]  /*2290*/  ISETP.NE.AND P6, PT, R8.reuse, RZ, PT ;  /* 0x000000ff0800720c */ /* 0x040fe20003fc5270 */
[----:B-1----:R-:W-:Y:S01]  /*22a0*/  IMAD.U32 R23, RZ, RZ, UR17 ;  /* 0x00000011ff177e24 */ /* 0x002fe2000f8e00ff */
[C---:B------:R-:W-:Y:S01]  /*22b0*/  ISETP.GE.U32.AND P1, PT, R8.reuse, 0x2, PT ;  /* 0x000000020800780c */ /* 0x040fe20003f26070 */
[----:B------:R-:W1:Y:S01]  /*22c0*/  SHFL.UP PT, R0, R17, 0x1, RZ ;  /* 0x0420000011007989 */ /* 0x000e6200000e00ff */
[C---:B------:R-:W-:Y:S02]  /*22d0*/  ISETP.GE.U32.AND P3, PT, R8.reuse, 0x4, PT ;  /* 0x000000040800780c */ /* 0x040fe40003f66070 */
[C---:B------:R-:W-:Y:S02]  /*22e0*/  ISETP.GE.U32.AND P4, PT, R8.reuse, 0x8, PT ;  /* 0x000000080800780c */ /* 0x040fe40003f86070 */
[----:B------:R-:W-:Y:S02]  /*22f0*/  ISETP.GE.U32.AND P5, PT, R8, 0x10, PT ;  /* 0x000000100800780c */ /* 0x000fe40003fa6070 */
[----:B--2---:R-:W-:-:S02]  /*2300*/  SEL R2, R2, RZ, P6 ;  /* 0x000000ff02027207 */ /* 0x004fc40003000000 */
[----:B-1----:R-:W-:Y:S02]  /*2310*/  SEL R0, R0, RZ, P6 ;  /* 0x000000ff00007207 */ /* 0x002fe40003000000 */
[----:B------:R-:W-:-:S05]  /*2320*/  IADD3 R2, P0, PT, R2, R19, RZ ;  /* 0x0000001302027210 */ /* 0x000fca0007f1e0ff */
[----:B------:R-:W-:Y:S01]  /*2330*/  IMAD.X R0, R0, 0x1, R17, P0 ;  /* 0x0000000100007824 */ /* 0x000fe200000e0611 */
[----:B------:R-:W1:Y:S04]  /*2340*/  SHFL.UP PT, R3, R2, 0x2, RZ ;  /* 0x0440000002037989 */ /* 0x000e6800000e00ff */
[----:B------:R-:W2:Y:S01]  /*2350*/  SHFL.UP PT, R16, R0, 0x2, RZ ;  /* 0x0440000000107989 */ /* 0x000ea200000e00ff */
[----:B-1----:R-:W-:-:S04]  /*2360*/  SEL R3, R3, RZ, P1 ;  /* 0x000000ff03037207 */ /* 0x002fc80000800000 */
[----:B------:R-:W-:Y:S02]  /*2370*/  IADD3 R3, P0, PT, R3, R2, RZ ;  /* 0x0000000203037210 */ /* 0x000fe40007f1e0ff */
[----:B--2---:R-:W-:-:S03]  /*2380*/  SEL R21, R16, RZ, P1 ;  /* 0x000000ff10157207 */ /* 0x004fc60000800000 */
[----:B------:R-:W1:Y:S02]  /*2390*/  SHFL.UP PT, R18, R3, 0x4, RZ ;  /* 0x0480000003127989 */ /* 0x000e6400000e00ff */
[----:B------:R-:W-:-:S05]  /*23a0*/  IMAD.X R16, R21, 0x1, R0, P0 ;  /* 0x0000000115107824 */ /* 0x000fca00000e0600 */
[----:B------:R-:W2:Y:S01]  /*23b0*/  SHFL.UP PT, R20, R16, 0x4, RZ ;  /* 0x0480000010147989 */ /* 0x000ea200000e00ff */
[----:B-1----:R-:W-:-:S04]  /*23c0*/  SEL R18, R18, RZ, P3 ;  /* 0x000000ff12127207 */ /* 0x002fc80001800000 */
[----:B------:R-:W-:Y:S02]  /*23d0*/  IADD3 R18, P0, PT, R18, R3, RZ ;  /* 0x0000000312127210 */ /* 0x000fe40007f1e0ff */
[----:B--2---:R-:W-:-:S05]  /*23e0*/  SEL R21, R20, RZ, P3 ;  /* 0x000000ff14157207 */ /* 0x004fca0001800000 */
[----:B------:R-:W-:Y:S02]  /*23f0*/  IMAD.X R0, R21, 0x1, R16, P0 ;  /* 0x0000000115007824 */ /* 0x000fe400000e0610 */
[----:B------:R-:W1:Y:S04]  /*2400*/  SHFL.UP PT, R21, R18, 0x8, RZ ;  /* 0x0500000012157989 */ /* 0x000e6800000e00ff */
[----:B------:R-:W2:Y:S01]  /*2410*/  SHFL.UP PT, R2, R0, 0x8, RZ ;  /* 0x0500000000027989 */ /* 0x000ea200000e00ff */
[----:B-1----:R-:W-:-:S04]  /*2420*/  SEL R21, R21, RZ, P4 ;  /* 0x000000ff15157207 */ /* 0x002fc80002000000 */
[----:B------:R-:W-:Y:S02]  /*2430*/  IADD3 R21, P0, PT, R21, R18, RZ ;  /* 0x0000001215157210 */ /* 0x000fe40007f1e0ff */
[----:B--2---:R-:W-:-:S03]  /*2440*/  SEL R3, R2, RZ, P4 ;  /* 0x000000ff02037207 */ /* 0x004fc60002000000 */
[----:B------:R-:W1:Y:S02]  /*2450*/  SHFL.UP PT, R20, R21, 0x10, RZ ;  /* 0x0600000015147989 */ /* 0x000e6400000e00ff */
[----:B------:R-:W-:Y:S02]  /*2460*/  IMAD.X R3, R3, 0x1, R0, P0 ;  /* 0x0000000103037824 */ /* 0x000fe400000e0600 */
[----:B------:R-:W-:-:S03]  /*2470*/  IMAD.MOV.U32 R0, RZ, RZ, RZ ;  /* 0x000000ffff007224 */ /* 0x000fc600078e00ff */
[----:B------:R-:W2:Y:S01]  /*2480*/  SHFL.UP PT, R2, R3, 0x10, RZ ;  /* 0x0600000003027989 */ /* 0x000ea200000e00ff */
[----:B-1----:R-:W-:-:S04]  /*2490*/  SEL R20, R20, RZ, P5 ;  /* 0x000000ff14147207 */ /* 0x002fc80002800000 */
[----:B------:R-:W-:Y:S02]  /*24a0*/  IADD3 R20, P0, PT, R20, R21, RZ ;  /* 0x0000001514147210 */ /* 0x000fe40007f1e0ff */
[----:B--2---:R-:W-:Y:S01]  /*24b0*/  SEL R18, R2, RZ, P5 ;  /* 0x000000ff02127207 */ /* 0x004fe20002800000 */
[----:B------:R-:W-:-:S04]  /*24c0*/  IMAD.MOV.U32 R2, RZ, RZ, RZ ;  /* 0x000000ffff027224 */ /* 0x000fc800078e00ff */
[----:B------:R-:W-:Y:S01]  /*24d0*/  IMAD.X R18, R18, 0x1, R3, P0 ;  /* 0x0000000112127824 */ /* 0x000fe200000e0603 */
[----:B------:R-:W-:-:S03]  /*24e0*/  ISETP.LE.U32.AND P0, PT, R20, UR18, PT ;  /* 0x0000001214007c0c */ /* 0x000fc6000bf03070 */
[----:B------:R-:W-:Y:S01]  /*24f0*/  IMAD.MOV.U32 R21, RZ, RZ, R18 ;  /* 0x000000ffff157224 */ /* 0x000fe200078e0012 */
[----:B------:R-:W-:Y:S01]  /*2500*/  ISETP.GE.U32.AND.EX P0, PT, R23, R18, PT, P0 ;  /* 0x000000121700720c */ /* 0x000fe20003f06100 */
[----:B------:R-:W-:-:S12]  /*2510*/  IMAD.MOV.U32 R23, RZ, RZ, R20 ;  /* 0x000000ffff177224 */ /* 0x000fd800078e0014 */
[----:B------:R-:W-:-:S04]  /*2520*/  VOTE.ANY R16, PT, !P0 ;  /* 0x0000000000107806 */ /* 0x000fc800040e0100 */
[----:B------:R-:W-:-:S13]  /*2530*/  ISETP.NE.AND P0, PT, R16, RZ, PT ;  /* 0x000000ff1000720c */ /* 0x000fda0003f05270 */
[----:B------:R-:W-:Y:S05]  /*2540*/  @P0 BRA `(.L_x_16) ;  /* 0x0000000800500947 */ /* 0x000fea0003800000 */
[----:B------:R-:W1:Y:S01]  /*2550*/  LDC R3, c[0x0][0xbe0] ;  /* 0x0002f800ff037b82 */ /* 0x000e620000000800 */
[----:B------:R-:W-:Y:S01]  /*2560*/  LOP3.LUT R15, R15, 0xfffffffe, RZ, 0xc0, !PT ;  /* 0xfffffffe0f0f7812 */ /* 0x000fe200078ec0ff */
[----:B------:R-:W2:Y:S01]  /*2570*/  LDCU UR27, c[0x0][0xbe8] ;  /* 0x00017d00ff1b77ac */ /* 0x000ea20008000800 */
[----:B------:R-:W3:Y:S01]  /*2580*/  LDCU.64 UR10, c[0x0][0xba8] ;  /* 0x00017500ff0a77ac */ /* 0x000ee20008000a00 */
[----:B------:R-:W4:Y:S01]  /*2590*/  LDCU.64 UR8, c[0x0][0xbb0] ;  /* 0x00017600ff0877ac */ /* 0x000f220008000a00 */
[----:B------:R-:W1:Y:S02]  /*25a0*/  LDCU.128 UR4, c[0x0][0xbc0] ;  /* 0x00017800ff0477ac */ /* 0x000e640008000c00 */
[----:B-1----:R-:W-:-:S13]  /*25b0*/  ISETP.NE.AND P0, PT, R3, 0x1, PT ;  /* 0x000000010300780c */ /* 0x002fda0003f05270 */
[----:B--234-:R-:W-:-:S07]  /*25c0*/  @P0 LOP3.LUT R15, R15, 0x1, RZ, 0xfc, !PT ;  /* 0x000000010f0f0812 */ /* 0x01cfce00078efcff */
.L_x_19:
[C---:B------:R-:W-:Y:S01]  /*25d0*/  VIADD R0, R11.reuse, 0x40 ;  /* 0x000000400b007836 */ /* 0x040fe20000000000 */
[----:B-----5:R-:W-:Y:S01]  /*25e0*/  MOV R21, R6 ;  /* 0x0000000600157202 */ /* 0x020fe20000000f00 */
[----:B------:R-:W-:Y:S02]  /*25f0*/  VIADD R11, R11, 0x20 ;  /* 0x000000200b0b7836 */ /* 0x000fe40000000000 */
[----:B------:R-:W-:Y:S01]  /*2600*/  IMAD.MOV.U32 R16, RZ, RZ, R7 ;  /* 0x000000ffff107224 */ /* 0x000fe200078e0007 */
[----:B------:R-:W-:-:S13]  /*2610*/  ISETP.GE.AND P0, PT, R0, UR27, PT ;  /* 0x0000001b00007c0c */ /* 0x000fda000bf06270 */
[----:B------:R-:W1:Y:S01]  /*2620*/  @!P0 LDC.64 R22, c[0x0][0xbf0] ;  /* 0x0002fc00ff168b82 */ /* 0x000e620000000a00 */
[----:B------:R2:W3:Y:S01]  /*2630*/  SHFL.IDX PT, R0, R18, 0x1f, 0x1f ;  /* 0x03e01f0012007f89 */ /* 0x0004e200000e0000 */
[----:B------:R-:W-:Y:S01]  /*2640*/  BSSY.RECONVERGENT B0, `(.L_x_17) ;  /* 0x000005e000007945 */ /* 0x000fe20003800200 */
[----:B------:R-:W-:Y:S02]  /*2650*/  HFMA2 R17, -RZ, RZ, 0, 0 ;  /* 0x00000000ff117431 */ /* 0x000fe400000001ff */
[----:B------:R2:W4:Y:S01]  /*2660*/  SHFL.IDX PT, R2, R20, 0x1f, 0x1f ;  /* 0x03e01f0014027f89 */ /* 0x00052200000e0000 */
[----:B-1----:R-:W-:-:S05]  /*2670*/  @!P0 IMAD.WIDE.U32 R22, R11, 0xc, R22 ;  /* 0x0000000c0b168825 */ /* 0x002fca00078e0016 */
[----:B------:R2:W5:Y:S04]  /*2680*/  @!P0 LDG.E R6, desc[UR50][R22.64+0x180] ;  /* 0x0001803216068981 */ /* 0x000568000c1e1900 */
[----:B------:R2:W5:Y:S01]  /*2690*/  @!P0 LDG.E R7, desc[UR50][R22.64+0x184] ;  /* 0x0001843216078981 */ /* 0x000562000c1e1900 */
[----:B------:R-:W-:Y:S02]  /*26a0*/  ISETP.GE.AND P0, PT, R11, UR27, PT ;  /* 0x0000001b0b007c0c */ /* 0x000fe4000bf06270 */
[----:B------:R-:W-:-:S11]  /*26b0*/  MOV R19, 0x7fffffff ;  /* 0x7fffffff00137802 */ /* 0x000fd60000000f00 */
[----:B---34-:R-:W-:Y:S05]  /*26c0*/  @P0 BRA `(.L_x_18) ;  /* 0x0000000400540947 */ /* 0x018fea0003800000 */
[----:B------:R-:W-:-:S04]  /*26d0*/  IADD3 R13, P0, PT, R21, R10, RZ ;  /* 0x0000000a150d7210 */ /* 0x000fc80007f1e0ff */
[----:B------:R-:W-:Y:S02]  /*26e0*/  LEA.HI.X.SX32 R12, R21, R9, 0x1, P0 ;  /* 0x00000009150c7211 */ /* 0x000fe400000f0eff */
[----:B------:R-:W-:-:S04]  /*26f0*/  IADD3 R19, P0, PT, R16, UR12, RZ ;  /* 0x0000000c10137c10 */ /* 0x000fc8000ff1e0ff */
[----:B--2---:R-:W-:Y:S02]  /*2700*/  LEA.HI.X.SX32 R18, R16, UR13, 0x1, P0 ;  /* 0x0000000d10127c11 */ /* 0x004fe400080f0eff */
[----:B------:R-:W-:-:S05]  /*2710*/  IADD3 R17, P0, PT, R13, UR9, RZ ;  /* 0x000000090d117c10 */ /* 0x000fca000ff1e0ff */
[----:B------:R-:W-:Y:S01]  /*2720*/  IMAD.X R16, RZ, RZ, R12, P0 ;  /* 0x000000ffff107224 */ /* 0x000fe200000e060c */
[----:B------:R-:W-:Y:S01]  /*2730*/  IADD3 R21, P0, PT, R19, UR7, RZ ;  /* 0x0000000713157c10 */ /* 0x000fe2000ff1e0ff */
[----:B------:R-:W-:-:S04]  /*2740*/  IMAD.WIDE.U32 R30, R17, UR10, RZ ;  /* 0x0000000a111e7c25 */ /* 0x000fc8000f8e00ff */
[----:B------:R-:W-:-:S04]  /*2750*/  IMAD.WIDE.U32 R28, R16, UR10, RZ ;  /* 0x0000000a101c7c25 */ /* 0x000fc8000f8e00ff */
[----:B------:R-:W-:Y:S02]  /*2760*/  IMAD.X R20, RZ, RZ, R18, P0 ;  /* 0x000000ffff147224 */ /* 0x000fe400000e0612 */
[----:B------:R-:W-:-:S04]  /*2770*/  IMAD.WIDE.U32 R28, P0, R17, UR11, R28 ;  /* 0x0000000b111c7c25 */ /* 0x000fc8000f80001c */
[----:B------:R-:W-:-:S04]  /*2780*/  IMAD.WIDE.U32 R24, R20, UR4, RZ ;  /* 0x0000000414187c25 */ /* 0x000fc8000f8e00ff */
[----:B------:R-:W-:Y:S02]  /*2790*/  IMAD.X R27, RZ, RZ, RZ, P0 ;  /* 0x000000ffff1b7224 */ /* 0x000fe400000e06ff */
[----:B------:R-:W-:-:S04]  /*27a0*/  IMAD.WIDE.U32 R24, P0, R21, UR5, R24 ;  /* 0x0000000515187c25 */ /* 0x000fc8000f800018 */
[----:B------:R-:W-:Y:S01]  /*27b0*/  IMAD.X R23, RZ, RZ, RZ, P0 ;  /* 0x000000ffff177224 */ /* 0x000fe200000e06ff */
[----:B------:R-:W-:Y:S01]  /*27c0*/  IADD3 RZ, P0, PT, R31, R28, RZ ;  /* 0x0000001c1fff7210 */ /* 0x000fe20007f1e0ff */
[----:B------:R-:W-:Y:S02]  /*27d0*/  IMAD.MOV.U32 R26, RZ, RZ, R29 ;  /* 0x000000ffff1a7224 */ /* 0x000fe400078e001d */
[----:B------:R-:W-:Y:S02]  /*27e0*/  IMAD.MOV.U32 R22, RZ, RZ, R25 ;  /* 0x000000ffff167224 */ /* 0x000fe400078e0019 */
[----:B------:R-:W-:-:S04]  /*27f0*/  IMAD.WIDE.U32.X R16, R16, UR11, R26, P0 ;  /* 0x0000000b10107c25 */ /* 0x000fc800080e041a */
[----:B------:R-:W-:-:S05]  /*2800*/  IMAD.WIDE.U32 R26, R21, UR4, RZ ;  /* 0x00000004151a7c25 */ /* 0x000fca000f8e00ff */
[----:B------:R-:W-:-:S05]  /*2810*/  IADD3 RZ, P0, PT, R27, R24, RZ ;  /* 0x000000181bff7210 */ /* 0x000fca0007f1e0ff */
[----:B------:R-:W-:Y:S01]  /*2820*/  IMAD.WIDE.U32.X R20, R20, UR5, R22, P0 ;  /* 0x0000000514147c25 */ /* 0x000fe200080e0416 */
[----:B------:R-:W-:-:S04]  /*2830*/  ISETP.NE.U32.AND P0, PT, RZ, UR10, PT ;  /* 0x0000000aff007c0c */ /* 0x000fc8000bf05070 */
[----:B------:R-:W-:-:S04]  /*2840*/  ISETP.NE.AND.EX P0, PT, RZ, UR11, PT, P0 ;  /* 0x0000000bff007c0c */ /* 0x000fc8000bf05300 */
[----:B------:R-:W-:Y:S02]  /*2850*/  SEL R13, R13, R16, !P0 ;  /* 0x000000100d0d7207 */ /* 0x000fe40004000000 */
[----:B------:R-:W-:Y:S02]  /*2860*/  SEL R12, R12, R17, !P0 ;  /* 0x000000110c0c7207 */ /* 0x000fe40004000000 */
[----:B------:R-:W-:Y:S02]  /*2870*/  ISETP.NE.U32.AND P0, PT, RZ, UR4, PT ;  /* 0x00000004ff007c0c */ /* 0x000fe4000bf05070 */
[----:B------:R-:W-:Y:S02]  /*2880*/  SHF.R.U64 R12, R13, UR8, R12 ;  /* 0x000000080d0c7c19 */ /* 0x000fe4000800120c */
[----:B------:R-:W-:-:S04]  /*2890*/  ISETP.NE.AND.EX P0, PT, RZ, UR5, PT, P0 ;  /* 0x00000005ff007c0c */ /* 0x000fc8000bf05300 */
[----:B------:R-:W-:Y:S02]  /*28a0*/  SEL R16, R18, R21, !P0 ;  /* 0x0000001512107207 */ /* 0x000fe40004000000 */
[-C--:B------:R-:W-:Y:S02]  /*28b0*/  IABS R18, R5.reuse ;  /* 0x0000000500127213 */ /* 0x080fe40000000000 */
[----:B------:R-:W-:Y:S02]  /*28c0*/  SEL R19, R19, R20, !P0 ;  /* 0x0000001413137207 */ /* 0x000fe40004000000 */
[----:B------:R-:W1:Y:S01]  /*28d0*/  I2F.RP R21, R18 ;  /* 0x0000001200157306 */ /* 0x000e620000209400 */
[----:B------:R-:W-:Y:S02]  /*28e0*/  IADD3 R20, PT, PT, R5, -0x1, R12 ;  /* 0xffffffff05147810 */ /* 0x000fe40007ffe00c */
[----:B------:R-:W-:Y:S02]  /*28f0*/  IABS R12, R5 ;  /* 0x00000005000c7213 */ /* 0x000fe40000000000 */
[----:B------:R-:W-:-:S02]  /*2900*/  IABS R13, R20 ;  /* 0x00000014000d7213 */ /* 0x000fc40000000000 */
[----:B------:R-:W-:Y:S01]  /*2910*/  SHF.R.U64 R19, R19, UR6, R16 ;  /* 0x0000000613137c19 */ /* 0x000fe20008001210 */
[----:B------:R-:W-:-:S03]  /*2920*/  IMAD.MOV R12, RZ, RZ, -R12 ;  /* 0x000000ffff0c7224 */ /* 0x000fc600078e0a0c */
[----:B------:R-:W-:Y:S01]  /*2930*/  IADD3 R19, PT, PT, R4, -0x1, R19 ;  /* 0xffffffff04137810 */ /* 0x000fe20007ffe013 */
[----:B-1----:R-:W1:Y:S02]  /*2940*/  MUFU.RCP R22, R21 ;  /* 0x0000001500167308 */ /* 0x002e640000001000 */
[----:B-1----:R-:W-:-:S06]  /*2950*/  VIADD R22, R22, 0xffffffe ;  /* 0x0ffffffe16167836 */ /* 0x002fcc0000000000 */
[----:B------:R-:W1:Y:S02]  /*2960*/  F2I.FTZ.U32.TRUNC.NTZ R23, R22 ;  /* 0x0000001600177305 */ /* 0x000e64000021f000 */
[----:B-1----:R-:W-:Y:S02]  /*2970*/  IMAD.MOV R17, RZ, RZ, -R23 ;  /* 0x000000ffff117224 */ /* 0x002fe400078e0a17 */
[----:B------:R-:W-:Y:S02]  /*2980*/  IMAD.MOV.U32 R22, RZ, RZ, RZ ;  /* 0x000000ffff167224 */ /* 0x000fe400078e00ff */
[----:B------:R-:W-:-:S04]  /*2990*/  IMAD R17, R17, R18, RZ ;  /* 0x0000001211117224 */ /* 0x000fc800078e02ff */
[----:B------:R-:W-:-:S06]  /*29a0*/  IMAD.HI.U32 R17, R23, R17, R22 ;  /* 0x0000001117117227 */ /* 0x000fcc00078e0016 */
[----:B------:R-:W-:-:S04]  /*29b0*/  IMAD.HI.U32 R17, R17, R13, RZ ;  /* 0x0000000d11117227 */ /* 0x000fc800078e00ff */
[----:B------:R-:W-:Y:S01]  /*29c0*/  IMAD R21, R17, R12, R13 ;  /* 0x0000000c11157224 */ /* 0x000fe200078e020d */
[----:B------:R-:W-:Y:S02]  /*29d0*/  IABS R17, R4 ;  /* 0x0000000400117213 */ /* 0x000fe40000000000 */
[----:B------:R-:W-:Y:S02]  /*29e0*/  IABS R13, R19 ;  /* 0x00000013000d7213 */ /* 0x000fe40000000000 */
[----:B------:R-:W1:Y:S01]  /*29f0*/  I2F.RP R24, R17 ;  /* 0x0000001100187306 */ /* 0x000e620000209400 */
[----:B------:R-:W-:-:S13]  /*2a00*/  ISETP.GT.U32.AND P0, PT, R18, R21, PT ;  /* 0x000000151200720c */ /* 0x000fda0003f04070 */
[----:B------:R-:W-:Y:S01]  /*2a10*/  @!P0 IMAD.IADD R21, R21, 0x1, -R18 ;  /* 0x0000000115158824 */ /* 0x000fe200078e0a12 */
[----:B-1----:R-:W1:Y:S02]  /*2a20*/  MUFU.RCP R22, R24 ;  /* 0x0000001800167308 */ /* 0x002e640000001000 */
[----:B-1----:R-:W-:-:S06]  /*2a30*/  VIADD R22, R22, 0xffffffe ;  /* 0x0ffffffe16167836 */ /* 0x002fcc0000000000 */
[----:B------:R-:W1:Y:S02]  /*2a40*/  F2I.FTZ.U32.TRUNC.NTZ R23, R22 ;  /* 0x0000001600177305 */ /* 0x000e64000021f000 */
[----:B-1----:R-:W-:Y:S02]  /*2a50*/  IMAD.MOV R12, RZ, RZ, -R23 ;  /* 0x000000ffff0c7224 */ /* 0x002fe400078e0a17 */
[----:B------:R-:W-:Y:S02]  /*2a60*/  IMAD.MOV.U32 R22, RZ, RZ, RZ ;  /* 0x000000ffff167224 */ /* 0x000fe400078e00ff */
[----:B------:R-:W-:Y:S01]  /*2a70*/  IMAD R16, R12, R17, RZ ;  /* 0x000000110c107224 */ /* 0x000fe200078e02ff */
[----:B------:R-:W-:-:S03]  /*2a80*/  IABS R12, R4 ;  /* 0x00000004000c7213 */ /* 0x000fc60000000000 */
[----:B------:R-:W-:-:S04]  /*2a90*/  IMAD.HI.U32 R16, R23, R16, R22 ;  /* 0x0000001017107227 */ /* 0x000fc800078e0016 */
[----:B------:R-:W-:Y:S02]  /*2aa0*/  IMAD.MOV R12, RZ, RZ, -R12 ;  /* 0x000000ffff0c7224 */ /* 0x000fe400078e0a0c */
[----:B------:R-:W-:-:S04]  /*2ab0*/  IMAD.HI.U32 R16, R16, R13, RZ ;  /* 0x0000000d10107227 */ /* 0x000fc800078e00ff */
[----:B------:R-:W-:-:S05]  /*2ac0*/  IMAD R12, R16, R12, R13 ;  /* 0x0000000c100c7224 */ /* 0x000fca00078e020d */
[----:B------:R-:W-:-:S13]  /*2ad0*/  ISETP.GT.U32.AND P0, PT, R17, R12, PT ;  /* 0x0000000c1100720c */ /* 0x000fda0003f04070 */
[----:B------:R-:W-:Y:S01]  /*2ae0*/  @!P0 IMAD.IADD R12, R12, 0x1, -R17 ;  /* 0x000000010c0c8824 */ /* 0x000fe200078e0a11 */
[----:B------:R-:W-:-:S13]  /*2af0*/  ISETP.GT.U32.AND P0, PT, R18, R21, PT ;  /* 0x000000151200720c */ /* 0x000fda0003f04070 */
[----:B------:R-:W-:Y:S01]  /*2b00*/  @!P0 IMAD.IADD R21, R21, 0x1, -R18 ;  /* 0x0000000115158824 */ /* 0x000fe200078e0a12 */
[----:B------:R-:W-:-:S13]  /*2b10*/  ISETP.GT.U32.AND P0, PT, R17, R12, PT ;  /* 0x0000000c1100720c */ /* 0x000fda0003f04070 */
[----:B------:R-:W-:Y:S01]  /*2b20*/  @!P0 IMAD.IADD R12, R12, 0x1, -R17 ;  /* 0x000000010c0c8824 */ /* 0x000fe200078e0a11 */
[----:B------:R-:W-:-:S13]  /*2b30*/  ISETP.GE.AND P0, PT, R20, RZ, PT ;  /* 0x000000ff1400720c */ /* 0x000fda0003f06270 */
[----:B------:R-:W-:Y:S01]  /*2b40*/  @!P0 IMAD.MOV R21, RZ, RZ, -R21 ;  /* 0x000000ffff158224 */ /* 0x000fe200078e0a15 */
[----:B------:R-:W-:-:S13]  /*2b50*/  ISETP.GE.AND P0, PT, R19, RZ, PT ;  /* 0x000000ff1300720c */ /* 0x000fda0003f06270 */
[----:B------:R-:W-:Y:S01]  /*2b60*/  @!P0 IMAD.MOV R12, RZ, RZ, -R12 ;  /* 0x000000ffff0c8224 */ /* 0x000fe200078e0a0c */
[----:B------:R-:W-:-:S13]  /*2b70*/  ISETP.NE.AND P0, PT, RZ, UR24, PT ;  /* 0x00000018ff007c0c */ /* 0x000fda000bf05270 */
[----:B------:R-:W-:Y:S02]  /*2b80*/  @!P0 LOP3.LUT R21, RZ, UR24, RZ, 0x33, !PT ;  /* 0x00000018ff158c12 */ /* 0x000fe4000f8e33ff */
[----:B------:R-:W-:-:S03]  /*2b90*/  ISETP.NE.AND P0, PT, RZ, UR21, PT ;  /* 0x00000015ff007c0c */ /* 0x000fc6000bf05270 */
[----:B------:R-:W-:-:S10]  /*2ba0*/  IMAD.IADD R20, R20, 0x1, -R21 ;  /* 0x0000000114147824 */ /* 0x000fd400078e0a15 */
[----:B------:R-:W-:Y:S02]  /*2bb0*/  @!P0 LOP3.LUT R12, RZ, UR21, RZ, 0x33, !PT ;  /* 0x00000015ff0c8c12 */ /* 0x000fe4000f8e33ff */
[----:B------:R-:W-:-:S03]  /*2bc0*/  ISETP.NE.AND P0, PT, R3, 0x1, PT ;  /* 0x000000010300780c */ /* 0x000fc60003f05270 */
[----:B------:R-:W-:-:S05]  /*2bd0*/  IMAD.IADD R19, R19, 0x1, -R12 ;  /* 0x0000000113137824 */ /* 0x000fca00078e0a0c */
[CC--:B------:R-:W-:Y:S01]  /*2be0*/  SEL R12, R19.reuse, R20.reuse, !P0 ;  /* 0x00000014130c7207 */ /* 0x0c0fe20004000000 */
[----:B------:R-:W-:-:S03]  /*2bf0*/  IMAD R19, R19, R20, RZ ;  /* 0x0000001413137224 */ /* 0x000fc600078e02ff */
[----:B------:R-:W-:Y:S02]  /*2c00*/  SHF.R.S32.HI R13, RZ, 0x1f, R12 ;  /* 0x0000001fff0d7819 */ /* 0x000fe4000001140c */
[----:B------:R-:W-:Y:S02]  /*2c10*/  SHF.R.S32.HI R17, RZ, 0x1f, R19 ;  /* 0x0000001fff117819 */ /* 0x000fe40000011413 */
.L_x_18:
[----:B------:R-:W-:Y:S05]  /*2c20*/  BSYNC.RECONVERGENT B0 ;  /* 0x0000000000007941 */ /* 0x000fea0003800200 */
.L_x_17:
[----:B--2---:R-:W1:Y:S04]  /*2c30*/  SHFL.UP PT, R18, R19, 0x1, RZ ;  /* 0x0420000013127989 */ /* 0x004e6800000e00ff */
[----:B------:R-:W2:Y:S01]  /*2c40*/  SHFL.UP PT, R16, R17, 0x1, RZ ;  /* 0x0420000011107989 */ /* 0x000ea200000e00ff */
[----:B-1----:R-:W-:Y:S02]  /*2c50*/  SEL R18, R18, RZ, P6 ;  /* 0x000000ff12127207 */ /* 0x002fe40003000000 */
[----:B--2---:R-:W-:Y:S02]  /*2c60*/  SEL R16, R16, RZ, P6 ;  /* 0x000000ff10107207 */ /* 0x004fe40003000000 */
[----:B------:R-:W-:-:S05]  /*2c70*/  IADD3 R18, P0, PT, R18, R19, RZ ;  /* 0x0000001312127210 */ /* 0x000fca0007f1e0ff */
[----:B------:R-:W-:Y:S01]  /*2c80*/  IMAD.X R16, R16, 0x1, R17, P0 ;  /* 0x0000000110107824 */ /* 0x000fe200000e0611 */
[----:B------:R-:W1:Y:S04]  /*2c90*/  SHFL.UP PT, R23, R18, 0x2, RZ ;  /* 0x0440000012177989 */ /* 0x000e6800000e00ff */
        /* <DEDUP_REMOVED lines=17> */
[----:B------:R-:W1:Y:S01]  /*2db0*/  SHFL.UP PT, R16, R27, 0x10, RZ ;  /* 0x060000001b107989 */ /* 0x000e6200000e00ff */
[----:B------:R-:W-:-:S03]  /*2dc0*/  IMAD.U32 R25, RZ, RZ, UR17 ;  /* 0x00000011ff197e24 */ /* 0x000fc6000f8e00ff */
[----:B------:R-:W2:Y:S01]  /*2dd0*/  SHFL.UP PT, R21, R24, 0x10, RZ ;  /* 0x0600000018157989 */ /* 0x000ea200000e00ff */
[----:B-1----:R-:W-:Y:S02]  /*2de0*/  SEL R16, R16, RZ, P5 ;  /* 0x000000ff10107207 */ /* 0x002fe40002800000 */
[----:B--2---:R-:W-:Y:S02]  /*2df0*/  SEL R21, R21, RZ, P5 ;  /* 0x000000ff15157207 */ /* 0x004fe40002800000 */
[----:B------:R-:W-:-:S05]  /*2e00*/  IADD3 R23, P0, PT, R16, R27, RZ ;  /* 0x0000001b10177210 */ /* 0x000fca0007f1e0ff */
[----:B------:R-:W-:Y:S01]  /*2e10*/  IMAD.X R21, R21, 0x1, R24, P0 ;  /* 0x0000000115157824 */ /* 0x000fe200000e0618 */
[----:B------:R-:W-:-:S05]  /*2e20*/  IADD3 R20, P0, PT, R23, R2, RZ ;  /* 0x0000000217147210 */ /* 0x000fca0007f1e0ff */
[----:B------:R-:W-:Y:S01]  /*2e30*/  IMAD.X R18, R21, 0x1, R0, P0 ;  /* 0x0000000115127824 */ /* 0x000fe200000e0600 */
[----:B------:R-:W-:-:S04]  /*2e40*/  ISETP.LE.U32.AND P0, PT, R20, UR18, PT ;  /* 0x0000001214007c0c */ /* 0x000fc8000bf03070 */
[----:B------:R-:W-:-:S13]  /*2e50*/  ISETP.GE.U32.AND.EX P0, PT, R25, R18, PT, P0 ;  /* 0x000000121900720c */ /* 0x000fda0003f06100 */
[----:B------:R-:W-:-:S04]  /*2e60*/  VOTE.ANY R16, PT, !P0 ;  /* 0x0000000000107806 */ /* 0x000fc800040e0100 */
[----:B------:R-:W-:-:S13]  /*2e70*/  ISETP.NE.AND P0, PT, R16, RZ, PT ;  /* 0x000000ff1000720c */ /* 0x000fda0003f05270 */
[----:B------:R-:W-:Y:S05]  /*2e80*/  @!P0 BRA `(.L_x_19) ;  /* 0xfffffff400d08947 */ /* 0x000fea000383ffff */
.L_x_16:
[----:B------:R-:W1:Y:S08]  /*2e90*/  BREV R18, R16 ;  /* 0x0000001000127301 */ /* 0x000e700000000000 */
[----:B-1----:R-:W1:Y:S02]  /*2ea0*/  FLO.U32.SH R18, R18 ;  /* 0x0000001200127300 */ /* 0x002e6400000e0400 */
[----:B-1----:R-:W1:Y:S02]  /*2eb0*/  SHFL.IDX PT, R11, R11, R18, 0x1f ;  /* 0x00001f120b0b7589 */ /* 0x002e6400000e0000 */
[----:B-1----:R-:W-:-:S05]  /*2ec0*/  IMAD.IADD R3, R8, 0x1, R11 ;  /* 0x0000000108037824 */ /* 0x002fca00078e020b */
[----:B------:R-:W-:-:S13]  /*2ed0*/  ISETP.GE.AND P0, PT, R3, UR27, PT ;  /* 0x0000001b03007c0c */ /* 0x000fda000bf06270 */
[----:B------:R-:W1:Y:S01]  /*2ee0*/  @!P0 LDC.64 R24, c[0x0][0xbf0] ;  /* 0x0002fc00ff188b82 */ /* 0x000e620000000a00 */
[----:B------:R-:W-:Y:S01]  /*2ef0*/  SHFL.IDX PT, R16, R19, R18, 0x1f ;  /* 0x00001f1213107589 */ /* 0x000fe200000e0000 */
[----:B-1----:R-:W-:-:S05]  /*2f00*/  @!P0 IMAD.WIDE R24, R3, 0xc, R24 ;  /* 0x0000000c03188825 */ /* 0x002fca00078e0218 */
[----:B-----5:R1:W5:Y:S04]  /*2f10*/  @!P0 LDG.E R6, desc[UR50][R24.64] ;  /* 0x0000003218068981 */ /* 0x020368000c1e1900 */
[----:B------:R1:W5:Y:S01]  /*2f20*/  @!P0 LDG.E R7, desc[UR50][R24.64+0x4] ;  /* 0x0000043218078981 */ /* 0x000362000c1e1900 */
[----:B------:R-:W-:-:S03]  /*2f30*/  IADD3 R23, P1, P0, R2, R23, -R19 ;  /* 0x0000001702177210 */ /* 0x000fc6000783e813 */
[----:B------:R-:W-:Y:S01]  /*2f40*/  SHFL.IDX PT, R13, R13, R18, 0x1f ;  /* 0x00001f120d0d7589 */ /* 0x000fe200000e0000 */
[----:B------:R-:W-:-:S03]  /*2f50*/  IADD3.X R9, PT, PT, R0, R21, ~R17, P1, P0 ;  /* 0x0000001500097210 */ /* 0x000fc60000fe0c11 */
[----:B------:R-:W2:Y:S04]  /*2f60*/  SHFL.IDX PT, R17, R17, R18, 0x1f ;  /* 0x00001f1211117589 */ /* 0x000ea800000e0000 */
[----:B------:R-:W3:Y:S04]  /*2f70*/  SHFL.IDX PT, R12, R12, R18, 0x1f ;  /* 0x00001f120c0c7589 */ /* 0x000ee800000e0000 */
[----:B------:R-:W4:Y:S04]  /*2f80*/  SHFL.IDX PT, R9, R9, R18, 0x1f ;  /* 0x00001f1209097589 */ /* 0x000f2800000e0000 */
[----:B------:R1:W1:Y:S01]  /*2f90*/  SHFL.IDX PT, R10, R23, R18, 0x1f ;  /* 0x00001f12170a7589 */ /* 0x00026200000e0000 */
[----:B--2---:R-:W-:Y:S01]  /*2fa0*/  IMAD.MOV.U32 R19, RZ, RZ, R17 ;  /* 0x000000ffff137224 */ /* 0x004fe200078e0011 */
[----:B-1-34-:R-:W-:-:S07]  /*2fb0*/  MOV R18, R16 ;  /* 0x0000001000127202 */ /* 0x01afce0000000f00 */
.L_x_13:
[----:B------:R-:W-:Y:S01]  /*2fc0*/  ISETP.GE.AND P0, PT, R11, UR27, PT ;  /* 0x0000001b0b007c0c */ /* 0x000fe2000bf06270 */
[----:B------:R-:W-:Y:S01]  /*2fd0*/  IMAD.MOV.U32 R0, RZ, RZ, -0x1 ;  /* 0xffffffffff007424 */ /* 0x000fe200078e00ff */
[----:B------:R-:W-:-:S11]  /*2fe0*/  MOV R16, 0xffffffff ;  /* 0xffffffff00107802 */ /* 0x000fd60000000f00 */
[----:B------:R-:W-:Y:S05]  /*2ff0*/  @P0 BRA `(.L_x_12) ;  /* 0x0000000000fc0947 */ /* 0x000fea0003800000 */
[----:B------:R-:W1:Y:S01]  /*3000*/  LDC R16, c[0x0][0xb98] ;  /* 0x0002e600ff107b82 */ /* 0x000e620000000800 */
[----:B------:R-:W-:-:S04]  /*3010*/  IADD3 R22, P0, PT, -R10, UR18, RZ ;  /* 0x000000120a167c10 */ /* 0x000fc8000ff1e1ff */
[----:B------:R-:W-:-:S03]  /*3020*/  IADD3.X R23, PT, PT, ~R9, UR17, RZ, P0, !PT ;  /* 0x0000001109177c10 */ /* 0x000fc600087fe5ff */
[----:B------:R-:W2:Y:S08]  /*3030*/  LDC R21, c[0x0][0xb88] ;  /* 0x0002e200ff157b82 */ /* 0x000eb00000000800 */
[----:B------:R-:W3:Y:S01]  /*3040*/  LDC R17, c[0x0][0xbdc] ;  /* 0x0002f700ff117b82 */ /* 0x000ee20000000800 */
[-CC-:B-1----:R-:W-:Y:S02]  /*3050*/  SHF.R.U32.HI R14, RZ, R16.reuse, R23.reuse ;  /* 0x00000010ff0e7219 */ /* 0x182fe40000011617 */
[----:B------:R-:W-:-:S02]  /*3060*/  SHF.R.U64 R16, R22, R16, R23 ;  /* 0x0000001016107219 */ /* 0x000fc40000001217 */
[-CC-:B--2---:R-:W-:Y:S02]  /*3070*/  SHF.R.U32.HI R2, RZ, R21.reuse, R14.reuse ;  /* 0x00000015ff027219 */ /* 0x184fe4000001160e */
[-C--:B------:R-:W-:Y:S02]  /*3080*/  SHF.R.U32.HI R3, RZ, R21.reuse, R13 ;  /* 0x00000015ff037219 */ /* 0x080fe4000001160d */
[----:B------:R-:W-:Y:S02]  /*3090*/  SHF.R.U64 R14, R16, R21, R14 ;  /* 0x00000015100e7219 */ /* 0x000fe4000000120e */
[-CC-:B---3--:R-:W-:Y:S02]  /*30a0*/  SHF.R.U32.HI R20, RZ, R17.reuse, R2.reuse ;  /* 0x00000011ff147219 */ /* 0x188fe40000011602 */
[----:B------:R-:W-:Y:S02]  /*30b0*/  SHF.R.U64 R17, R14, R17, R2 ;  /* 0x000000110e117219 */ /* 0x000fe40000001202 */
[----:B------:R-:W-:-:S04]  /*30c0*/  LOP3.LUT R0, R20, R3, RZ, 0xfc, !PT ;  /* 0x0000000314007212 */ /* 0x000fc800078efcff */
[----:B------:R-:W-:Y:S02]  /*30d0*/  ISETP.NE.U32.AND P0, PT, R0, RZ, PT ;  /* 0x000000ff0000720c */ /* 0x000fe40003f05070 */
[----:B------:R-:W-:-:S11]  /*30e0*/  SHF.R.U64 R0, R12, R21, R13 ;  /* 0x000000150c007219 */ /* 0x000fd6000000120d */
[----:B------:R-:W-:Y:S05]  /*30f0*/  @P0 BRA `(.L_x_20) ;  /* 0x0000000000540947 */ /* 0x000fea0003800000 */
[----:B------:R-:W1:Y:S01]  /*3100*/  I2F.U32.RP R22, R0 ;  /* 0x0000000000167306 */ /* 0x000e620000209000 */
[----:B------:R-:W-:-:S07]  /*3110*/  ISETP.NE.U32.AND P1, PT, R0, RZ, PT ;  /* 0x000000ff0000720c */ /* 0x000fce0003f25070 */
[----:B-1----:R-:W1:Y:S02]  /*3120*/  MUFU.RCP R20, R22 ;  /* 0x0000001600147308 */ /* 0x002e640000001000 */
[----:B-1----:R-:W-:-:S06]  /*3130*/  IADD3 R20, PT, PT, R20, 0xffffffe, RZ ;  /* 0x0ffffffe14147810 */ /* 0x002fcc0007ffe0ff */
[----:B------:R1:W2:Y:S02]  /*3140*/  F2I.FTZ.U32.TRUNC.NTZ R21, R20 ;  /* 0x0000001400157305 */ /* 0x0002a4000021f000 */
[----:B-1----:R-:W-:Y:S02]  /*3150*/  HFMA2 R20, -RZ, RZ, 0, 0 ;  /* 0x00000000ff147431 */ /* 0x002fe400000001ff */
[----:B--2---:R-:W-:-:S04]  /*3160*/  IMAD.MOV R2, RZ, RZ, -R21 ;  /* 0x000000ffff027224 */ /* 0x004fc800078e0a15 */
[----:B------:R-:W-:-:S04]  /*3170*/  IMAD R2, R2, R0, RZ ;  /* 0x0000000002027224 */ /* 0x000fc800078e02ff */
[----:B------:R-:W-:-:S06]  /*3180*/  IMAD.HI.U32 R2, R21, R2, R20 ;  /* 0x0000000215027227 */ /* 0x000fcc00078e0014 */
[----:B------:R-:W-:-:S04]  /*3190*/  IMAD.HI.U32 R2, R2, R17, RZ ;  /* 0x0000001102027227 */ /* 0x000fc800078e00ff */
[----:B------:R-:W-:-:S04]  /*31a0*/  IMAD.MOV R3, RZ, RZ, -R2 ;  /* 0x000000ffff037224 */ /* 0x000fc800078e0a02 */
[----:B------:R-:W-:-:S05]  /*31b0*/  IMAD R3, R0, R3, R17 ;  /* 0x0000000300037224 */ /* 0x000fca00078e0211 */
[----:B------:R-:W-:-:S13]  /*31c0*/  ISETP.GE.U32.AND P0, PT, R3, R0, PT ;  /* 0x000000000300720c */ /* 0x000fda0003f06070 */
[----:B------:R-:W-:Y:S01]  /*31d0*/  @P0 IADD3 R3, PT, PT, R3, -R0, RZ ;  /* 0x8000000003030210 */ /* 0x000fe20007ffe0ff */
[----:B------:R-:W-:-:S03]  /*31e0*/  @P0 VIADD R2, R2, 0x1 ;  /* 0x0000000102020836 */ /* 0x000fc60000000000 */
[----:B------:R-:W-:-:S13]  /*31f0*/  ISETP.GE.U32.AND P3, PT, R3, R0, PT ;  /* 0x000000000300720c */ /* 0x000fda0003f66070 */
[----:B------:R-:W-:Y:S02]  /*3200*/  @P3 IADD3 R2, PT, PT, R2, 0x1, RZ ;  /* 0x0000000102023810 */ /* 0x000fe40007ffe0ff */
[----:B------:R-:W-:-:S04]  /*3210*/  @!P1 LOP3.LUT R2, RZ, R0, RZ, 0x33, !PT ;  /* 0x00000000ff029212 */ /* 0x000fc800078e33ff */
[----:B------:R-:W-:-:S05]  /*3220*/  IADD3 R22, PT, PT, -R2, RZ, RZ ;  /* 0x000000ff02167210 */ /* 0x000fca0007ffe1ff */
[----:B------:R-:W-:Y:S01]  /*3230*/  IMAD R22, R0, R22, R17 ;  /* 0x0000001600167224 */ /* 0x000fe200078e0211 */
[----:B------:R-:W-:Y:S06]  /*3240*/  BRA `(.L_x_21) ;  /* 0x0000000000147947 */ /* 0x000fec0003800000 */
.L_x_20:
[----:B------:R-:W-:Y:S02]  /*3250*/  MOV R2, 0x3270 ;  /* 0x0000327000027802 */ /* 0x000fe40000000f00 */
[----:B-----5:R-:W-:Y:S05]  /*3260*/  CALL.REL.NOINC `($__internal_3_$__cuda_sm20_div_u64) ;  /* 0x00000108000c7944 */ /* 0x020fea0003c00000 */
[----:B------:R-:W-:Y:S02]  /*3270*/  IADD3 R22, PT, PT, -R3, RZ, RZ ;  /* 0x000000ff03167210 */ /* 0x000fe40007ffe1ff */
[----:B------:R-:W-:-:S03]  /*3280*/  MOV R2, R3 ;  /* 0x0000000300027202 */ /* 0x000fc60000000f00 */
[----:B------:R-:W-:-:S07]  /*3290*/  IMAD R22, R0, R22, R17 ;  /* 0x0000001600167224 */ /* 0x000fce00078e0211 */
.L_x_21:
[----:B------:R-:W1:Y:S01]  /*32a0*/  LDC R3, c[0x0][0xbdc] ;  /* 0x0002f700ff037b82 */ /* 0x000e620000000800 */
[----:B------:R-:W-:Y:S01]  /*32b0*/  IMAD.MOV.U32 R24, RZ, RZ, -0x1 ;  /* 0xffffffffff187424 */ /* 0x000fe200078e00ff */
[----:B------:R-:W-:Y:S02]  /*32c0*/  PLOP3.LUT P1, PT, PT, PT, PT, 0x8, 0x80 ;  /* 0x000000000080781c */ /* 0x000fe40003f2e170 */
[----:B------:R-:W-:-:S04]  /*32d0*/  LOP3.LUT R15, R15, 0xfffffffd, RZ, 0xc0, !PT ;  /* 0xfffffffd0f0f7812 */ /* 0x000fc800078ec0ff */
[----:B------:R-:W2:Y:S07]  /*32e0*/  LDC R17, c[0x0][0xb80] ;  /* 0x0002e000ff117b82 */ /* 0x000eae0000000800 */
[----:B------:R-:W-:Y:S01]  /*32f0*/  @P1 LOP3.LUT R15, R15, 0x2, RZ, 0xfc, !PT ;  /* 0x000000020f0f1812 */ /* 0x000fe200078efcff */
[----:B------:R-:W3:Y:S08]  /*3300*/  LDC R20, c[0x0][0xb90] ;  /* 0x0002e400ff147b82 */ /* 0x000ef00000000800 */
[----:B------:R-:W4:Y:S01]  /*3310*/  LDC R0, c[0x0][0xbe0] ;  /* 0x0002f800ff007b82 */ /* 0x000f220000000800 */
[----:B-1----:R-:W-:-:S02]  /*3320*/  SHF.L.U32 R23, R24, R3, RZ ;  /* 0x0000000318177219 */ /* 0x002fc400000006ff */
[----:B------:R-:W-:Y:S02]  /*3330*/  SHF.L.U32 R2, R2, R3, RZ ;  /* 0x0000000302027219 */ /* 0x000fe400000006ff */
[----:B------:R-:W-:Y:S01]  /*3340*/  LOP3.LUT R23, RZ, R23, RZ, 0x33, !PT ;  /* 0x00000017ff177212 */ /* 0x000fe200078e33ff */
[----:B--2---:R-:W-:-:S03]  /*3350*/  VIADD R21, R17, 0xffffffff ;  /* 0xffffffff11157836 */ /* 0x004fc60000000000 */
[----:B------:R-:W-:Y:S02]  /*3360*/  LOP3.LUT R23, R14, R23, RZ, 0xc0, !PT ;  /* 0x000000170e177212 */ /* 0x000fe400078ec0ff */
[----:B------:R-:W-:-:S03]  /*3370*/  LOP3.LUT R21, R21, R16, RZ, 0xc0, !PT ;  /* 0x0000001015157212 */ /* 0x000fc600078ec0ff */
[----:B------:R-:W-:Y:S02]  /*3380*/  IMAD.IADD R23, R23, 0x1, R2 ;  /* 0x0000000117177824 */ /* 0x000fe400078e0202 */
[----:B------:R-:W-:Y:S02]  /*3390*/  IMAD.MOV.U32 R16, RZ, RZ, R11 ;  /* 0x000000ffff107224 */ /* 0x000fe400078e000b */
[----:B------:R-:W-:Y:S02]  /*33a0*/  IMAD R21, R22, R17, R21 ;  /* 0x0000001116157224 */ /* 0x000fe400078e0215 */
[----:B---3--:R-:W-:Y:S01]  /*33b0*/  IMAD R20, R23, R20, UR30 ;  /* 0x0000001e17147e24 */ /* 0x008fe2000f8e0214 */
[----:B----4-:R-:W-:-:S04]  /*33c0*/  ISETP.NE.AND P0, PT, R0, 0x1, PT ;  /* 0x000000010000780c */ /* 0x010fc80003f05270 */
[----:B------:R-:W-:Y:S02]  /*33d0*/  SEL R14, R20, R21, !P0 ;  /* 0x00000015140e7207 */ /* 0x000fe40004000000 */
[----:B------:R-:W-:-:S07]  /*33e0*/  SEL R0, R21, R20, !P0 ;  /* 0x0000001415007207 */ /* 0x000fce0004000000 */
.L_x_12:
[----:B------:R-:W-:Y:S01]  /*33f0*/  BAR.SYNC.DEFER_BLOCKING 0x0 ;  /* 0x0000000000007b1d */ /* 0x000fe20000010000 */
[----:B------:R-:W-:-:S13]  /*3400*/  LOP3.LUT P0, RZ, R15, 0x2, RZ, 0xc0, !PT ;  /* 0x000000020fff7812 */ /* 0x000fda000780c0ff */
[----:B------:R-:W-:Y:S05]  /*3410*/  @P0 EXIT ;  /* 0x000000000000094d */ /* 0x000fea0003800000 */
[----:B------:R-:W1:Y:S01]  /*3420*/  S2UR UR5, SR_CgaCtaId ;  /* 0x00000000000579c3 */ /* 0x000e620000008800 */
[----:B------:R-:W-:-:S09]  /*3430*/  UISETP.NE.AND UP0, UPT, UR37, 0x2, UPT ;  /* 0x000000022500788c */ /* 0x000fd2000bf05270 */
[----:B------:R-:W-:Y:S05]  /*3440*/  BRA.U UP0, `(.L_x_22) ;  /* 0x0000001100d87547 */ /* 0x000fea000b800000 */
[----:B------:R-:W-:-:S08]  /*3450*/  NOP ;  /* 0x0000000000007918 */ /* 0x000fd00000000000 */
[----:B-----5:R-:W2:-:S00]  /*3460*/  USETMAXREG.DEALLOC.CTAPOOL 0x88 ;  /* 0x00000088000079c8 */ /* 0x020e8000080e0500 */
[----:B--2---:R-:W-:Y:S01]  /*3470*/  ISETP.EQ.OR P1, PT, R8, RZ, P2 ;  /* 0x000000ff0800720c */ /* 0x004fe20001722670 */
[----:B------:R-:W-:Y:S01]  /*3480*/  IMAD.MOV.U32 R21, RZ, RZ, 0x1 ;  /* 0x00000001ff157424 */ /* 0x000fe200078e00ff */
[----:B------:R-:W-:Y:S01]  /*3490*/  PLOP3.LUT P4, PT, PT, PT, PT, 0x8, 0x80 ;  /* 0x000000000080781c */ /* 0x000fe20003f8e170 */
[----:B------:R-:W-:Y:S01]  /*34a0*/  IMAD.MOV.U32 R19, RZ, RZ, RZ ;  /* 0x000000ffff137224 */ /* 0x000fe200078e00ff */
[----:B------:R-:W-:Y:S01]  /*34b0*/  PRMT R20, RZ, 0x7610, R20 ;  /* 0x00007610ff147816 */ /* 0x000fe20000000014 */
[----:B------:R-:W-:Y:S01]  /*34c0*/  UMOV UR15, URZ ;  /* 0x000000ff000f7c82 */ /* 0x000fe20008000000 */
[----:B------:R-:W-:-:S09]  /*34d0*/  UMOV UR14, URZ ;  /* 0x000000ff000e7c82 */ /* 0x000fd20008000000 */
.L_x_46:
[----:B--2---:R-:W2:Y:S02]  /*34e0*/  LDC.64 R10, c[0x0][0x390] ;  /* 0x0000e400ff0a7b82 */ /* 0x004ea40000000a00 */
[----:B--2---:R-:W-:-:S05]  /*34f0*/  IMAD.WIDE R10, R16, 0xc, R10 ;  /* 0x0000000c100a7825 */ /* 0x004fca00078e020a */
[----:B------:R-:W2:Y:S02]  /*3500*/  LDG.E R2, desc[UR50][R10.64+0x8] ;  /* 0x000008320a027981 */ /* 0x000ea4000c1e1900 */
[----:B--2---:R-:W-:Y:S01]  /*3510*/  R2UR UR4, R2 ;  /* 0x00000000020472ca */ /* 0x004fe200000e0000 */
[----:B---34-:R-:W-:-:S14]  /*3520*/  @P4 BRA `(.L_x_23) ;  /* 0x0000000400b44947 */ /* 0x018fdc0003800000 */
[----:B------:R-:W2:Y:S01]  /*3530*/  S2R R17, SR_LANEID ;  /* 0x0000000000117919 */ /* 0x000ea20000000000 */
[----:B------:R-:W-:Y:S02]  /*3540*/  ELECT P0, URZ, PT ;  /* 0x0000000000ff782f */ /* 0x000fe40003800000 */
[----:B------:R-:W-:Y:S01]  /*3550*/  MOV R3, 0x400 ;  /* 0x0000040000037802 */ /* 0x000fe20000000f00 */
[----:B------:R-:W-:Y:S01]  /*3560*/  BSSY.RECONVERGENT B0, `(.L_x_24) ;  /* 0x000004f000007945 */ /* 0x000fe20003800200 */
[----:B------:R-:W3:Y:S01]  /*3570*/  S2R R2, SR_CgaCtaId ;  /* 0x0000000000027919 */ /* 0x000ee20000008800 */
[----:B------:R-:W-:Y:S01]  /*3580*/  LOP3.LUT R18, R20, 0xffff, RZ, 0xc0, !PT ;  /* 0x0000ffff14127812 */ /* 0x000fe200078ec0ff */
[----:B--2---:R-:W-:Y:S01]  /*3590*/  IMAD.SHL.U32 R17, R17, 0x4, RZ ;  /* 0x0000000411117824 */ /* 0x004fe200078e00ff */
[----:B---3--:R-:W-:-:S04]  /*35a0*/  LEA R2, R2, R3, 0x18 ;  /* 0x0000000302027211 */ /* 0x008fc800078ec0ff */
[----:B------:R-:W-:Y:S02]  /*35b0*/  IADD3 R15, PT, PT, R17, 0x480, R2 ;  /* 0x00000480110f7810 */ /* 0x000fe40007ffe002 */
[----:B------:R-:W-:Y:S05]  /*35c0*/  @!P0 BRA `(.L_x_25) ;  /* 0x0000000400208947 */ /* 0x000fea0003800000 */
[----:B------:R-:W2:Y:S01]  /*35d0*/  LDC.64 R26, c[0x0][0x830] ;  /* 0x00020c00ff1a7b82 */ /* 0x000ea20000000a00 */
[----:B------:R-:W3:Y:S04]  /*35e0*/  LDG.E R9, desc[UR50][R10.64] ;  /* 0x000000320a097981 */ /* 0x000ee8000c1e1900 */
[----:B------:R4:W5:Y:S03]  /*35f0*/  LDG.E R5, desc[UR50][R10.64+0x4] ;  /* 0x000004320a057981 */ /* 0x000966000c1e1900 */
[----:B------:R-:W1:Y:S08]  /*3600*/  LDC.64 R24, c[0x0][0x840] ;  /* 0x00021000ff187b82 */ /* 0x000e700000000a00 */
[----:B------:R-:W4:Y:S01]  /*3610*/  LDC.64 R6, c[0x0][0x828] ;  /* 0x00020a00ff067b82 */ /* 0x000f220000000a00 */
[----:B--2---:R-:W-:-:S07]  /*3620*/  IMAD.WIDE R26, R16, 0x8, R26 ;  /* 0x00000008101a7825 */ /* 0x004fce00078e021a */
[----:B------:R-:W2:Y:S01]  /*3630*/  LDC.64 R2, c[0x0][0x838] ;  /* 0x00020e00ff027b82 */ /* 0x000ea20000000a00 */
[----:B------:R-:W3:Y:S01]  /*3640*/  LDG.E.64 R26, desc[UR50][R26.64] ;  /* 0x000000321a1a7981 */ /* 0x000ee2000c1e1b00 */
[----:B-1----:R-:W-:-:S06]  /*3650*/  IMAD.WIDE R24, R16, 0x8, R24 ;  /* 0x0000000810187825 */ /* 0x002fcc00078e0218 */
[----:B------:R-:W5:Y:S01]  /*3660*/  LDG.E.64 R24, desc[UR50][R24.64] ;  /* 0x0000003218187981 */ /* 0x000f62000c1e1b00 */
[----:B----4-:R-:W-:-:S06]  /*3670*/  IMAD.WIDE R30, R16, 0x8, R6 ;  /* 0x00000008101e7825 */ /* 0x010fcc00078e0206 */
[----:B------:R-:W4:Y:S01]  /*3680*/  LDG.E.64 R30, desc[UR50][R30.64] ;  /* 0x000000321e1e7981 */ /* 0x000f22000c1e1b00 */
[----:B--2---:R-:W-:-:S06]  /*3690*/  IMAD.WIDE R28, R16, 0x8, R2 ;  /* 0x00000008101c7825 */ /* 0x004fcc00078e0202 */
[----:B------:R-:W2:Y:S01]  /*36a0*/  LDG.E.64 R28, desc[UR50][R28.64] ;  /* 0x000000321c1c7981 */ /* 0x000ea2000c1e1b00 */
[----:B------:R-:W1:Y:S01]  /*36b0*/  S2UR UR5, SR_CgaCtaId ;  /* 0x00000000000579c3 */ /* 0x000e620000008800 */
[----:B------:R-:W-:Y:S02]  /*36c0*/  UMOV UR6, 0x400 ;  /* 0x0000040000067882 */ /* 0x000fe40000000000 */
[----:B-1----:R-:W-:-:S09]  /*36d0*/  ULEA UR5, UR5, UR6, 0x18 ;  /* 0x0000000605057291 */ /* 0x002fd2000f8ec0ff */
[----:B------:R-:W1:Y:S04]  /*36e0*/  LDS R7, [UR5+0x49c] ;  /* 0x00049c05ff077984 */ /* 0x000e680008000800 */
[----:B------:R-:W1:Y:S01]  /*36f0*/  LDS R4, [UR5+0x51c] ;  /* 0x00051c05ff047984 */ /* 0x000e620008000800 */
[----:B------:R-:W-:Y:S02]  /*3700*/  UIADD3 UR7, UPT, UPT, UR5, 0x480, URZ ;  /* 0x0000048005077890 */ /* 0x000fe4000fffe0ff */
[----:B------:R-:W-:-:S04]  /*3710*/  UIADD3 UR6, UPT, UPT, UR5, 0x500, URZ ;  /* 0x0000050005067890 */ /* 0x000fc8000fffe0ff */
[----:B------:R-:W-:-:S05]  /*3720*/  IMAD.U32 R12, RZ, RZ, UR7 ;  /* 0x00000007ff0c7e24 */ /* 0x000fca000f8e00ff */
[----:B------:R-:W-:Y:S02]  /*3730*/  SHF.R.U64 R12, R12, 0x4, RZ ;  /* 0x000000040c0c7819 */ /* 0x000fe400000012ff */
[----:B------:R-:W-:Y:S01]  /*3740*/  CS2R R10, SRZ ;  /* 0x00000000000a7805 */ /* 0x000fe2000001ff00 */
[----:B------:R-:W-:Y:S04]  /*3750*/  STS [UR5+0x4b0], RZ ;  /* 0x0004b0ffff007988 */ /* 0x000fe80008000805 */
[----:B------:R-:W-:Y:S04]  /*3760*/  STS [UR5+0x490], R12 ;  /* 0x0004900cff007988 */ /* 0x000fe80008000805 */
[----:B------:R-:W-:Y:S04]  /*3770*/  STS [UR5+0x494], R12 ;  /* 0x0004940cff007988 */ /* 0x000fe80008000805 */
[----:B------:R-:W-:Y:S01]  /*3780*/  STS [UR5+0x530], RZ ;  /* 0x000530ffff007988 */ /* 0x000fe20008000805 */
[----:B---3--:R-:W-:-:S04]  /*3790*/  LOP3.LUT R16, R27, 0x1fffffff, RZ, 0xc0, !PT ;  /* 0x1fffffff1b107812 */ /* 0x008fc800078ec0ff */
[----:B------:R-:W-:Y:S02]  /*37a0*/  SHF.R.U32.HI R2, RZ, 0x4, R16 ;  /* 0x00000004ff027819 */ /* 0x000fe40000011610 */
[----:B-----5:R-:W-:-:S04]  /*37b0*/  LOP3.LUT R22, R25, 0x1fffffff, RZ, 0xc0, !PT ;  /* 0x1fffffff19167812 */ /* 0x020fc800078ec0ff */
[----:B------:R-:W-:Y:S02]  /*37c0*/  SHF.R.U32.HI R3, RZ, 0x4, R22 ;  /* 0x00000004ff037819 */ /* 0x000fe40000011616 */
[----:B-1----:R-:W-:Y:S02]  /*37d0*/  LOP3.LUT R2, R7, 0xf, R2, 0xb8, !PT ;  /* 0x0000000f07027812 */ /* 0x002fe400078eb802 */
[----:B------:R-:W-:-:S03]  /*37e0*/  LOP3.LUT R7, R4, 0xf, R3, 0xb8, !PT ;  /* 0x0000000f04077812 */ /* 0x000fc600078eb803 */
[----:B------:R-:W-:Y:S04]  /*37f0*/  STS [UR5+0x49c], R2 ;  /* 0x00049c02ff007988 */ /* 0x000fe80008000805 */
[----:B------:R-:W-:Y:S04]  /*3800*/  STS [UR5+0x51c], R7 ;  /* 0x00051c07ff007988 */ /* 0x000fe80008000805 */
[----:B------:R-:W1:Y:S04]  /*3810*/  LDS R4, [UR5+0x49c] ;  /* 0x00049c05ff047984 */ /* 0x000e680008000800 */
[----:B------:R-:W3:Y:S01]  /*3820*/  LDS R3, [UR5+0x51c] ;  /* 0x00051c05ff037984 */ /* 0x000ee20008000800 */
[----:B-1----:R-:W-:-:S02]  /*3830*/  LOP3.LUT R4, R4, 0xf0, RZ, 0xb8, !PT ;  /* 0x000000f004047812 */ /* 0x002fc400078eb8ff */
[----:B---3--:R-:W-:-:S03]  /*3840*/  LOP3.LUT R6, R3, 0xf0, RZ, 0xb8, !PT ;  /* 0x000000f003067812 */ /* 0x008fc600078eb8ff */
[----:B------:R-:W-:Y:S04]  /*3850*/  STS [UR5+0x49c], R4 ;  /* 0x00049c04ff007988 */ /* 0x000fe80008000805 */
[----:B------:R-:W-:Y:S04]  /*3860*/  STS [UR5+0x51c], R6 ;  /* 0x00051c06ff007988 */ /* 0x000fe80008000805 */
[----:B------:R-:W1:Y:S04]  /*3870*/  LDS R13, [UR5+0x49c] ;  /* 0x00049c05ff0d7984 */ /* 0x000e680008000800 */
[----:B------:R-:W3:Y:S01]  /*3880*/  LDS R3, [UR5+0x51c] ;  /* 0x00051c05ff037984 */ /* 0x000ee20008000800 */
[----:B------:R-:W-:-:S05]  /*3890*/  IMAD.U32 R2, RZ, RZ, UR6 ;  /* 0x00000006ff027e24 */ /* 0x000fca000f8e00ff */
[----:B------:R-:W-:Y:S02]  /*38a0*/  SHF.R.U64 R2, R2, 0x4, RZ ;  /* 0x0000000402027819 */ /* 0x000fe400000012ff */
[----:B-1----:R-:W-:Y:S02]  /*38b0*/  LOP3.LUT R13, R13, 0xf00, RZ, 0xb8, !PT ;  /* 0x00000f000d0d7812 */ /* 0x002fe400078eb8ff */
[----:B---3--:R-:W-:-:S03]  /*38c0*/  LOP3.LUT R3, R3, 0xf00, RZ, 0xb8, !PT ;  /* 0x00000f0003037812 */ /* 0x008fc600078eb8ff */
[----:B------:R-:W-:Y:S04]  /*38d0*/  STS.64 [UR5+0x498], R12 ;  /* 0x0004980cff007988 */ /* 0x000fe80008000a05 */
[----:B------:R-:W-:Y:S04]  /*38e0*/  STS.64 [UR5+0x518], R2 ;  /* 0x00051802ff007988 */ /* 0x000fe80008000a05 */
[----:B------:R-:W1:Y:S04]  /*38f0*/  LDS R25, [UR5+0x49c] ;  /* 0x00049c05ff197984 */ /* 0x000e680008000800 */
[----:B------:R-:W3:Y:S01]  /*3900*/  LDS R23, [UR5+0x51c] ;  /* 0x00051c05ff177984 */ /* 0x000ee20008000800 */
[----:B------:R-:W-:Y:S01]  /*3910*/  UIADD3 UR6, UPT, UPT, UR4, -0x1, URZ ;  /* 0xffffffff04067890 */ /* 0x000fe2000fffe0ff */
[----:B------:R-:W-:Y:S01]  /*3920*/  CS2R R6, SRZ ;  /* 0x0000000000067805 */ /* 0x000fe2000001ff00 */
[----:B------:R-:W-:-:S04]  /*3930*/  VIADD R9, R9, 0xffffffff ;  /* 0xffffffff09097836 */ /* 0x000fc80000000000 */
[----:B------:R-:W-:Y:S01]  /*3940*/  IMAD.U32 R8, RZ, RZ, UR6 ;  /* 0x00000006ff087e24 */ /* 0x000fe2000f8e00ff */
[----:B------:R-:W-:Y:S01]  /*3950*/  SHF.R.U64 R16, R26, 0x4, R16 ;  /* 0x000000041a107819 */ /* 0x000fe20000001210 */
[----:B------:R-:W-:Y:S01]  /*3960*/  VIADD R5, R5, 0xffffffff ;  /* 0xffffffff05057836 */ /* 0x000fe20000000000 */
[----:B------:R-:W-:Y:S01]  /*3970*/  SHF.R.U64 R22, R24, 0x4, R22 ;  /* 0x0000000418167819 */ /* 0x000fe20000001216 */
[----:B------:R-:W-:Y:S01]  /*3980*/  IMAD.MOV.U32 R4, RZ, RZ, R8 ;  /* 0x000000ffff047224 */ /* 0x000fe200078e0008 */
[----:B------:R1:W-:Y:S04]  /*3990*/  STS [UR5+0x510], R2 ;  /* 0x00051002ff007988 */ /* 0x0003e80008000805 */
[----:B------:R2:W-:Y:S04]  /*39a0*/  STS [UR5+0x514], R2 ;  /* 0x00051402ff007988 */ /* 0x0005e80008000805 */
[----:B------:R2:W-:Y:S04]  /*39b0*/  STS.128 [UR5+0x4a0], R8 ;  /* 0x0004a008ff007988 */ /* 0x0005e80008000c05 */
[----:B------:R2:W-:Y:S04]  /*39c0*/  STS.128 [UR5+0x520], R4 ;  /* 0x00052004ff007988 */ /* 0x0005e80008000c05 */
[----:B------:R2:W-:Y:S01]  /*39d0*/  STS [UR5+0x48c], R16 ;  /* 0x00048c10ff007988 */ /* 0x0005e20008000805 */
[----:B-1----:R-:W-:-:S02]  /*39e0*/  LOP3.LUT R25, R25, 0xf000, RZ, 0xb8, !PT ;  /* 0x0000f00019197812 */ /* 0x002fc400078eb8ff */
[----:B---3--:R-:W-:Y:S01]  /*39f0*/  LOP3.LUT R23, R23, 0xf000, RZ, 0xb8, !PT ;  /* 0x0000f00017177812 */ /* 0x008fe200078eb8ff */
[----:B----4-:R3:W-:Y:S04]  /*3a00*/  STS.64 [UR5+0x480], R30 ;  /* 0x0004801eff007988 */ /* 0x0107e80008000a05 */
[----:B--2---:R3:W-:Y:S04]  /*3a10*/  STS.64 [UR5+0x500], R28 ;  /* 0x0005001cff007988 */ /* 0x0047e80008000a05 */
[----:B------:R3:W-:Y:S04]  /*3a20*/  STS [UR5+0x50c], R22 ;  /* 0x00050c16ff007988 */ /* 0x0007e80008000805 */
[----:B------:R3:W-:Y:S04]  /*3a30*/  STS [UR5+0x49c], R25 ;  /* 0x00049c19ff007988 */ /* 0x0007e80008000805 */
[----:B------:R3:W-:Y:S02]  /*3a40*/  STS [UR5+0x51c], R23 ;  /* 0x00051c17ff007988 */ /* 0x0007e40008000805 */
.L_x_25:
[----:B-1----:R-:W-:Y:S05]  /*3a50*/  BSYNC.RECONVERGENT B0 ;  /* 0x0000000000007941 */ /* 0x002fea0003800200 */
.L_x_24:
[----:B------:R-:W-:Y:S01]  /*3a60*/  NOP ;  /* 0x0000000000007918 */ /* 0x000fe20000000000 */
[----:B------:R1:W2:Y:S01]  /*3a70*/  LDS R2, [R15] ;  /* 0x000000000f027984 */ /* 0x0002a20000000800 */
[----:B------:R-:W-:Y:S01]  /*3a80*/  IMAD R18, R18, 0x4ec5, RZ ;  /* 0x00004ec512127824 */ /* 0x000fe200078e02ff */
[----:B------:R-:W-:Y:S01]  /*3a90*/  ELECT P0, URZ, PT ;  /* 0x0000000000ff782f */ /* 0x000fe20003800000 */
[----:B------:R-:W-:Y:S01]  /*3aa0*/  BSSY.RECONVERGENT B0, `(.L_x_26) ;  /* 0x000000b000007945 */ /* 0x000fe20003800200 */
[----:B------:R1:W4:Y:S02]  /*3ab0*/  LDS R3, [R15+0x80] ;  /* 0x000080000f037984 */ /* 0x0003240000000800 */
[----:B------:R-:W-:-:S04]  /*3ac0*/  SHF.R.U32.HI R4, RZ, 0x12, R18 ;  /* 0x00000012ff047819 */ /* 0x000fc80000011612 */
[----:B------:R-:W-:-:S05]  /*3ad0*/  PRMT R4, R4, 0x9910, RZ ;  /* 0x0000991004047816 */ /* 0x000fca00000000ff */
[----:B------:R-:W-:-:S04]  /*3ae0*/  IMAD R4, R4, 0xd, RZ ;  /* 0x0000000d04047824 */ /* 0x000fc800078e02ff */
[----:B------:R-:W-:-:S05]  /*3af0*/  IMAD.MOV R4, RZ, RZ, -R4 ;  /* 0x000000ffff047224 */ /* 0x000fca00078e0a04 */
[----:B------:R-:W-:-:S05]  /*3b00*/  PRMT R5, R4, 0x7710, RZ ;  /* 0x0000771004057816 */ /* 0x000fca00000000ff */
[----:B------:R-:W-:Y:S01]  /*3b10*/  IMAD.IADD R4, R5, 0x1, R20 ;  /* 0x0000000105047824 */ /* 0x000fe200078e0214 */
[----:B-1----:R-:W-:Y:S05]  /*3b20*/  @!P0 BRA `(.L_x_27) ;  /* 0x0000000000088947 */ /* 0x002fea0003800000 */
[----:B------:R0:W-:Y:S01]  /*3b30*/  UTMACMDFLUSH ;  /* 0x00000000000079b7 */ /* 0x0001e20000000000 */
[----:B------:R-:W-:-:S04]  /*3b40*/  DEPBAR.LE SB0, 0x0 ;  /* 0x000080000000791a */ /* 0x000fc80000000000 */
.L_x_27:
[----:B------:R-:W-:Y:S05]  /*3b50*/  BSYNC.RECONVERGENT B0 ;  /* 0x0000000000007941 */ /* 0x000fea0003800200 */
.L_x_26:
[----:B------:R-:W-:-:S13]  /*3b60*/  R2UR UR5, R4 ;  /* 0x00000000040572ca */ /* 0x000fda00000e0000 */
[----:B------:R-:W-:-:S04]  /*3b70*/  ULOP3.LUT UR5, UR5, 0xffff, URZ, 0xc0, !UPT ;  /* 0x0000ffff05057892 */ /* 0x000fc8000f8ec0ff */
[----:B------:R-:W-:Y:S02]  /*3b80*/  UIMAD.WIDE.U32 UR6, UR5, 0x80, UR34 ;  /* 0x00000080050678a5 */ /* 0x000fe4000f8e0022 */
[----:B------:R-:W-:-:S04]  /*3b90*/  UIMAD.WIDE.U32 UR8, UR5, 0x80, UR32 ;  /* 0x00000080050878a5 */ /* 0x000fc8000f8e0020 */
[C---:B------:R-:W-:Y:S02]  /*3ba0*/  IADD3 R4, P3, PT, R17.reuse, UR6, RZ ;  /* 0x0000000611047c10 */ /* 0x040fe4000ff7e0ff */
[----:B------:R-:W-:-:S03]  /*3bb0*/  IADD3 R6, P0, PT, R17, UR8, RZ ;  /* 0x0000000811067c10 */ /* 0x000fc6000ff1e0ff */
[----:B------:R-:W-:Y:S02]  /*3bc0*/  IMAD.X R5, RZ, RZ, UR7, P3 ;  /* 0x00000007ff057e24 */ /* 0x000fe400098e06ff */
[----:B------:R-:W-:-:S03]  /*3bd0*/  IMAD.X R7, RZ, RZ, UR9, P0 ;  /* 0x00000009ff077e24 */ /* 0x000fc600080e06ff */
[----:B--2---:R2:W5:Y:S04]  /*3be0*/  ATOMG.E.EXCH.STRONG.GPU PT, RZ, [R4], R2 ;  /* 0x0000000204ff73a8 */ /* 0x00456800041ee100 */
[----:B----4-:R2:W5:Y:S02]  /*3bf0*/  ATOMG.E.EXCH.STRONG.GPU PT, RZ, [R6], R3 ;  /* 0x0000000306ff73a8 */ /* 0x01056400041ee100 */
.L_x_23:
[----:B--2---:R-:W-:Y:S01]  /*3c00*/  LOP3.LUT R2, R20, 0xffff, RZ, 0xc0, !PT ;  /* 0x0000ffff14027812 */ /* 0x004fe200078ec0ff */
[----:B------:R-:W2:Y:S01]  /*3c10*/  S2UR UR13, SR_CgaCtaId ;  /* 0x00000000000d79c3 */ /* 0x000ea20000008800 */
[----:B------:R-:W-:-:S03]  /*3c20*/  UMOV UR12, 0x400 ;  /* 0x00000400000c7882 */ /* 0x000fc60000000000 */
[----:B------:R-:W-:-:S05]  /*3c30*/  IMAD R2, R2, 0x4ec5, RZ ;  /* 0x00004ec502027824 */ /* 0x000fca00078e02ff */
[----:B------:R-:W-:-:S04]  /*3c40*/  SHF.R.U32.HI R2, RZ, 0x12, R2 ;  /* 0x00000012ff027819 */ /* 0x000fc80000011602 */
[----:B------:R-:W-:-:S05]  /*3c50*/  PRMT R2, R2, 0x9910, RZ ;  /* 0x0000991002027816 */ /* 0x000fca00000000ff */
[----:B------:R-:W-:-:S04]  /*3c60*/  IMAD R2, R2, 0xd, RZ ;  /* 0x0000000d02027824 */ /* 0x000fc800078e02ff */
[----:B------:R-:W-:Y:S01]  /*3c70*/  IMAD.MOV R2, RZ, RZ, -R2 ;  /* 0x000000ffff027224 */ /* 0x000fe200078e0a02 */
[----:B--2---:R-:W-:-:S04]  /*3c80*/  ULEA UR12, UR13, UR12, 0x18 ;  /* 0x0000000c0d0c7291 */ /* 0x004fc8000f8ec0ff */
[----:B------:R-:W-:Y:S01]  /*3c90*/  PRMT R3, R2, 0x7710, RZ ;  /* 0x0000771002037816 */ /* 0x000fe200000000ff */
[----:B-1----:R-:W-:Y:S01]  /*3ca0*/  ULEA UR5, UR14, UR12, 0x3 ;  /* 0x0000000c0e057291 */ /* 0x002fe2000f8e18ff */
[----:B------:R-:W-:-:S03]  /*3cb0*/  SHF.L.U32 R2, R21, 0x1f, RZ ;  /* 0x0000001f15027819 */ /* 0x000fc600000006ff */
[----:B------:R-:W-:-:S05]  /*3cc0*/  IMAD.IADD R3, R3, 0x1, R20 ;  /* 0x0000000103037824 */ /* 0x000fca00078e0214 */
[----:B------:R-:W-:-:S13]  /*3cd0*/  R2UR UR16, R3 ;  /* 0x00000000031072ca */ /* 0x000fda00000e0000 */
[----:B------:R-:W-:-:S04]  /*3ce0*/  ULOP3.LUT UR16, UR16, 0xffff, URZ, 0xc0, !UPT ;  /* 0x0000ffff10107892 */ /* 0x000fc8000f8ec0ff */
[----:B------:R-:W-:Y:S02]  /*3cf0*/  UIMAD.WIDE.U32 UR18, UR16, 0x80, UR34 ;  /* 0x00000080101278a5 */ /* 0x000fe4000f8e0022 */
[----:B------:R-:W-:Y:S01]  /*3d00*/  UIMAD.WIDE.U32 UR16, UR16, 0x80, UR32 ;  /* 0x00000080101078a5 */ /* 0x000fe2000f8e0020 */
[----:B------:R-:W-:Y:S11]  /*3d10*/  @P4 BRA `(.L_x_28) ;  /* 0x00000000001c4947 */ /* 0x000ff60003800000 */
[----:B------:R-:W-:-:S04]  /*3d20*/  DEPBAR {5,4,3,2,1,0} ;  /* 0x0000003f0000791a */ /* 0x000fc80000000000 */
[----:B------:R-:W1:Y:S02]  /*3d30*/  CCTL.E.C.LDCU.IV.DEEP [UR18] ;  /* 0x0000000012007540 */ /* 0x000e640009c08000 */
[----:B-1----:R1:W-:Y:S01]  /*3d40*/  UTMACCTL.IV [UR18] ;  /* 0x00000000120079b9 */ /* 0x0023e20008000000 */
[----:B------:R-:W-:-:S04]  /*3d50*/  DEPBAR {5,4,3,2,1,0} ;  /* 0x0000003f0000791a */ /* 0x000fc80000000000 */
[----:B------:R-:W2:Y:S02]  /*3d60*/  CCTL.E.C.LDCU.IV.DEEP [UR16] ;  /* 0x0000000010007540 */ /* 0x000ea40009c08000 */
[----:B--2---:R1:W-:Y:S01]  /*3d70*/  UTMACCTL.IV [UR16] ;  /* 0x00000000100079b9 */ /* 0x0043e20008000000 */
[----:B------:R-:W-:Y:S01]  /*3d80*/  NOP ;  /* 0x0000000000007918 */ /* 0x000fe20000000000 */
.L_x_28:
[----:B------:R-:W-:Y:S01]  /*3d90*/  UIADD3 UR6, UPT, UPT, UR4, 0x7f, URZ ;  /* 0x0000007f04067890 */ /* 0x000fe2000fffe0ff */
[----:B-----5:R2:W4:Y:S01]  /*3da0*/  SYNCS.PHASECHK.TRANS64.TRYWAIT P0, [UR5+0x18], R2 ;  /* 0x00001802ff0075a7 */ /* 0x0205220008001105 */
[----:B------:R-:W-:Y:S01]  /*3db0*/  UIADD3 UR4, UPT, UPT, UR4, 0xfe, URZ ;  /* 0x000000fe04047890 */ /* 0x000fe2000fffe0ff */
[----:B------:R-:W-:Y:S01]  /*3dc0*/  R2UR UR11, R14 ;  /* 0x000000000e0b72ca */ /* 0x000fe200000e0000 */
[----:B------:R-:W-:Y:S01]  /*3dd0*/  USHF.R.S32.HI UR5, URZ, 0x1f, UR6 ;  /* 0x0000001fff057899 */ /* 0x000fe20008011406 */
[----:B------:R-:W-:Y:S01]  /*3de0*/  R2UR UR7, R0 ;  /* 0x00000000000772ca */ /* 0x000fe200000e0000 */
[----:B------:R-:W-:Y:S02]  /*3df0*/  UMOV UR21, URZ ;  /* 0x000000ff00157c82 */ /* 0x000fe40008000000 */
[----:B------:R-:W-:-:S04]  /*3e00*/  ULEA.HI UR5, UR5, UR6, URZ, 0x7 ;  /* 0x0000000605057291 */ /* 0x000fc8000f8f38ff */
[----:B------:R-:W-:-:S04]  /*3e10*/  USHF.R.S32.HI UR22, URZ, 0x7, UR5 ;  /* 0x00000007ff167899 */ /* 0x000fc80008011405 */
[----:B------:R-:W-:Y:S02]  /*3e20*/  UISETP.LT.U32.AND UP0, UPT, UR22, 0x3, UPT ;  /* 0x000000031600788c */ /* 0x000fe4000bf01070 */
[----:B------:R-:W-:Y:S02]  /*3e30*/  USHF.L.U32 UR11, UR11, 0x7, URZ ;  /* 0x000000070b0b7899 */ /* 0x000fe400080006ff */
[----:B------:R-:W-:Y:S02]  /*3e40*/  USEL UR20, UR22, 0x3, UP0 ;  /* 0x0000000316147887 */ /* 0x000fe40008000000 */
[----:B------:R-:W-:Y:S02]  /*3e50*/  UISETP.GE.U32.AND UP0, UPT, UR4, 0xff, UPT ;  /* 0x000000ff0400788c */ /* 0x000fe4000bf06070 */
[----:B------:R-:W-:-:S07]  /*3e60*/  USHF.L.U32 UR7, UR7, 0x8, URZ ;  /* 0x0000000807077899 */ /* 0x000fce00080006ff */
[----:B--2---:R-:W-:Y:S05]  /*3e70*/  BRA.U !UP0, `(.L_x_29) ;  /* 0x0000000108a47547 */ /* 0x004fea000b800000 */
[----:B------:R-:W-:Y:S01]  /*3e80*/  UMOV UR23, URZ ;  /* 0x000000ff00177c82 */ /* 0x000fe20008000000 */
[----:B------:R-:W-:-:S05]  /*3e90*/  UMOV UR24, UR14 ;  /* 0x0000000e00187c82 */ /* 0x000fca0008000000 */
.L_x_35:
[----:B--2---:R-:W-:Y:S01]  /*3ea0*/  ULEA UR9, UR24, UR12, 0x3 ;  /* 0x0000000c18097291 */ /* 0x004fe2000f8e18ff */
[----:B----4-:R-:W-:Y:S01]  /*3eb0*/  @!P2 MOV R2, 0xc000 ;  /* 0x0000c0000002a802 */ /* 0x010fe20000000f00 */
[----:B-1--4-:R-:W-:Y:S10]  /*3ec0*/  @P0 BRA `(.L_x_30) ;  /* 0x00000000000c0947 */ /* 0x012ff40003800000 */
[----:B------:R-:W-:-:S04]  /*3ed0*/  SHF.L.U32 R3, R21, 0x1f, RZ ;  /* 0x0000001f15037819 */ /* 0x000fc800000006ff */
[----:B------:R-:W2:Y:S02]  /*3ee0*/  SYNCS.PHASECHK.TRANS64.TRYWAIT P0, [UR9+0x18], R3 ;  /* 0x00001803ff0075a7 */ /* 0x000ea40008001109 */
[----:B--2---:R-:W-:Y:S05]  /*3ef0*/  @!P0 BRA `(.L_x_31) ;  /* 0x000000ec00fc8947 */ /* 0x004fea0003800000 */
.L_x_30:
[----:B------:R4:W-:Y:S01]  /*3f00*/  @!P2 SYNCS.ARRIVE.TRANS64 RZ, [UR9], R2 ;  /* 0x00000002ffffa9a7 */ /* 0x0009e20008000009 */
[----:B------:R-:W-:-:S04]  /*3f10*/  ULOP3.LUT UR4, UR25, 0x2, URZ, 0xfc, !UPT ;  /* 0x0000000219047892 */ /* 0x000fc8000f8efcff */
[----:B------:R-:W-:-:S09]  /*3f20*/  UISETP.NE.AND UP0, UPT, UR4, 0x2, UPT ;  /* 0x000000020400788c */ /* 0x000fd2000bf05270 */
[----:B------:R-:W-:Y:S05]  /*3f30*/  BRA.U UP0, `(.L_x_32) ;  /* 0x0000000100047547 */ /* 0x000fea000b800000 */
[----:B-1----:R-:W-:Y:S05]  /*3f40*/  BPT.TRAP 0x1 ;  /* 0x000000040000795c */ /* 0x002fea0000300000 */
.L_x_32:
[----:B------:R-:W-:Y:S04]  /*3f50*/  BSSY.RECONVERGENT B0, `(.L_x_33) ;  /* 0x0000003000007945 */ /* 0x000fe80003800200 */
[----:B------:R-:W-:Y:S05]  /*3f60*/  @P1 BRA `(.L_x_34) ;  /* 0x0000000000041947 */ /* 0x000fea0003800000 */
[----:B-1----:R-:W-:Y:S05]  /*3f70*/  BPT.TRAP 0x1 ;  /* 0x000000040000795c */ /* 0x002fea0000300000 */
.L_x_34:
[----:B-1----:R-:W-:Y:S05]  /*3f80*/  BSYNC.RECONVERGENT B0 ;  /* 0x0000000000007941 */ /* 0x002fea0003800200 */
.L_x_33:
[----:B------:R-:W-:Y:S02]  /*3f90*/  UIADD3 UR14, UPT, UPT, UR24, 0x1, URZ ;  /* 0x00000001180e7890 */ /* 0x000fe4000fffe0ff */
[----:B------:R-:W-:Y:S02]  /*3fa0*/  ULEA UR8, UR24, UR12, 0xe ;  /* 0x0000000c18087291 */ /* 0x000fe4000f8e70ff */
[----:B------:R-:W-:Y:S02]  /*3fb0*/  UISETP.NE.AND UP0, UPT, UR14, 0x3, UPT ;  /* 0x000000030e00788c */ /* 0x000fe4000bf05270 */
[----:B------:R-:W-:Y:S02]  /*3fc0*/  USHF.L.U32 UR10, UR23, 0x7, URZ ;  /* 0x00000007170a7899 */ /* 0x000fe400080006ff */
[----:B------:R-:W-:Y:S02]  /*3fd0*/  USEL UR5, URZ, 0x1, UP0 ;  /* 0x00000001ff057887 */ /* 0x000fe40008000000 */
[----:B------:R-:W-:-:S02]  /*3fe0*/  USEL UR14, UR14, URZ, UP0 ;  /* 0x000000ff0e0e7287 */ /* 0x000fc40008000000 */
[----:B------:R-:W-:Y:S02]  /*3ff0*/  UIADD3 UR8, UPT, UPT, UR8, 0x11400, URZ ;  /* 0x0001140008087890 */ /* 0x000fe4000fffe0ff */
[----:B------:R-:W-:Y:S01]  /*4000*/  ULEA UR4, UR14, UR12, 0x3 ;  /* 0x0000000c0e047291 */ /* 0x000fe2000f8e18ff */
[----:B------:R-:W-:Y:S01]  /*4010*/  LOP3.LUT R21, R21, UR5, RZ, 0x3c, !PT ;  /* 0x0000000515157c12 */ /* 0x000fe2000f8e3cff */
[----:B------:R-:W-:Y:S01]  /*4020*/  UMOV UR26, 0x0 ;  /* 0x00000000001a7882 */ /* 0x000fe20000000000 */
[----:B------:R-:W-:Y:S01]  /*4030*/  UMOV UR27, 0x10000000 ;  /* 0x10000000001b7882 */ /* 0x000fe20000000000 */
[----:B------:R-:W-:Y:S01]  /*4040*/  UMOV UR5, UR9 ;  /* 0x0000000900057c82 */ /* 0x000fe20008000000 */
[----:B--2---:R-:W-:Y:S01]  /*4050*/  SHF.L.U32 R0, R21, 0x1f, RZ ;  /* 0x0000001f15007819 */ /* 0x004fe200000006ff */
[----:B------:R-:W-:Y:S01]  /*4060*/  UMOV UR6, UR10 ;  /* 0x0000000a00067c82 */ /* 0x000fe20008000000 */
[----:B------:R-:W-:Y:S02]  /*4070*/  UIADD3 UR23, UPT, UPT, UR23, 0x1, URZ ;  /* 0x0000000117177890 */ /* 0x000fe4000fffe0ff */
[----:B------:R2:W1:Y:S01]  /*4080*/  SYNCS.PHASECHK.TRANS64.TRYWAIT P0, [UR4+0x18], R0 ;  /* 0x00001800ff0075a7 */ /* 0x0004620008001104 */
[----:B------:R-:W-:Y:S01]  /*4090*/  ULEA UR4, UR24, UR12, 0xf ;  /* 0x0000000c18047291 */ /* 0x000fe2000f8e78ff */
[----:B------:R2:W-:Y:S01]  /*40a0*/  UTMALDG.2D [UR8], [UR18], desc[UR26] ;  /* 0x00001a08120075b4 */ /* 0x0005e20008009000 */
[----:B------:R-:W-:-:S02]  /*40b0*/  UISETP.NE.AND UP0, UPT, UR23, UR20, UPT ;  /* 0x000000141700728c */ /* 0x000fc4000bf05270 */
[----:B------:R-:W-:Y:S01]  /*40c0*/  UIADD3 UR4, UPT, UPT, UR4, 0x1d400, URZ ;  /* 0x0001d40004047890 */ /* 0x000fe2000fffe0ff */
[----:B------:R-:W-:Y:S01]  /*40d0*/  UMOV UR21, UR20 ;  /* 0x0000001400157c82 */ /* 0x000fe20008000000 */
[----:B------:R-:W-:-:S07]  /*40e0*/  UMOV UR24, UR14 ;  /* 0x0000000e00187c82 */ /* 0x000fce0008000000 */
[----:B------:R2:W-:Y:S01]  /*40f0*/  UTMALDG.2D [UR4], [UR16], desc[UR26] ;  /* 0x00001a04100075b4 */ /* 0x0005e20008009000 */
[----:B------:R-:W-:Y:S05]  /*4100*/  BRA.U UP0, `(.L_x_35) ;  /* 0xfffffffd00647547 */ /* 0x000fea000b83ffff */
.L_x_29:
[----:B--2---:R-:W-:Y:S01]  /*4110*/  ULEA UR4, UR14, UR12, 0x3 ;  /* 0x0000000c0e047291 */ /* 0x004fe2000f8e18ff */
[----:B------:R-:W-:Y:S01]  /*4120*/  SHF.L.U32 R0, R21, 0x1f, RZ ;  /* 0x0000001f15007819 */ /* 0x000fe200000006ff */
[----:B------:R-:W-:Y:S01]  /*4130*/  @!P4 SYNCS.ARRIVE.TRANS64.A1T0 RZ, [UR12+0x78], RZ ;  /* 0x000078ffffffc9a7 */ /* 0x000fe2000810000c */
[----:B------:R-:W-:-:S06]  /*4140*/  UISETP.GT.AND UP0, UPT, UR22, UR20, UPT ;  /* 0x000000141600728c */ /* 0x000fcc000bf04270 */
[----:B-1--4-:R1:W2:Y:S03]  /*4150*/  SYNCS.PHASECHK.TRANS64.TRYWAIT P0, [UR4+0x18], R0 ;  /* 0x00001800ff0075a7 */ /* 0x0122a60008001104 */
[----:B------:R-:W-:Y:S05]  /*4160*/  BRA.U !UP0, `(.L_x_36) ;  /* 0x0000000108a07547 */ /* 0x000fea000b800000 */
[----:B------:R-:W-:Y:S01]  /*4170*/  UIADD3 UR20, UPT, UPT, -UR20, UR21, UR22 ;  /* 0x0000001514147290 */ /* 0x000fe2000fffe116 */
[----:B------:R-:W-:-:S11]  /*4180*/  UMOV UR24, UR14 ;  /* 0x0000000e00187c82 */ /* 0x000fd60008000000 */
.L_x_42:
[----:B----4-:R-:W-:Y:S01]  /*4190*/  ULEA UR9, UR24, UR12, 0x3 ;  /* 0x0000000c18097291 */ /* 0x010fe2000f8e18ff */
[----:B--2---:R-:W-:Y:S01]  /*41a0*/  @!P2 MOV R2, 0xc000 ;  /* 0x0000c0000002a802 */ /* 0x004fe20000000f00 */
[----:B-12---:R-:W-:Y:S10]  /*41b0*/  @P0 BRA `(.L_x_37) ;  /* 0x00000000000c0947 */ /* 0x006ff40003800000 */
[----:B------:R-:W-:-:S04]  /*41c0*/  SHF.L.U32 R3, R21, 0x1f, RZ ;  /* 0x0000001f15037819 */ /* 0x000fc800000006ff */
[----:B------:R-:W2:Y:S02]  /*41d0*/  SYNCS.PHASECHK.TRANS64.TRYWAIT P0, [UR9+0x18], R3 ;  /* 0x00001803ff0075a7 */ /* 0x000ea40008001109 */
[----:B--2---:R-:W-:Y:S05]  /*41e0*/  @!P0 BRA `(.L_x_38) ;  /* 0x000000ec00588947 */ /* 0x004fea0003800000 */
.L_x_37:
[----:B------:R2:W-:Y:S01]  /*41f0*/  @!P2 SYNCS.ARRIVE.TRANS64 RZ, [UR9], R2 ;  /* 0x00000002ffffa9a7 */ /* 0x0005e20008000009 */
[----:B------:R-:W-:-:S04]  /*4200*/  ULOP3.LUT UR4, UR25, 0x2, URZ, 0xfc, !UPT ;  /* 0x0000000219047892 */ /* 0x000fc8000f8efcff */
[----:B------:R-:W-:-:S09]  /*4210*/  UISETP.NE.AND UP0, UPT, UR4, 0x2, UPT ;  /* 0x000000020400788c */ /* 0x000fd2000bf05270 */
[----:B------:R-:W-:Y:S05]  /*4220*/  BRA.U UP0, `(.L_x_39) ;  /* 0x0000000100047547 */ /* 0x000fea000b800000 */
[----:B------:R-:W-:Y:S05]  /*4230*/  BPT.TRAP 0x1 ;  /* 0x000000040000795c */ /* 0x000fea0000300000 */
.L_x_39:
[----:B------:R-:W-:Y:S04]  /*4240*/  BSSY.RECONVERGENT B0, `(.L_x_40) ;  /* 0x0000003000007945 */ /* 0x000fe80003800200 */
[----:B------:R-:W-:Y:S05]  /*4250*/  @P1 BRA `(.L_x_41) ;  /* 0x0000000000041947 */ /* 0x000fea0003800000 */
[----:B------:R-:W-:Y:S05]  /*4260*/  BPT.TRAP 0x1 ;  /* 0x000000040000795c */ /* 0x000fea0000300000 */
.L_x_41:
[----:B------:R-:W-:Y:S05]  /*4270*/  BSYNC.RECONVERGENT B0 ;  /* 0x0000000000007941 */ /* 0x000fea0003800200 */
.L_x_40:
        /* <DEDUP_REMOVED lines=12> */
[----:B-1----:R-:W-:Y:S01]  /*4340*/  SHF.L.U32 R0, R21, 0x1f, RZ ;  /* 0x0000001f15007819 */ /* 0x002fe200000006ff */
[----:B------:R-:W-:Y:S01]  /*4350*/  UMOV UR6, UR10 ;  /* 0x0000000a00067c82 */ /* 0x000fe20008000000 */
[----:B------:R-:W-:Y:S02]  /*4360*/  UIADD3 UR21, UPT, UPT, UR21, 0x1, URZ ;  /* 0x0000000115157890 */ /* 0x000fe4000fffe0ff */
[----:B------:R4:W1:Y:S01]  /*4370*/  SYNCS.PHASECHK.TRANS64.TRYWAIT P0, [UR4+0x18], R0 ;  /* 0x00001800ff0075a7 */ /* 0x0008620008001104 */
[----:B------:R-:W-:Y:S01]  /*4380*/  ULEA UR4, UR24, UR12, 0xf ;  /* 0x0000000c18047291 */ /* 0x000fe2000f8e78ff */
[----:B------:R4:W-:Y:S01]  /*4390*/  UTMALDG.2D [UR8], [UR18], desc[UR22] ;  /* 0x00001608120075b4 */ /* 0x0009e20008009000 */
[----:B------:R-:W-:-:S02]  /*43a0*/  UISETP.NE.AND UP0, UPT, UR21, UR20, UPT ;  /* 0x000000141500728c */ /* 0x000fc4000bf05270 */
[----:B------:R-:W-:Y:S01]  /*43b0*/  UIADD3 UR4, UPT, UPT, UR4, 0x1d400, URZ ;  /* 0x0001d40004047890 */ /* 0x000fe2000fffe0ff */
[----:B------:R-:W-:-:S08]  /*43c0*/  UMOV UR24, UR14 ;  /* 0x0000000e00187c82 */ /* 0x000fd00008000000 */
[----:B------:R4:W-:Y:S01]  /*43d0*/  UTMALDG.2D [UR4], [UR16], desc[UR22] ;  /* 0x00001604100075b4 */ /* 0x0009e20008009000 */
[----:B------:R-:W-:Y:S05]  /*43e0*/  BRA.U UP0, `(.L_x_42) ;  /* 0xfffffffd00687547 */ /* 0x000fea000b83ffff */
.L_x_36:
[----:B------:R-:W-:Y:S01]  /*43f0*/  UISETP.NE.AND UP0, UPT, UR37, 0x8, UPT ;  /* 0x000000082500788c */ /* 0x000fe2000bf05270 */
[----:B------:R-:W-:-:S08]  /*4400*/  NOP ;  /* 0x0000000000007918 */ /* 0x000fd00000000000 */
[----:B------:R-:W-:Y:S05]  /*4410*/  BRA.U UP0, `(.L_x_43) ;  /* 0x0000000100047547 */ /* 0x000fea000b800000 */
[----:B----4-:R-:W-:Y:S05]  /*4420*/  BPT.TRAP 0x1 ;  /* 0x000000040000795c */ /* 0x010fea0000300000 */
.L_x_43:
[----:B----4-:R-:W-:Y:S01]  /*4430*/  ULEA UR4, UR15, UR12, 0x3 ;  /* 0x0000000c0f047291 */ /* 0x010fe2000f8e18ff */
[----:B------:R-:W-:-:S08]  /*4440*/  SHF.L.U32 R3, R19, 0x1f, RZ ;  /* 0x0000001f13037819 */ /* 0x000fd000000006ff */
[----:B-12---:R-:W1:Y:S02]  /*4450*/  SYNCS.PHASECHK.TRANS64.TRYWAIT P0, [UR4+0x140], R3 ;  /* 0x00014003ff0075a7 */ /* 0x006e640008001104 */
[----:B-1----:R-:W-:Y:S05]  /*4460*/  @!P0 BRA `(.L_x_44) ;  /* 0x000000e800d08947 */ /* 0x002fea0003800000 */
.L_x_224:
[----:B------:R-:W-:-:S09]  /*4470*/  UIMAD UR5, UR15, 0x14, UR36 ;  /* 0x000000140f0578a4 */ /* 0x000fd2000f8e0224 */
[----:B------:R-:W2:Y:S04]  /*4480*/  LDS.U16 R20, [UR5+0x12] ;  /* 0x00001205ff147984 */ /* 0x000ea80008000400 */
[----:B------:R-:W4:Y:S04]  /*4490*/  LDS R14, [UR5] ;  /* 0x00000005ff0e7984 */ /* 0x000f280008000800 */
[----:B-1----:R-:W1:Y:S04]  /*44a0*/  LDS R0, [UR5+0x4] ;  /* 0x00000405ff007984 */ /* 0x002e680008000800 */
[----:B------:R-:W1:Y:S04]  /*44b0*/  LDS R16, [UR5+0x8] ;  /* 0x00000805ff107984 */ /* 0x000e680008000800 */
[----:B------:R-:W1:Y:S01]  /*44c0*/  LDS R2, [UR5+0xc] ;  /* 0x00000c05ff027984 */ /* 0x000e620008000800 */
[----:B------:R-:W-:Y:S01]  /*44d0*/  @!PT LDS RZ, [RZ] ;  /* 0x00000000fffff984 */ /* 0x000fe20000000800 */
[----:B------:R-:W-:Y:S01]  /*44e0*/  @!PT LDS RZ, [RZ] ;  /* 0x00000000fffff984 */ /* 0x000fe20000000800 */
[----:B------:R-:W-:Y:S01]  /*44f0*/  @!PT LDS RZ, [RZ] ;  /* 0x00000000fffff984 */ /* 0x000fe20000000800 */
[----:B------:R-:W-:Y:S01]  /*4500*/  @!PT LDS RZ, [RZ] ;  /* 0x00000000fffff984 */ /* 0x000fe20000000800 */
[----:B------:R5:W-:Y:S06]  /*4510*/  MEMBAR.ALL.CTA ;  /* 0x0000000000007992 */ /* 0x000bec0000008000 */
[----:B-----5:R-:W1:Y:S01]  /*4520*/  FENCE.VIEW.ASYNC.S ;  /* 0x00000000000073c6 */ /* 0x020e620000000000 */
[----:B------:R-:W-:Y:S05]  /*4530*/  BRA.U UP0, `(.L_x_45) ;  /* 0x0000000100047547 */ /* 0x000fea000b800000 */
[----:B------:R-:W-:Y:S05]  /*4540*/  BPT.TRAP 0x1 ;  /* 0x000000040000795c */ /* 0x000fea0000300000 */
.L_x_45:
[----:B------:R-:W-:Y:S01]  /*4550*/  UIADD3 UR4, UPT, UPT, UR4, 0x180, URZ ;  /* 0x0000018004047890 */ /* 0x000fe2000fffe0ff */
[----:B-1----:R-:W-:Y:S01]  /*4560*/  ISETP.NE.AND P0, PT, R2, RZ, PT ;  /* 0x000000ff0200720c */ /* 0x002fe20003f05270 */
[----:B------:R-:W-:Y:S01]  /*4570*/  UIADD3 UR15, UPT, UPT, UR15, 0x1, URZ ;  /* 0x000000010f0f7890 */ /* 0x000fe2000fffe0ff */
[----:B------:R-:W-:Y:S01]  /*4580*/  PLOP3.LUT P4, PT, PT, PT, PT, 0x80, 0x8 ;  /* 0x000000000008781c */ /* 0x000fe20003f8f070 */
[----:B------:R-:W-:Y:S02]  /*4590*/  UPRMT UR4, UR13, 0x654, UR4 ;  /* 0x000006540d047896 */ /* 0x000fe40008000004 */
[----:B------:R-:W-:-:S04]  /*45a0*/  UISETP.NE.AND UP0, UPT, UR15, 0x8, UPT ;  /* 0x000000080f00788c */ /* 0x000fc8000bf05270 */
[----:B------:R-:W-:-:S03]  /*45b0*/  USEL UR15, UR15, URZ, UP0 ;  /* 0x000000ff0f0f7287 */ /* 0x000fc60008000000 */
[----:B------:R-:W-:Y:S01]  /*45c0*/  SYNCS.ARRIVE.TRANS64.RED.A1T0 RZ, [UR4], RZ ;  /* 0x000000ffffff79a7 */ /* 0x000fe20008100404 */
[----:B------:R-:W-:-:S06]  /*45d0*/  USEL UR4, URZ, 0x1, UP0 ;  /* 0x00000001ff047887 */ /* 0x000fcc0008000000 */
[----:B------:R-:W-:Y:S01]  /*45e0*/  LOP3.LUT R19, R19, UR4, RZ, 0x3c, !PT ;  /* 0x0000000413137c12 */ /* 0x000fe2000f8e3cff */
[----:B------:R-:W-:Y:S06]  /*45f0*/  @P0 BRA `(.L_x_46) ;  /* 0xffffffec00b80947 */ /* 0x000fec000383ffff */
[----:B------:R-:W-:Y:S01]  /*4600*/  UIADD3 UR12, UPT, UPT, UR12, 0x18, URZ ;  /* 0x000000180c0c7890 */ /* 0x000fe2000fffe0ff */
[----:B------:R-:W-:-:S03]  /*4610*/  SHF.L.U32 R3, R21, 0x1f, RZ ;  /* 0x0000001f15037819 */ /* 0x000fc600000006ff */
[----:B------:R-:W-:-:S09]  /*4620*/  ULEA UR4, UR14, UR12, 0x3 ;  /* 0x0000000c0e047291 */ /* 0x000fd2000f8e18ff */
[----:B------:R-:W1:Y:S02]  /*4630*/  SYNCS.PHASECHK.TRANS64.TRYWAIT P0, [UR4], R3 ;  /* 0x00000003ff0075a7 */ /* 0x000e640008001104 */
[----:B-1----:R-:W-:Y:S05]  /*4640*/  @!P0 BRA `(.L_x_47) ;  /* 0x000000e800708947 */ /* 0x002fea0003800000 */
.L_x_226:
[----:B------:R-:W-:-:S04]  /*4650*/  UIADD3 UR5, UPT, UPT, UR14, 0x1, URZ ;  /* 0x000000010e057890 */ /* 0x000fc8000fffe0ff */
[----:B------:R-:W-:-:S04]  /*4660*/  UISETP.NE.AND UP0, UPT, UR5, 0x3, UPT ;  /* 0x000000030500788c */ /* 0x000fc8000bf05270 */
[----:B------:R-:W-:Y:S02]  /*4670*/  USEL UR6, URZ, 0x1, UP0 ;  /* 0x00000001ff067887 */ /* 0x000fe40008000000 */
[----:B------:R-:W-:-:S04]  /*4680*/  USEL UR5, UR5, URZ, UP0 ;  /* 0x000000ff05057287 */ /* 0x000fc80008000000 */
[----:B------:R-:W-:Y:S01]  /*4690*/  ULEA UR4, UR5, UR12, 0x3 ;  /* 0x0000000c05047291 */ /* 0x000fe2000f8e18ff */
[----:B------:R-:W-:-:S04]  /*46a0*/  LOP3.LUT R2, R21, UR6, RZ, 0x3c, !PT ;  /* 0x0000000615027c12 */ /* 0x000fc8000f8e3cff */
[----:B------:R-:W-:-:S04]  /*46b0*/  SHF.L.U32 R3, R2, 0x1f, RZ ;  /* 0x0000001f02037819 */ /* 0x000fc800000006ff */
[----:B------:R-:W1:Y:S02]  /*46c0*/  SYNCS.PHASECHK.TRANS64.TRYWAIT P0, [UR4], R3 ;  /* 0x00000003ff0075a7 */ /* 0x000e640008001104 */
[----:B-1----:R-:W-:Y:S05]  /*46d0*/  @!P0 BRA `(.L_x_48) ;  /* 0x000000e800648947 */ /* 0x002fea0003800000 */
.L_x_228:
[----:B------:R-:W-:-:S04]  /*46e0*/  UIADD3 UR5, UPT, UPT, UR5, 0x1, URZ ;  /* 0x0000000105057890 */ /* 0x000fc8000fffe0ff */
[----:B------:R-:W-:-:S04]  /*46f0*/  UISETP.NE.AND UP0, UPT, UR5, 0x3, UPT ;  /* 0x000000030500788c */ /* 0x000fc8000bf05270 */
[----:B------:R-:W-:Y:S02]  /*4700*/  USEL UR4, URZ, 0x1, UP0 ;  /* 0x00000001ff047887 */ /* 0x000fe40008000000 */
[----:B------:R-:W-:-:S04]  /*4710*/  USEL UR5, UR5, URZ, UP0 ;  /* 0x000000ff05057287 */ /* 0x000fc80008000000 */
[----:B------:R-:W-:Y:S01]  /*4720*/  LOP3.LUT R2, R2, UR4, RZ, 0x3c, !PT ;  /* 0x0000000402027c12 */ /* 0x000fe2000f8e3cff */
[----:B------:R-:W-:-:S12]  /*4730*/  ULEA UR5, UR5, UR12, 0x3 ;  /* 0x0000000c05057291 */ /* 0x000fd8000f8e18ff */
.L_x_49:
[----:B------:R-:W-:Y:S02]  /*4740*/  SHF.L.U32 R3, R2, 0x1f, RZ ;  /* 0x0000001f02037819 */ /* 0x000fe400000006ff */
[----:B------:R-:W-:-:S04]  /*4750*/  MOV R0, UR5 ;  /* 0x0000000500007c02 */ /* 0x000fc80008000f00 */
[----:B------:R1:W1:Y:S03]  /*4760*/  SYNCS.PHASECHK.TRANS64.TRYWAIT P0, [R0+URZ], R3 ;  /* 0x00000003000075a7 */ /* 0x00026600080011ff */
[----:B-1----:R-:W-:Y:S05]  /*4770*/  @!P0 NANOSLEEP.SYNCS 0x989680 ;  /* 0x009896800000895d */ /* 0x002fea0003900000 */
[----:B------:R-:W1:Y:S02]  /*4780*/  @!P0 SYNCS.PHASECHK.TRANS64 P0, [R0+URZ], R3 ;  /* 0x00000003000085a7 */ /* 0x000e6400080010ff */
[----:B-1----:R-:W-:Y:S05]  /*4790*/  @P0 EXIT ;  /* 0x000000000000094d */ /* 0x002fea0003800000 */
[----:B------:R-:W-:Y:S05]  /*47a0*/  BRA `(.L_x_49) ;  /* 0xfffffffc00e47947 */ /* 0x000fea000383ffff */
.L_x_22:
[----:B------:R-:W-:-:S04]  /*47b0*/  UISETP.LT.U32.AND UP0, UPT, UR37, 0x9, UPT ;  /* 0x000000092500788c */ /* 0x000fc8000bf01070 */
[----:B------:R-:W-:-:S04]  /*47c0*/  USEL UR4, UR37, 0x9, UP0 ;  /* 0x0000000925047887 */ /* 0x000fc80008000000 */
[----:B------:R-:W-:-:S12]  /*47d0*/  USHF.L.U32 UR4, UR4, 0x2, URZ ;  /* 0x0000000204047899 */ /* 0x000fd800080006ff */
[----:B------:R-:W2:Y:S02]  /*47e0*/  LDCU UR6, c[0x2][UR4] ;  /* 0x00800000040677ac */ /* 0x000ea40008000800 */
[----:B--2---:R-:W-:-:S10]  /*47f0*/  USHF.R.S32.HI UR7, URZ, 0x1f, UR6 ;  /* 0x0000001fff077899 */ /* 0x004fd40008011406 */
.L_x_267:
[----:B-1----:R-:W-:Y:S05]  /*4800*/  BRXU UR6 -0x4810                                                                                                                                                                                                                                                                                                                                                                                                                                                                                                                                                                                                                                                                                                                                                                                                                                                                                                                                                                                                                                                                                                                                                                                                                                                                                                                                                      (*"BRANCH_TARGETS .L_x_268,.L_x_269,.L_x_276"*) ;  /* 0xffffffb406fc7958 */ /* 0x002fea000b83ffff */
.L_x_269:
[----:B------:R-:W-:-:S09]  /*4810*/  UISETP.NE.AND UP0, UPT, UR37, 0x1, UPT ;  /* 0x000000012500788c */ /* 0x000fd2000bf05270 */
[----:B------:R-:W-:Y:S05]  /*4820*/  BRA.U UP0, `(.L_x_50) ;  /* 0x0000003900107547 */ /* 0x000fea000b800000 */
[----:B------:R-:W-:-:S08]  /*4830*/  NOP ;  /* 0x0000000000007918 */ /* 0x000fd00000000000 */
[----:B-----5:R-:W1:-:S00]  /*4840*/  USETMAXREG.DEALLOC.CTAPOOL 0x88 ;  /* 0x00000088000079c8 */ /* 0x020e4000080e0500 */
[----:B------:R-:W2:Y:S01]  /*4850*/  LDCU.64 UR14, c[0x0][0xba0] ;  /* 0x00017400ff0e77ac */ /* 0x000ea20008000a00 */
[----:B-1----:R-:W-:Y:S01]  /*4860*/  HFMA2 R0, -RZ, RZ, 0, 5.9604644775390625e-08 ;  /* 0x00000001ff007431 */ /* 0x002fe200000001ff */
[----:B------:R-:W-:Y:S01]  /*4870*/  PRMT R14, RZ, 0x7610, R14 ;  /* 0x00007610ff0e7816 */ /* 0x000fe2000000000e */
[----:B------:R-:W1:Y:S01]  /*4880*/  LDCU.64 UR12, c[0x0][0xbb8] ;  /* 0x00017700ff0c77ac */ /* 0x000e620008000a00 */
[----:B------:R-:W3:Y:S01]  /*4890*/  LDCU UR4, c[0x0][0xbdc] ;  /* 0x00017b80ff0477ac */ /* 0x000ee20008000800 */
[----:B------:R-:W4:Y:S01]  /*48a0*/  LDCU UR22, c[0x0][0xb80] ;  /* 0x00017000ff1677ac */ /* 0x000f220008000800 */
[----:B------:R-:W-:Y:S01]  /*48b0*/  UMOV UR5, 0xffffffff ;  /* 0xffffffff00057882 */ /* 0x000fe20000000000 */
[----:B------:R-:W-:Y:S01]  /*48c0*/  UMOV UR23, URZ ;  /* 0x000000ff00177c82 */ /* 0x000fe20008000000 */
[----:B--2---:R-:W-:-:S04]  /*48d0*/  UIADD3 UR20, UP0, UPT, UR14, -0x1, URZ ;  /* 0xffffffff0e147890 */ /* 0x004fc8000ff1e0ff */
[----:B------:R-:W-:Y:S02]  /*48e0*/  UIADD3.X UR15, UPT, UPT, UR15, -0x1, URZ, UP0, !UPT ;  /* 0xffffffff0f0f7890 */ /* 0x000fe400087fe4ff */
[----:B-1----:R-:W-:Y:S02]  /*48f0*/  UIADD3 UR14, UP0, UPT, UR12, -0x1, URZ ;  /* 0xffffffff0c0e7890 */ /* 0x002fe4000ff1e0ff */
[----:B---3--:R-:W-:Y:S02]  /*4900*/  USHF.L.U32 UR4, UR5, UR4, URZ ;  /* 0x0000000405047299 */ /* 0x008fe400080006ff */
[----:B------:R-:W-:Y:S02]  /*4910*/  UIADD3.X UR13, UPT, UPT, UR13, -0x1, URZ, UP0, !UPT ;  /* 0xffffffff0d0d7890 */ /* 0x000fe400087fe4ff */
[----:B----4-:R-:W-:Y:S02]  /*4920*/  UIADD3 UR22, UPT, UPT, UR22, -0x1, URZ ;  /* 0xffffffff16167890 */ /* 0x010fe4000fffe0ff */
[----:B------:R-:W-:-:S12]  /*4930*/  ULOP3.LUT UR12, URZ, UR4, URZ, 0x33, !UPT ;  /* 0x00000004ff0c7292 */ /* 0x000fd8000f8e33ff */
.L_x_67:
[----:B-1----:R-:W1:Y:S01]  /*4940*/  LDC.64 R2, c[0x0][0xbd0] ;  /* 0x0002f400ff027b82 */ /* 0x002e620000000a00 */
[----:B------:R-:W-:Y:S01]  /*4950*/  UIADD3 UR18, UP0, UPT, UR18, UR28, URZ ;  /* 0x0000001c12127290 */ /* 0x000fe2000ff1e0ff */
[----:B------:R-:W-:Y:S01]  /*4960*/  ISETP.NE.AND P1, PT, RZ, UR16, PT ;  /* 0x00000010ff007c0c */ /* 0x000fe2000bf25270 */
[----:B------:R-:W-:Y:S01]  /*4970*/  IMAD.MOV.U32 R21, RZ, RZ, -0x1 ;  /* 0xffffffffff157424 */ /* 0x000fe200078e00ff */
[----:B------:R-:W-:Y:S01]  /*4980*/  PLOP3.LUT P2, PT, PT, PT, PT, 0x80, 0x8 ;  /* 0x000000000008781c */ /* 0x000fe20003f4f070 */
[----:B------:R-:W-:Y:S01]  /*4990*/  UIADD3.X UR17, UPT, UPT, UR17, UR19, URZ, UP0, !UPT ;  /* 0x0000001311117290 */ /* 0x000fe200087fe4ff */
[----:B------:R-:W-:Y:S02]  /*49a0*/  IMAD.MOV.U32 R15, RZ, RZ, -0x1 ;  /* 0xffffffffff0f7424 */ /* 0x000fe400078e00ff */
[----:B------:R-:W-:Y:S02]  /*49b0*/  P2R R17, PR, RZ, 0x4 ;  /* 0x00000004ff117803 */ /* 0x000fe40000000000 */
[----:B-1----:R-:W-:Y:S01]  /*49c0*/  ISETP.LE.U32.AND P0, PT, R2, UR18, PT ;  /* 0x0000001202007c0c */ /* 0x002fe2000bf03070 */
[----:B------:R-:W-:-:S05]  /*49d0*/  IMAD.U32 R2, RZ, RZ, UR17 ;  /* 0x00000011ff027e24 */ /* 0x000fca000f8e00ff */
[----:B------:R-:W-:Y:S01]  /*49e0*/  ISETP.GE.U32.AND.EX P0, PT, R2, R3, PT, P0 ;  /* 0x000000030200720c */ /* 0x000fe20003f06100 */
[----:B------:R-:W-:Y:S02]  /*49f0*/  IMAD.MOV.U32 R3, RZ, RZ, RZ ;  /* 0x000000ffff037224 */ /* 0x000fe400078e00ff */
[----:B------:R-:W-:-:S10]  /*4a00*/  IMAD.MOV.U32 R2, RZ, RZ, -0x1 ;  /* 0xffffffffff027424 */ /* 0x000fd400078e00ff */
[----:B--2--5:R-:W-:Y:S05]  /*4a10*/  @P0 BRA P1, `(.L_x_51) ;  /* 0x0000001400f00947 */ /* 0x024fea0000800000 */
[----:B------:R-:W-:Y:S01]  /*4a20*/  IADD3 R20, P1, PT, R18, R10, RZ ;  /* 0x0000000a12147210 */ /* 0x000fe20007f3e0ff */
[----:B------:R-:W-:-:S03]  /*4a30*/  IMAD.U32 R15, RZ, RZ, UR17 ;  /* 0x00000011ff0f7e24 */ /* 0x000fc6000f8e00ff */
[----:B------:R-:W-:Y:S01]  /*4a40*/  ISETP.LE.U32.AND P0, PT, R20, UR18, PT ;  /* 0x0000001214007c0c */ /* 0x000fe2000bf03070 */
[----:B------:R-:W-:-:S05]  /*4a50*/  IMAD.X R20, R19, 0x1, R9, P1 ;  /* 0x0000000113147824 */ /* 0x000fca00008e0609 */
[----:B------:R-:W-:-:S13]  /*4a60*/  ISETP.GE.U32.AND.EX P0, PT, R15, R20, PT, P0 ;  /* 0x000000140f00720c */ /* 0x000fda0003f06100 */
[----:B------:R-:W-:Y:S05]  /*4a70*/  @!P0 BRA `(.L_x_52) ;  /* 0x0000001000dc8947 */ /* 0x000fea0003800000 */
[----:B------:R-:W1:Y:S01]  /*4a80*/  LDCU UR25, c[0x0][0xbe8] ;  /* 0x00017d00ff1977ac */ /* 0x000e620008000800 */
[----:B------:R-:W-:Y:S01]  /*4a90*/  IMAD.IADD R11, R8, 0x1, R11 ;  /* 0x00000001080b7824 */ /* 0x000fe200078e020b */
[----:B------:R-:W-:Y:S01]  /*4aa0*/  MOV R18, R6 ;  /* 0x0000000600127202 */ /* 0x000fe20000000f00 */
[----:B------:R-:W-:Y:S02]  /*4ab0*/  IMAD.MOV.U32 R20, RZ, RZ, R7 ;  /* 0x000000ffff147224 */ /* 0x000fe400078e0007 */
[----:B------:R-:W-:-:S05]  /*4ac0*/  VIADD R15, R11, 0x20 ;  /* 0x000000200b0f7836 */ /* 0x000fca0000000000 */
[----:B-1----:R-:W-:-:S13]  /*4ad0*/  ISETP.GE.AND P0, PT, R15, UR25, PT ;  /* 0x000000190f007c0c */ /* 0x002fda000bf06270 */
[----:B------:R-:W1:Y:S01]  /*4ae0*/  @!P0 LDC.64 R24, c[0x0][0xbf0] ;  /* 0x0002fc00ff188b82 */ /* 0x000e620000000a00 */
[----:B------:R-:W-:Y:S01]  /*4af0*/  BSSY.RECONVERGENT B0, `(.L_x_53) ;  /* 0x0000062000007945 */ /* 0x000fe20003800200 */
[----:B------:R-:W-:Y:S01]  /*4b00*/  HFMA2 R22, -RZ, RZ, 0, 0 ;  /* 0x00000000ff167431 */ /* 0x000fe200000001ff */
[----:B------:R-:W-:Y:S01]  /*4b10*/  MOV R15, 0x7fffffff ;  /* 0x7fffffff000f7802 */ /* 0x000fe20000000f00 */
[----:B-1----:R-:W-:-:S05]  /*4b20*/  @!P0 IMAD.WIDE R24, R11, 0xc, R24 ;  /* 0x0000000c0b188825 */ /* 0x002fca00078e0218 */
[----:B------:R1:W5:Y:S04]  /*4b30*/  @!P0 LDG.E R6, desc[UR50][R24.64+0x180] ;  /* 0x0001803218068981 */ /* 0x000368000c1e1900 */
[----:B------:R1:W5:Y:S01]  /*4b40*/  @!P0 LDG.E R7, desc[UR50][R24.64+0x184] ;  /* 0x0001843218078981 */ /* 0x000362000c1e1900 */
[----:B------:R-:W-:-:S13]  /*4b50*/  ISETP.GE.AND P0, PT, R11, UR25, PT ;  /* 0x000000190b007c0c */ /* 0x000fda000bf06270 */
[----:B------:R-:W-:Y:S05]  /*4b60*/  @P0 BRA `(.L_x_54) ;  /* 0x0000000400680947 */ /* 0x000fea0003800000 */
[----:B------:R-:W-:Y:S01]  /*4b70*/  IABS R15, R5 ;  /* 0x00000005000f7213 */ /* 0x000fe20000000000 */
[----:B------:R-:W2:Y:S01]  /*4b80*/  LDCU.64 UR8, c[0x0][0xbb0] ;  /* 0x00017600ff0877ac */ /* 0x000ea20008000a00 */
[----:B------:R-:W-:Y:S02]  /*4b90*/  IABS R13, R4 ;  /* 0x00000004000d7213 */ /* 0x000fe40000000000 */
[----:B------:R-:W3:Y:S01]  /*4ba0*/  I2F.RP R26, R15 ;  /* 0x0000000f001a7306 */ /* 0x000ee20000209400 */
[----:B------:R-:W1:Y:S01]  /*4bb0*/  LDCU.128 UR4, c[0x0][0xbc0] ;  /* 0x00017800ff0477ac */ /* 0x000e620008000c00 */
[----:B------:R-:W-:Y:S02]  /*4bc0*/  IADD3 R19, P0, PT, R18, UR20, RZ ;  /* 0x0000001412137c10 */ /* 0x000fe4000ff1e0ff */
[----:B------:R-:W-:Y:S01]  /*4bd0*/  IADD3 R23, P2, PT, R20, UR14, RZ ;  /* 0x0000000e14177c10 */ /* 0x000fe2000ff5e0ff */
[----:B------:R-:W4:Y:S01]  /*4be0*/  LDCU.64 UR10, c[0x0][0xba8] ;  /* 0x00017500ff0a77ac */ /* 0x000f220008000a00 */
[----:B------:R-:W-:-:S02]  /*4bf0*/  LEA.HI.X.SX32 R18, R18, UR15, 0x1, P0 ;  /* 0x0000000f12127c11 */ /* 0x000fc400080f0eff */
[----:B------:R-:W4:Y:S01]  /*4c00*/  I2F.RP R12, R13 ;  /* 0x0000000d000c7306 */ /* 0x000f220000209400 */
[----:B------:R-:W-:Y:S02]  /*4c10*/  LEA.HI.X.SX32 R22, R20, UR13, 0x1, P2 ;  /* 0x0000000d14167c11 */ /* 0x000fe400090f0eff */
[----:B--2---:R-:W-:-:S05]  /*4c20*/  IADD3 R21, P0, PT, R19, UR9, RZ ;  /* 0x0000000913157c10 */ /* 0x004fca000ff1e0ff */
[----:B---3--:R-:W2:Y:S01]  /*4c30*/  MUFU.RCP R26, R26 ;  /* 0x0000001a001a7308 */ /* 0x008ea20000001000 */
[----:B-1----:R-:W-:Y:S01]  /*4c40*/  IADD3 R25, P1, PT, R23, UR7, RZ ;  /* 0x0000000717197c10 */ /* 0x002fe2000ff3e0ff */
[----:B------:R-:W-:Y:S02]  /*4c50*/  IMAD.X R20, RZ, RZ, R18, P0 ;  /* 0x000000ffff147224 */ /* 0x000fe400000e0612 */
[----:B----4-:R-:W-:-:S04]  /*4c60*/  IMAD.WIDE.U32 R36, R21, UR10, RZ ;  /* 0x0000000a15247c25 */ /* 0x010fc8000f8e00ff */
[----:B------:R-:W1:Y:S01]  /*4c70*/  MUFU.RCP R12, R12 ;  /* 0x0000000c000c7308 */ /* 0x000e620000001000 */
[----:B------:R-:W-:Y:S02]  /*4c80*/  IMAD.X R24, RZ, RZ, R22, P1 ;  /* 0x000000ffff187224 */ /* 0x000fe400008e0616 */
[----:B------:R-:W-:-:S04]  /*4c90*/  IMAD.WIDE.U32 R30, R20, UR10, RZ ;  /* 0x0000000a141e7c25 */ /* 0x000fc8000f8e00ff */
[----:B--2---:R-:W-:Y:S02]  /*4ca0*/  VIADD R26, R26, 0xffffffe ;  /* 0x0ffffffe1a1a7836 */ /* 0x004fe40000000000 */
[----:B------:R-:W-:Y:S02]  /*4cb0*/  IMAD.WIDE.U32 R28, R24, UR4, RZ ;  /* 0x00000004181c7c25 */ /* 0x000fe4000f8e00ff */
[----:B------:R-:W2:Y:S02]  /*4cc0*/  F2I.FTZ.U32.TRUNC.NTZ R27, R26 ;  /* 0x0000001a001b7305 */ /* 0x000ea4000021f000 */
[----:B------:R-:W-:-:S04]  /*4cd0*/  IMAD.WIDE.U32 R30, P1, R21, UR11, R30 ;  /* 0x0000000b151e7c25 */ /* 0x000fc8000f82001e */
[----:B-1----:R-:W-:Y:S02]  /*4ce0*/  VIADD R12, R12, 0xffffffe ;  /* 0x0ffffffe0c0c7836 */ /* 0x002fe40000000000 */
[----:B------:R-:W-:-:S04]  /*4cf0*/  IMAD.WIDE.U32 R28, P0, R25, UR5, R28 ;  /* 0x00000005191c7c25 */ /* 0x000fc8000f80001c */
[----:B------:R-:W-:Y:S02]  /*4d00*/  IMAD.WIDE.U32 R38, R25, UR4, RZ ;  /* 0x0000000419267c25 */ /* 0x000fe4000f8e00ff */
[----:B------:R-:W1:Y:S02]  /*4d10*/  F2I.FTZ.U32.TRUNC.NTZ R25, R12 ;  /* 0x0000000c00197305 */ /* 0x000e64000021f000 */
[----:B------:R-:W-:Y:S01]  /*4d20*/  IMAD.X R35, RZ, RZ, RZ, P1 ;  /* 0x000000ffff237224 */ /* 0x000fe200008e06ff */
[----:B------:R-:W-:Y:S01]  /*4d30*/  IADD3 RZ, P1, PT, R37, R30, RZ ;  /* 0x0000001e25ff7210 */ /* 0x000fe20007f3e0ff */
[----:B------:R-:W-:Y:S01]  /*4d40*/  IMAD.MOV.U32 R34, RZ, RZ, R31 ;  /* 0x000000ffff227224 */ /* 0x000fe200078e001f */
[----:B------:R-:W-:Y:S01]  /*4d50*/  IADD3 RZ, P2, PT, R39, R28, RZ ;  /* 0x0000001c27ff7210 */ /* 0x000fe20007f5e0ff */
[----:B------:R-:W-:Y:S01]  /*4d60*/  IMAD.X R33, RZ, RZ, RZ, P0 ;  /* 0x000000ffff217224 */ /* 0x000fe200000e06ff */
[----:B------:R-:W-:Y:S01]  /*4d70*/  ISETP.NE.U32.AND P0, PT, RZ, UR10, PT ;  /* 0x0000000aff007c0c */ /* 0x000fe2000bf05070 */
[----:B------:R-:W-:-:S02]  /*4d80*/  IMAD.MOV.U32 R32, RZ, RZ, R29 ;  /* 0x000000ffff207224 */ /* 0x000fc400078e001d */
[----:B------:R-:W-:Y:S01]  /*4d90*/  IMAD.WIDE.U32.X R34, R20, UR11, R34, P1 ;  /* 0x0000000b14227c25 */ /* 0x000fe200088e0422 */
[----:B------:R-:W-:Y:S02]  /*4da0*/  ISETP.NE.U32.AND P1, PT, RZ, UR4, PT ;  /* 0x00000004ff007c0c */ /* 0x000fe4000bf25070 */
[----:B------:R-:W-:Y:S01]  /*4db0*/  ISETP.NE.AND.EX P0, PT, RZ, UR11, PT, P0 ;  /* 0x0000000bff007c0c */ /* 0x000fe2000bf05300 */
[----:B--2---:R-:W-:Y:S01]  /*4dc0*/  IMAD.MOV R21, RZ, RZ, -R27 ;  /* 0x000000ffff157224 */ /* 0x004fe200078e0a1b */
[----:B------:R-:W-:Y:S01]  /*4dd0*/  ISETP.NE.AND.EX P1, PT, RZ, UR5, PT, P1 ;  /* 0x00000005ff007c0c */ /* 0x000fe2000bf25310 */
[----:B------:R-:W-:Y:S01]  /*4de0*/  IMAD.WIDE.U32.X R32, R24, UR5, R32, P2 ;  /* 0x0000000518207c25 */ /* 0x000fe200090e0420 */
[----:B------:R-:W-:Y:S02]  /*4df0*/  SEL R19, R19, R34, !P0 ;  /* 0x0000002213137207 */ /* 0x000fe40004000000 */
[----:B------:R-:W-:Y:S01]  /*4e00*/  SEL R18, R18, R35, !P0 ;  /* 0x0000002312127207 */ /* 0x000fe20004000000 */
[----:B------:R-:W-:Y:S01]  /*4e10*/  IMAD R21, R21, R15, RZ ;  /* 0x0000000f15157224 */ /* 0x000fe200078e02ff */
[----:B------:R-:W-:Y:S01]  /*4e20*/  SEL R23, R23, R32, !P1 ;  /* 0x0000002017177207 */ /* 0x000fe20004800000 */
[----:B------:R-:W-:Y:S01]  /*4e30*/  IMAD.MOV.U32 R26, RZ, RZ, RZ ;  /* 0x000000ffff1a7224 */ /* 0x000fe200078e00ff */
[----:B------:R-:W-:Y:S01]  /*4e40*/  SEL R22, R22, R33, !P1 ;  /* 0x0000002116167207 */ /* 0x000fe20004800000 */
[----:B-1----:R-:W-:-:S02]  /*4e50*/  IMAD.MOV R12, RZ, RZ, -R25 ;  /* 0x000000ffff0c7224 */ /* 0x002fc400078e0a19 */
[----:B------:R-:W-:Y:S01]  /*4e60*/  IMAD.HI.U32 R21, R27, R21, R26 ;  /* 0x000000151b157227 */ /* 0x000fe200078e001a */
[----:B------:R-:W-:Y:S02]  /*4e70*/  SHF.R.U64 R26, R19, UR8, R18 ;  /* 0x00000008131a7c19 */ /* 0x000fe40008001212 */
[----:B------:R-:W-:Y:S01]  /*4e80*/  SHF.R.U64 R23, R23, UR6, R22 ;  /* 0x0000000617177c19 */ /* 0x000fe20008001216 */
[----:B------:R-:W-:Y:S01]  /*4e90*/  IMAD.MOV.U32 R18, RZ, RZ, R12 ;  /* 0x000000ffff127224 */ /* 0x000fe200078e000c */
[----:B------:R-:W-:Y:S01]  /*4ea0*/  IADD3 R26, PT, PT, R5, -0x1, R26 ;  /* 0xffffffff051a7810 */ /* 0x000fe20007ffe01a */
[----:B------:R-:W-:Y:S01]  /*4eb0*/  IMAD.MOV.U32 R24, RZ, RZ, RZ ;  /* 0x000000ffff187224 */ /* 0x000fe200078e00ff */
[----:B------:R-:W-:Y:S01]  /*4ec0*/  IADD3 R22, PT, PT, R4, -0x1, R23 ;  /* 0xffffffff04167810 */ /* 0x000fe20007ffe017 */
[----:B------:R-:W-:Y:S01]  /*4ed0*/  IMAD R23, R18, R13, RZ ;  /* 0x0000000d12177224 */ /* 0x000fe200078e02ff */
[----:B------:R-:W-:Y:S02]  /*4ee0*/  IABS R19, R5 ;  /* 0x0000000500137213 */ /* 0x000fe40000000000 */
[----:B------:R-:W-:Y:S01]  /*4ef0*/  IABS R20, R26 ;  /* 0x0000001a00147213 */ /* 0x000fe20000000000 */
[----:B------:R-:W-:Y:S01]  /*4f00*/  IMAD.HI.U32 R23, R25, R23, R24 ;  /* 0x0000001719177227 */ /* 0x000fe200078e0018 */
[----:B------:R-:W-:-:S02]  /*4f10*/  IABS R12, R4 ;  /* 0x00000004000c7213 */ /* 0x000fc40000000000 */
[----:B------:R-:W-:Y:S01]  /*4f20*/  IABS R18, R22 ;  /* 0x0000001600127213 */ /* 0x000fe20000000000 */
[----:B------:R-:W-:Y:S01]  /*4f30*/  IMAD.MOV R19, RZ, RZ, -R19 ;  /* 0x000000ffff137224 */ /* 0x000fe200078e0a13 */
[----:B------:R-:W-:Y:S01]  /*4f40*/  ISETP.GE.AND P4, PT, R26, RZ, PT ;  /* 0x000000ff1a00720c */ /* 0x000fe20003f86270 */
[----:B------:R-:W-:Y:S01]  /*4f50*/  IMAD.HI.U32 R21, R21, R20, RZ ;  /* 0x0000001415157227 */ /* 0x000fe200078e00ff */
[----:B------:R-:W-:-:S03]  /*4f60*/  ISETP.GE.AND P2, PT, R22, RZ, PT ;  /* 0x000000ff1600720c */ /* 0x000fc60003f46270 */
[----:B------:R-:W-:Y:S02]  /*4f70*/  IMAD.MOV R12, RZ, RZ, -R12 ;  /* 0x000000ffff0c7224 */ /* 0x000fe400078e0a0c */
[----:B------:R-:W-:-:S04]  /*4f80*/  IMAD.HI.U32 R23, R23, R18, RZ ;  /* 0x0000001217177227 */ /* 0x000fc800078e00ff */
[----:B------:R-:W-:Y:S02]  /*4f90*/  IMAD R20, R21, R19, R20 ;  /* 0x0000001315147224 */ /* 0x000fe400078e0214 */
[----:B------:R-:W-:Y:S02]  /*4fa0*/  IMAD R18, R23, R12, R18 ;  /* 0x0000000c17127224 */ /* 0x000fe400078e0212 */
[----:B------:R-:W1:Y:S01]  /*4fb0*/  LDC R12, c[0x0][0xbe0] ;  /* 0x0002f800ff0c7b82 */ /* 0x000e620000000800 */
[----:B------:R-:W-:Y:S02]  /*4fc0*/  ISETP.GT.U32.AND P1, PT, R15, R20, PT ;  /* 0x000000140f00720c */ /* 0x000fe40003f24070 */
[----:B------:R-:W-:-:S11]  /*4fd0*/  ISETP.GT.U32.AND P0, PT, R13, R18, PT ;  /* 0x000000120d00720c */ /* 0x000fd60003f04070 */
[----:B------:R-:W-:Y:S01]  /*4fe0*/  @!P1 IMAD.IADD R20, R20, 0x1, -R15 ;  /* 0x0000000114149824 */ /* 0x000fe200078e0a0f */
[----:B------:R-:W-:Y:S01]  /*4ff0*/  ISETP.NE.AND P1, PT, RZ, UR24, PT ;  /* 0x00000018ff007c0c */ /* 0x000fe2000bf25270 */
[----:B------:R-:W-:-:S03]  /*5000*/  @!P0 IMAD.IADD R18, R18, 0x1, -R13 ;  /* 0x0000000112128824 */ /* 0x000fc600078e0a0d */
[----:B------:R-:W-:Y:S02]  /*5010*/  ISETP.GT.U32.AND P0, PT, R15, R20, PT ;  /* 0x000000140f00720c */ /* 0x000fe40003f04070 */
[----:B------:R-:W-:-:S11]  /*5020*/  ISETP.GT.U32.AND P3, PT, R13, R18, PT ;  /* 0x000000120d00720c */ /* 0x000fd60003f64070 */
[----:B------:R-:W-:Y:S01]  /*5030*/  @!P0 IMAD.IADD R20, R20, 0x1, -R15 ;  /* 0x0000000114148824 */ /* 0x000fe200078e0a0f */
[----:B------:R-:W-:Y:S01]  /*5040*/  ISETP.NE.AND P0, PT, RZ, UR21, PT ;  /* 0x00000015ff007c0c */ /* 0x000fe2000bf05270 */
[----:B------:R-:W-:Y:S02]  /*5050*/  @!P3 IMAD.IADD R18, R18, 0x1, -R13 ;  /* 0x000000011212b824 */ /* 0x000fe400078e0a0d */
[----:B------:R-:W-:Y:S01]  /*5060*/  @!P4 IMAD.MOV R20, RZ, RZ, -R20 ;  /* 0x000000ffff14c224 */ /* 0x000fe200078e0a14 */
[----:B------:R-:W-:Y:S01]  /*5070*/  @!P1 LOP3.LUT R20, RZ, UR24, RZ, 0x33, !PT ;  /* 0x00000018ff149c12 */ /* 0x000fe2000f8e33ff */
[----:B------:R-:W-:-:S04]  /*5080*/  @!P2 IMAD.MOV R18, RZ, RZ, -R18 ;  /* 0x000000ffff12a224 */ /* 0x000fc800078e0a12 */
[----:B------:R-:W-:-:S04]  /*5090*/  IMAD.IADD R20, R26, 0x1, -R20 ;  /* 0x000000011a147824 */ /* 0x000fc800078e0a14 */
[----:B------:R-:W-:Y:S02]  /*50a0*/  @!P0 LOP3.LUT R18, RZ, UR21, RZ, 0x33, !PT ;  /* 0x00000015ff128c12 */ /* 0x000fe4000f8e33ff */
[----:B-1----:R-:W-:-:S03]  /*50b0*/  ISETP.NE.AND P0, PT, R12, 0x1, PT ;  /* 0x000000010c00780c */ /* 0x002fc60003f05270 */
[----:B------:R-:W-:-:S04]  /*50c0*/  IMAD.IADD R13, R22, 0x1, -R18 ;  /* 0x00000001160d7824 */ /* 0x000fc800078e0a12 */
[----:B------:R-:W-:Y:S01]  /*50d0*/  IMAD R15, R20, R13, RZ ;  /* 0x0000000d140f7224 */ /* 0x000fe200078e02ff */
[----:B------:R-:W-:-:S04]  /*50e0*/  SEL R12, R13, R20, !P0 ;  /* 0x000000140d0c7207 */ /* 0x000fc80004000000 */
[----:B------:R-:W-:Y:S02]  /*50f0*/  SHF.R.S32.HI R22, RZ, 0x1f, R15 ;  /* 0x0000001fff167819 */ /* 0x000fe4000001140f */
[----:B------:R-:W-:Y:S02]  /*5100*/  SHF.R.S32.HI R13, RZ, 0x1f, R12 ;  /* 0x0000001fff0d7819 */ /* 0x000fe4000001140c */
.L_x_54:
[----:B------:R-:W-:Y:S05]  /*5110*/  BSYNC.RECONVERGENT B0 ;  /* 0x0000000000007941 */ /* 0x000fea0003800200 */
.L_x_53:
[----:B------:R-:W2:Y:S01]  /*5120*/  SHFL.UP PT, R18, R15, 0x1, RZ ;  /* 0x042000000f127989 */ /* 0x000ea200000e00ff */
[C---:B------:R-:W-:Y:S02]  /*5130*/  ISETP.NE.AND P5, PT, R8.reuse, RZ, PT ;  /* 0x000000ff0800720c */ /* 0x040fe40003fa5270 */
[C---:B------:R-:W-:Y:S01]  /*5140*/  ISETP.GE.U32.AND P4, PT, R8.reuse, 0x2, PT ;  /* 0x000000020800780c */ /* 0x040fe20003f86070 */
[----:B------:R-:W3:Y:S01]  /*5150*/  SHFL.UP PT, R21, R22, 0x1, RZ ;  /* 0x0420000016157989 */ /* 0x000ee200000e00ff */
[C---:B------:R-:W-:Y:S02]  /*5160*/  ISETP.GE.U32.AND P1, PT, R8.reuse, 0x4, PT ;  /* 0x000000040800780c */ /* 0x040fe40003f26070 */
[C---:B------:R-:W-:Y:S02]  /*5170*/  ISETP.GE.U32.AND P2, PT, R8.reuse, 0x8, PT ;  /* 0x000000080800780c */ /* 0x040fe40003f46070 */
[----:B------:R-:W-:Y:S02]  /*5180*/  ISETP.GE.U32.AND P3, PT, R8, 0x10, PT ;  /* 0x000000100800780c */ /* 0x000fe40003f66070 */
[----:B--2---:R-:W-:-:S02]  /*5190*/  SEL R18, R18, RZ, P5 ;  /* 0x000000ff12127207 */ /* 0x004fc40002800000 */
[----:B---3--:R-:W-:Y:S02]  /*51a0*/  SEL R21, R21, RZ, P5 ;  /* 0x000000ff15157207 */ /* 0x008fe40002800000 */
[----:B------:R-:W-:-:S05]  /*51b0*/  IADD3 R19, P0, PT, R18, R15, RZ ;  /* 0x0000000f12137210 */ /* 0x000fca0007f1e0ff */
[----:B------:R-:W-:Y:S01]  /*51c0*/  IMAD.X R18, R21, 0x1, R22, P0 ;  /* 0x0000000115127824 */ /* 0x000fe200000e0616 */
[----:B------:R-:W2:Y:S04]  /*51d0*/  SHFL.UP PT, R20, R19, 0x2, RZ ;  /* 0x0440000013147989 */ /* 0x000ea800000e00ff */
[----:B------:R-:W3:Y:S01]  /*51e0*/  SHFL.UP PT, R21, R18, 0x2, RZ ;  /* 0x0440000012157989 */ /* 0x000ee200000e00ff */
[----:B--2---:R-:W-:-:S04]  /*51f0*/  SEL R20, R20, RZ, P4 ;  /* 0x000000ff14147207 */ /* 0x004fc80002000000 */
[----:B------:R-:W-:Y:S02]  /*5200*/  IADD3 R20, P0, PT, R20, R19, RZ ;  /* 0x0000001314147210 */ /* 0x000fe40007f1e0ff */
[----:B---3--:R-:W-:-:S03]  /*5210*/  SEL R21, R21, RZ, P4 ;  /* 0x000000ff15157207 */ /* 0x008fc60002000000 */
[----:B------:R-:W2:Y:S02]  /*5220*/  SHFL.UP PT, R23, R20, 0x4, RZ ;  /* 0x0480000014177989 */ /* 0x000ea400000e00ff */
[----:B------:R-:W-:-:S05]  /*5230*/  IMAD.X R21, R21, 0x1, R18, P0 ;  /* 0x0000000115157824 */ /* 0x000fca00000e0612 */
[----:B-1----:R-:W1:Y:S01]  /*5240*/  SHFL.UP PT, R24, R21, 0x4, RZ ;  /* 0x0480000015187989 */ /* 0x002e6200000e00ff */
[----:B--2---:R-:W-:-:S04]  /*5250*/  SEL R23, R23, RZ, P1 ;  /* 0x000000ff17177207 */ /* 0x004fc80000800000 */
[----:B------:R-:W-:Y:S02]  /*5260*/  IADD3 R23, P0, PT, R23, R20, RZ ;  /* 0x0000001417177210 */ /* 0x000fe40007f1e0ff */
[----:B-1----:R-:W-:-:S03]  /*5270*/  SEL R18, R24, RZ, P1 ;  /* 0x000000ff18127207 */ /* 0x002fc60000800000 */
[----:B------:R-:W1:Y:S02]  /*5280*/  SHFL.UP PT, R24, R23, 0x8, RZ ;  /* 0x0500000017187989 */ /* 0x000e6400000e00ff */
[----:B------:R-:W-:-:S05]  /*5290*/  IMAD.X R18, R18, 0x1, R21, P0 ;  /* 0x0000000112127824 */ /* 0x000fca00000e0615 */
[----:B------:R-:W2:Y:S01]  /*52a0*/  SHFL.UP PT, R19, R18, 0x8, RZ ;  /* 0x0500000012137989 */ /* 0x000ea200000e00ff */
[----:B-1----:R-:W-:-:S04]  /*52b0*/  SEL R24, R24, RZ, P2 ;  /* 0x000000ff18187207 */ /* 0x002fc80001000000 */
[----:B------:R-:W-:Y:S01]  /*52c0*/  IADD3 R24, P0, PT, R24, R23, RZ ;  /* 0x0000001718187210 */ /* 0x000fe20007f1e0ff */
[----:B------:R-:W-:Y:S01]  /*52d0*/  IMAD.U32 R23, RZ, RZ, UR17 ;  /* 0x00000011ff177e24 */ /* 0x000fe2000f8e00ff */
[----:B--2---:R-:W-:-:S05]  /*52e0*/  SEL R19, R19, RZ, P2 ;  /* 0x000000ff13137207 */ /* 0x004fca0001000000 */
[----:B------:R-:W-:Y:S02]  /*52f0*/  IMAD.X R25, R19, 0x1, R18, P0 ;  /* 0x0000000113197824 */ /* 0x000fe400000e0612 */
[----:B------:R-:W1:Y:S04]  /*5300*/  SHFL.UP PT, R19, R24, 0x10, RZ ;  /* 0x0600000018137989 */ /* 0x000e6800000e00ff */
[----:B------:R-:W2:Y:S01]  /*5310*/  SHFL.UP PT, R20, R25, 0x10, RZ ;  /* 0x0600000019147989 */ /* 0x000ea200000e00ff */
[----:B-1----:R-:W-:-:S04]  /*5320*/  SEL R19, R19, RZ, P3 ;  /* 0x000000ff13137207 */ /* 0x002fc80001800000 */
[----:B------:R-:W-:Y:S02]  /*5330*/  IADD3 R19, P0, PT, R19, R24, RZ ;  /* 0x0000001813137210 */ /* 0x000fe40007f1e0ff */
[----:B--2---:R-:W-:-:S05]  /*5340*/  SEL R20, R20, RZ, P3 ;  /* 0x000000ff14147207 */ /* 0x004fca0001800000 */
[----:B------:R-:W-:Y:S01]  /*5350*/  IMAD.X R18, R20, 0x1, R25, P0 ;  /* 0x0000000114127824 */ /* 0x000fe200000e0619 */
[----:B------:R-:W-:-:S05]  /*5360*/  IADD3 R21, P0, PT, R19, R10, RZ ;  /* 0x0000000a13157210 */ /* 0x000fca0007f1e0ff */
[----:B------:R-:W-:Y:S01]  /*5370*/  IMAD.X R20, R18, 0x1, R9, P0 ;  /* 0x0000000112147824 */ /* 0x000fe200000e0609 */
[----:B------:R-:W-:-:S04]  /*5380*/  ISETP.LE.U32.AND P0, PT, R21, UR18, PT ;  /* 0x0000001215007c0c */ /* 0x000fc8000bf03070 */
[----:B------:R-:W-:-:S13]  /*5390*/  ISETP.GE.U32.AND.EX P0, PT, R23, R20, PT, P0 ;  /* 0x000000141700720c */ /* 0x000fda0003f06100 */
[----:B------:R-:W-:-:S04]  /*53a0*/  VOTE.ANY R23, PT, !P0 ;  /* 0x0000000000177806 */ /* 0x000fc800040e0100 */
[----:B------:R-:W-:-:S13]  /*53b0*/  ISETP.NE.AND P0, PT, R23, RZ, PT ;  /* 0x000000ff1700720c */ /* 0x000fda0003f05270 */
[----:B------:R-:W-:Y:S05]  /*53c0*/  @P0 BRA `(.L_x_55) ;  /* 0x0000000800440947 */ /* 0x000fea0003800000 */
[----:B------:R-:W1:Y:S01]  /*53d0*/  LDC R9, c[0x0][0xbe0] ;  /* 0x0002f800ff097b82 */ /* 0x000e620000000800 */
[----:B------:R-:W2:Y:S01]  /*53e0*/  LDCU UR25, c[0x0][0xbe8] ;  /* 0x00017d00ff1977ac */ /* 0x000ea20008000800 */
[----:B------:R-:W3:Y:S01]  /*53f0*/  LDCU.64 UR10, c[0x0][0xba8] ;  /* 0x00017500ff0a77ac */ /* 0x000ee20008000a00 */
[----:B------:R-:W4:Y:S01]  /*5400*/  LDCU.64 UR8, c[0x0][0xbb0] ;  /* 0x00017600ff0877ac */ /* 0x000f220008000a00 */
[----:B------:R-:W1:Y:S02]  /*5410*/  LDCU.128 UR4, c[0x0][0xbc0] ;  /* 0x00017800ff0477ac */ /* 0x000e640008000c00 */
[----:B-1234-:R-:W-:-:S13]  /*5420*/  ISETP.NE.AND P6, PT, R9, 0x1, PT ;  /* 0x000000010900780c */ /* 0x01efda0003fc5270 */
.L_x_58:
        /* <DEDUP_REMOVED lines=10> */
[----:B-1----:R-:W-:-:S05]  /*54d0*/  @!P0 IMAD.WIDE R24, R11, 0xc, R24 ;  /* 0x0000000c0b188825 */ /* 0x002fca00078e0218 */
[----:B------:R2:W5:Y:S04]  /*54e0*/  @!P0 LDG.E R6, desc[UR50][R24.64+0x180] ;  /* 0x0001803218068981 */ /* 0x000568000c1e1900 */
[----:B------:R2:W5:Y:S01]  /*54f0*/  @!P0 LDG.E R7, desc[UR50][R24.64+0x184] ;  /* 0x0001843218078981 */ /* 0x000562000c1e1900 */
[----:B------:R-:W-:Y:S02]  /*5500*/  ISETP.GE.AND P0, PT, R11, UR25, PT ;  /* 0x000000190b007c0c */ /* 0x000fe4000bf06270 */
[----:B------:R-:W-:-:S11]  /*5510*/  MOV R15, 0x7fffffff ;  /* 0x7fffffff000f7802 */ /* 0x000fd60000000f00 */
[----:B---34-:R-:W-:Y:S05]  /*5520*/  @P0 BRA `(.L_x_57) ;  /* 0x0000000400500947 */ /* 0x018fea0003800000 */
[----:B------:R-:W-:-:S04]  /*5530*/  IADD3 R13, P0, PT, R19, UR20, RZ ;  /* 0x00000014130d7c10 */ /* 0x000fc8000ff1e0ff */
[----:B------:R-:W-:Y:S02]  /*5540*/  LEA.HI.X.SX32 R12, R19, UR15, 0x1, P0 ;  /* 0x0000000f130c7c11 */ /* 0x000fe400080f0eff */
[----:B--2---:R-:W-:-:S04]  /*5550*/  IADD3 R20, P0, PT, R18, UR14, RZ ;  /* 0x0000000e12147c10 */ /* 0x004fc8000ff1e0ff */
[----:B------:R-:W-:Y:S02]  /*5560*/  LEA.HI.X.SX32 R19, R18, UR13, 0x1, P0 ;  /* 0x0000000d12137c11 */ /* 0x000fe400080f0eff */
        /* <DEDUP_REMOVED lines=13> */
[----:B------:R-:W-:-:S04]  /*5640*/  IMAD.WIDE.U32 R28, R22, UR4, RZ ;  /* 0x00000004161c7c25 */ /* 0x000fc8000f8e00ff */
[----:B------:R-:W-:Y:S01]  /*5650*/  IMAD.WIDE.U32.X R26, R15, UR11, R26, P0 ;  /* 0x0000000b0f1a7c25 */ /* 0x000fe200080e041a */
[----:B------:R-:W-:-:S03]  /*5660*/  IADD3 RZ, P0, PT, R29, R24, RZ ;  /* 0x000000181dff7210 */ /* 0x000fc60007f1e0ff */
[----:B------:R-:W-:-:S04]  /*5670*/  IMAD.MOV.U32 R22, RZ, RZ, R25 ;  /* 0x000000ffff167224 */ /* 0x000fc800078e0019 */
[----:B------:R-:W-:Y:S01]  /*5680*/  IMAD.WIDE.U32.X R22, R21, UR5, R22, P0 ;  /* 0x0000000515167c25 */ /* 0x000fe200080e0416 */
[----:B------:R-:W-:-:S04]  /*5690*/  ISETP.NE.U32.AND P0, PT, RZ, UR10, PT ;  /* 0x0000000aff007c0c */ /* 0x000fc8000bf05070 */
[----:B------:R-:W-:-:S04]  /*56a0*/  ISETP.NE.AND.EX P0, PT, RZ, UR11, PT, P0 ;  /* 0x0000000bff007c0c */ /* 0x000fc8000bf05300 */
[----:B------:R-:W-:Y:S02]  /*56b0*/  SEL R15, R13, R26, !P0 ;  /* 0x0000001a0d0f7207 */ /* 0x000fe40004000000 */
[----:B------:R-:W-:Y:S02]  /*56c0*/  SEL R12, R12, R27, !P0 ;  /* 0x0000001b0c0c7207 */ /* 0x000fe40004000000 */
[----:B------:R-:W-:Y:S02]  /*56d0*/  ISETP.NE.U32.AND P0, PT, RZ, UR4, PT ;  /* 0x00000004ff007c0c */ /* 0x000fe4000bf05070 */
[----:B------:R-:W-:Y:S02]  /*56e0*/  SHF.R.U64 R12, R15, UR8, R12 ;  /* 0x000000080f0c7c19 */ /* 0x000fe4000800120c */
[----:B------:R-:W-:Y:S02]  /*56f0*/  ISETP.NE.AND.EX P0, PT, RZ, UR5, PT, P0 ;  /* 0x00000005ff007c0c */ /* 0x000fe4000bf05300 */
[----:B------:R-:W-:-:S02]  /*5700*/  IADD3 R21, PT, PT, R5, -0x1, R12 ;  /* 0xffffffff05157810 */ /* 0x000fc40007ffe00c */
[----:B------:R-:W-:Y:S02]  /*5710*/  SEL R13, R19, R23, !P0 ;  /* 0x00000017130d7207 */ /* 0x000fe40004000000 */
[----:B------:R-:W-:Y:S02]  /*5720*/  IABS R19, R5 ;  /* 0x0000000500137213 */ /* 0x000fe40000000000 */
[----:B------:R-:W-:Y:S02]  /*5730*/  SEL R20, R20, R22, !P0 ;  /* 0x0000001614147207 */ /* 0x000fe40004000000 */
[----:B------:R-:W1:Y:S01]  /*5740*/  I2F.RP R24, R19 ;  /* 0x0000001300187306 */ /* 0x000e620000209400 */
[----:B------:R-:W-:Y:S02]  /*5750*/  IABS R15, R21 ;  /* 0x00000015000f7213 */ /* 0x000fe40000000000 */
[----:B------:R-:W-:Y:S02]  /*5760*/  IABS R12, R5 ;  /* 0x00000005000c7213 */ /* 0x000fe40000000000 */
[----:B------:R-:W-:-:S03]  /*5770*/  SHF.R.U64 R13, R20, UR6, R13 ;  /* 0x00000006140d7c19 */ /* 0x000fc6000800120d */
[----:B------:R-:W-:Y:S01]  /*5780*/  IMAD.MOV R12, RZ, RZ, -R12 ;  /* 0x000000ffff0c7224 */ /* 0x000fe200078e0a0c */
[----:B------:R-:W-:-:S04]  /*5790*/  IADD3 R20, PT, PT, R4, -0x1, R13 ;  /* 0xffffffff04147810 */ /* 0x000fc80007ffe00d */
[----:B------:R-:W-:Y:S01]  /*57a0*/  IABS R13, R20 ;  /* 0x00000014000d7213 */ /* 0x000fe20000000000 */
[----:B-1----:R-:W1:Y:S02]  /*57b0*/  MUFU.RCP R22, R24 ;  /* 0x0000001800167308 */ /* 0x002e640000001000 */
[----:B-1----:R-:W-:-:S06]  /*57c0*/  VIADD R22, R22, 0xffffffe ;  /* 0x0ffffffe16167836 */ /* 0x002fcc0000000000 */
[----:B------:R-:W1:Y:S02]  /*57d0*/  F2I.FTZ.U32.TRUNC.NTZ R23, R22 ;  /* 0x0000001600177305 */ /* 0x000e64000021f000 */
[----:B-1----:R-:W-:Y:S02]  /*57e0*/  IMAD.MOV R18, RZ, RZ, -R23 ;  /* 0x000000ffff127224 */ /* 0x002fe400078e0a17 */
[----:B------:R-:W-:Y:S02]  /*57f0*/  IMAD.MOV.U32 R22, RZ, RZ, RZ ;  /* 0x000000ffff167224 */ /* 0x000fe400078e00ff */
[----:B------:R-:W-:Y:S01]  /*5800*/  IMAD R25, R18, R19, RZ ;  /* 0x0000001312197224 */ /* 0x000fe200078e02ff */
[----:B------:R-:W-:-:S03]  /*5810*/  IABS R18, R4 ;  /* 0x0000000400127213 */ /* 0x000fc60000000000 */
[----:B------:R-:W-:Y:S02]  /*5820*/  IMAD.HI.U32 R25, R23, R25, R22 ;  /* 0x0000001917197227 */ /* 0x000fe400078e0016 */
[----:B------:R-:W1:Y:S04]  /*5830*/  I2F.RP R23, R18 ;  /* 0x0000001200177306 */ /* 0x000e680000209400 */
[----:B------:R-:W-:-:S04]  /*5840*/  IMAD.HI.U32 R25, R25, R15, RZ ;  /* 0x0000000f19197227 */ /* 0x000fc800078e00ff */
[----:B------:R-:W-:-:S05]  /*5850*/  IMAD R22, R25, R12, R15 ;  /* 0x0000000c19167224 */ /* 0x000fca00078e020f */
[----:B------:R-:W-:Y:S01]  /*5860*/  ISETP.GT.U32.AND P0, PT, R19, R22, PT ;  /* 0x000000161300720c */ /* 0x000fe20003f04070 */
[----:B-1----:R-:W1:-:S12]  /*5870*/  MUFU.RCP R24, R23 ;  /* 0x0000001700187308 */ /* 0x002e580000001000 */
[----:B------:R-:W-:Y:S02]  /*5880*/  @!P0 IMAD.IADD R22, R22, 0x1, -R19 ;  /* 0x0000000116168824 */ /* 0x000fe400078e0a13 */
[----:B-1----:R-:W-:-:S04]  /*5890*/  VIADD R24, R24, 0xffffffe ;  /* 0x0ffffffe18187836 */ /* 0x002fc80000000000 */
        /* <DEDUP_REMOVED lines=23> */
[----:B------:R-:W-:-:S05]  /*5a10*/  @!P0 LOP3.LUT R13, RZ, UR21, RZ, 0x33, !PT ;  /* 0x00000015ff0d8c12 */ /* 0x000fca000f8e33ff */
[----:B------:R-:W-:-:S05]  /*5a20*/  IMAD.IADD R20, R20, 0x1, -R13 ;  /* 0x0000000114147824 */ /* 0x000fca00078e0a0d */
[CC--:B------:R-:W-:Y:S01]  /*5a30*/  SEL R12, R20.reuse, R15.reuse, !P6 ;  /* 0x0000000f140c7207 */ /* 0x0c0fe20007000000 */
[----:B------:R-:W-:-:S03]  /*5a40*/  IMAD R15, R20, R15, RZ ;  /* 0x0000000f140f7224 */ /* 0x000fc600078e02ff */
[----:B------:R-:W-:Y:S02]  /*5a50*/  SHF.R.S32.HI R13, RZ, 0x1f, R12 ;  /* 0x0000001fff0d7819 */ /* 0x000fe4000001140c */
[----:B------:R-:W-:Y:S02]  /*5a60*/  SHF.R.S32.HI R22, RZ, 0x1f, R15 ;  /* 0x0000001fff167819 */ /* 0x000fe4000001140f */
.L_x_57:
[----:B------:R-:W-:Y:S05]  /*5a70*/  BSYNC.RECONVERGENT B0 ;  /* 0x0000000000007941 */ /* 0x000fea0003800200 */
.L_x_56:
[----:B------:R-:W1:Y:S04]  /*5a80*/  SHFL.UP PT, R18, R15, 0x1, RZ ;  /* 0x042000000f127989 */ /* 0x000e6800000e00ff */
[----:B--2---:R-:W2:Y:S01]  /*5a90*/  SHFL.UP PT, R21, R22, 0x1, RZ ;  /* 0x0420000016157989 */ /* 0x004ea200000e00ff */
        /* <DEDUP_REMOVED lines=20> */
[----:B------:R-:W-:Y:S01]  /*5be0*/  IADD3 R25, P0, PT, R18, R23, RZ ;  /* 0x0000001712197210 */ /* 0x000fe20007f1e0ff */
[----:B------:R-:W-:-:S04]  /*5bf0*/  IMAD.U32 R23, RZ, RZ, UR17 ;  /* 0x00000011ff177e24 */ /* 0x000fc8000f8e00ff */
[----:B------:R-:W-:Y:S01]  /*5c00*/  IMAD.X R26, R19, 0x1, R24, P0 ;  /* 0x00000001131a7824 */ /* 0x000fe200000e0618 */
[----:B------:R-:W1:Y:S04]  /*5c10*/  SHFL.UP PT, R18, R25, 0x10, RZ ;  /* 0x0600000019127989 */ /* 0x000e6800000e00ff */
        /* <DEDUP_REMOVED lines=12> */
.L_x_55:
[----:B------:R-:W1:Y:S08]  /*5ce0*/  BREV R21, R23 ;  /* 0x0000001700157301 */ /* 0x000e700000000000 */
[----:B-1----:R-:W1:Y:S02]  /*5cf0*/  FLO.U32.SH R21, R21 ;  /* 0x0000001500157300 */ /* 0x002e6400000e0400 */
[----:B-1----:R-:W1:Y:S02]  /*5d00*/  SHFL.IDX PT, R11, R11, R21, 0x1f ;  /* 0x00001f150b0b7589 */ /* 0x002e6400000e0000 */
[----:B-1----:R-:W-:-:S05]  /*5d10*/  IMAD.IADD R20, R8, 0x1, R11 ;  /* 0x0000000108147824 */ /* 0x002fca00078e020b */
[----:B------:R-:W-:-:S13]  /*5d20*/  ISETP.GE.AND P0, PT, R20, UR25, PT ;  /* 0x0000001914007c0c */ /* 0x000fda000bf06270 */
[----:B------:R-:W1:Y:S01]  /*5d30*/  @!P0 LDC.64 R24, c[0x0][0xbf0] ;  /* 0x0002fc00ff188b82 */ /* 0x000e620000000a00 */
[----:B------:R2:W3:Y:S04]  /*5d40*/  SHFL.IDX PT, R13, R13, R21, 0x1f ;  /* 0x00001f150d0d7589 */ /* 0x0004e800000e0000 */
[----:B------:R2:W4:Y:S01]  /*5d50*/  SHFL.IDX PT, R12, R12, R21, 0x1f ;  /* 0x00001f150c0c7589 */ /* 0x00052200000e0000 */
[----:B-1----:R-:W-:-:S05]  /*5d60*/  @!P0 IMAD.WIDE R24, R20, 0xc, R24 ;  /* 0x0000000c14188825 */ /* 0x002fca00078e0218 */
[----:B-----5:R2:W5:Y:S04]  /*5d70*/  @!P0 LDG.E R6, desc[UR50][R24.64] ;  /* 0x0000003218068981 */ /* 0x020568000c1e1900 */
[----:B------:R2:W5:Y:S01]  /*5d80*/  @!P0 LDG.E R7, desc[UR50][R24.64+0x4] ;  /* 0x0000043218078981 */ /* 0x000562000c1e1900 */
[----:B------:R-:W-:-:S03]  /*5d90*/  IADD3 R10, P1, P0, R10, R19, -R15 ;  /* 0x000000130a0a7210 */ /* 0x000fc6000783e80f */
[----:B------:R2:W1:Y:S01]  /*5da0*/  SHFL.IDX PT, R19, R22, R21, 0x1f ;  /* 0x00001f1516137589 */ /* 0x00046200000e0000 */
[----:B------:R-:W-:-:S03]  /*5db0*/  IADD3.X R18, PT, PT, R9, R18, ~R22, P1, P0 ;  /* 0x0000001209127210 */ /* 0x000fc60000fe0c16 */
[----:B------:R2:W1:Y:S04]  /*5dc0*/  SHFL.IDX PT, R10, R10, R21, 0x1f ;  /* 0x00001f150a0a7589 */ /* 0x00046800000e0000 */
[----:B------:R2:W1:Y:S04]  /*5dd0*/  SHFL.IDX PT, R9, R18, R21, 0x1f ;  /* 0x00001f1512097589 */ /* 0x00046800000e0000 */
[----:B---34-:R2:W1:Y:S02]  /*5de0*/  SHFL.IDX PT, R18, R15, R21, 0x1f ;  /* 0x00001f150f127589 */ /* 0x01846400000e0000 */
.L_x_52:
[----:B------:R-:W3:Y:S01]  /*5df0*/  LDCU UR4, c[0x0][0xbe8] ;  /* 0x00017d00ff0477ac */ /* 0x000ee20008000800 */
[----:B--2---:R-:W-:Y:S01]  /*5e00*/  IMAD.MOV.U32 R21, RZ, RZ, -0x1 ;  /* 0xffffffffff157424 */ /* 0x004fe200078e00ff */
[----:B------:R-:W-:Y:S02]  /*5e10*/  MOV R15, 0xffffffff ;  /* 0xffffffff000f7802 */ /* 0x000fe40000000f00 */
[----:B---3--:R-:W-:-:S13]  /*5e20*/  ISETP.GE.AND P0, PT, R11, UR4, PT ;  /* 0x000000040b007c0c */ /* 0x008fda000bf06270 */
[----:B------:R-:W-:Y:S05]  /*5e30*/  @P0 BRA `(.L_x_51) ;  /* 0x0000000000e80947 */ /* 0x000fea0003800000 */
[----:B------:R-:W2:Y:S01]  /*5e40*/  LDC R15, c[0x0][0xb98] ;  /* 0x0002e600ff0f7b82 */ /* 0x000ea20000000800 */
[----:B-1----:R-:W-:-:S04]  /*5e50*/  IADD3 R25, P0, PT, -R10, UR18, RZ ;  /* 0x000000120a197c10 */ /* 0x002fc8000ff1e1ff */
[----:B------:R-:W-:-:S03]  /*5e60*/  IADD3.X R22, PT, PT, ~R9, UR17, RZ, P0, !PT ;  /* 0x0000001109167c10 */ /* 0x000fc600087fe5ff */
[----:B------:R-:W1:Y:S08]  /*5e70*/  LDC R23, c[0x0][0xb88] ;  /* 0x0002e200ff177b82 */ /* 0x000e700000000800 */
[----:B------:R-:W3:Y:S01]  /*5e80*/  LDC R21, c[0x0][0xbdc] ;  /* 0x0002f700ff157b82 */ /* 0x000ee20000000800 */
[-CC-:B--2---:R-:W-:Y:S02]  /*5e90*/  SHF.R.U32.HI R24, RZ, R15.reuse, R22.reuse ;  /* 0x0000000fff187219 */ /* 0x184fe40000011616 */
[----:B------:R-:W-:-:S02]  /*5ea0*/  SHF.R.U64 R15, R25, R15, R22 ;  /* 0x0000000f190f7219 */ /* 0x000fc40000001216 */
[-CC-:B-1----:R-:W-:Y:S02]  /*5eb0*/  SHF.R.U32.HI R2, RZ, R23.reuse, R24.reuse ;  /* 0x00000017ff027219 */ /* 0x182fe40000011618 */
        /* <DEDUP_REMOVED lines=9> */
[----:B------:R-:W-:Y:S01]  /*5f50*/  HFMA2 R22, -RZ, RZ, 0, 0 ;  /* 0x00000000ff167431 */ /* 0x000fe200000001ff */
[----:B------:R-:W-:-:S06]  /*5f60*/  ISETP.NE.U32.AND P1, PT, R20, RZ, PT ;  /* 0x000000ff1400720c */ /* 0x000fcc0003f25070 */
[----:B-1----:R-:W1:Y:S02]  /*5f70*/  MUFU.RCP R23, R17 ;  /* 0x0000001100177308 */ /* 0x002e640000001000 */
[----:B-1----:R-:W-:-:S06]  /*5f80*/  IADD3 R23, PT, PT, R23, 0xffffffe, RZ ;  /* 0x0ffffffe17177810 */ /* 0x002fcc0007ffe0ff */
[----:B------:R-:W1:Y:S02]  /*5f90*/  F2I.FTZ.U32.TRUNC.NTZ R23, R23 ;  /* 0x0000001700177305 */ /* 0x000e64000021f000 */
[----:B-1----:R-:W-:-:S04]  /*5fa0*/  IMAD.MOV R2, RZ, RZ, -R23 ;  /* 0x000000ffff027224 */ /* 0x002fc800078e0a17 */
        /* <DEDUP_REMOVED lines=14> */
.L_x_59:
[----:B------:R-:W-:Y:S02]  /*6090*/  MOV R2, 0x60b0 ;  /* 0x000060b000027802 */ /* 0x000fe40000000f00 */
[----:B-----5:R-:W-:Y:S05]  /*60a0*/  CALL.REL.NOINC `(.L_x_61) ;  /* 0x000000dc00807944 */ /* 0x020fea0003c00000 */
[----:B------:R-:W-:-:S05]  /*60b0*/  IADD3 R2, PT, PT, -R22, RZ, RZ ;  /* 0x000000ff16027210 */ /* 0x000fca0007ffe1ff */
[----:B------:R-:W-:-:S07]  /*60c0*/  IMAD R21, R20, R2, R21 ;  /* 0x0000000214157224 */ /* 0x000fce00078e0215 */
.L_x_60:
[----:B------:R-:W1:Y:S01]  /*60d0*/  LDC R17, c[0x0][0xbdc] ;  /* 0x0002f700ff117b82 */ /* 0x000e620000000800 */
[----:B------:R-:W-:Y:S02]  /*60e0*/  LOP3.LUT R24, R24, UR12, RZ, 0xc0, !PT ;  /* 0x0000000c18187c12 */ /* 0x000fe4000f8ec0ff */
[----:B------:R-:W-:Y:S02]  /*60f0*/  LOP3.LUT R15, R15, UR22, RZ, 0xc0, !PT ;  /* 0x000000160f0f7c12 */ /* 0x000fe4000f8ec0ff */
[----:B------:R-:W-:-:S03]  /*6100*/  PLOP3.LUT P1, PT, PT, PT, PT, 0x8, 0x80 ;  /* 0x000000000080781c */ /* 0x000fc60003f2e170 */
[----:B------:R-:W2:Y:S08]  /*6110*/  LDC R2, c[0x0][0xb80] ;  /* 0x0002e000ff027b82 */ /* 0x000eb00000000800 */
[----:B------:R-:W3:Y:S08]  /*6120*/  LDC R3, c[0x0][0xb90] ;  /* 0x0002e400ff037b82 */ /* 0x000ef00000000800 */
[----:B------:R-:W4:Y:S01]  /*6130*/  LDC R20, c[0x0][0xbe0] ;  /* 0x0002f800ff147b82 */ /* 0x000f220000000800 */
[----:B-1----:R-:W-:-:S05]  /*6140*/  SHF.L.U32 R17, R22, R17, RZ ;  /* 0x0000001116117219 */ /* 0x002fca00000006ff */
[----:B------:R-:W-:Y:S01]  /*6150*/  IMAD.IADD R24, R24, 0x1, R17 ;  /* 0x0000000118187824 */ /* 0x000fe200078e0211 */
[----:B------:R-:W-:Y:S01]  /*6160*/  P2R R17, PR, RZ, 0x2 ;  /* 0x00000002ff117803 */ /* 0x000fe20000000000 */
[----:B--2---:R-:W-:Y:S02]  /*6170*/  IMAD R21, R21, R2, R15 ;  /* 0x0000000215157224 */ /* 0x004fe400078e020f */
[----:B------:R-:W-:Y:S02]  /*6180*/  IMAD.MOV.U32 R15, RZ, RZ, R11 ;  /* 0x000000ffff0f7224 */ /* 0x000fe400078e000b */
[----:B---3--:R-:W-:Y:S02]  /*6190*/  IMAD R24, R24, R3, UR30 ;  /* 0x0000001e18187e24 */ /* 0x008fe4000f8e0203 */
[----:B------:R-:W-:Y:S01]  /*61a0*/  IMAD.MOV.U32 R3, RZ, RZ, 0x1 ;  /* 0x00000001ff037424 */ /* 0x000fe200078e00ff */
[----:B----4-:R-:W-:-:S04]  /*61b0*/  ISETP.NE.AND P0, PT, R20, 0x1, PT ;  /* 0x000000011400780c */ /* 0x010fc80003f05270 */
[----:B------:R-:W-:Y:S02]  /*61c0*/  SEL R2, R24, R21, !P0 ;  /* 0x0000001518027207 */ /* 0x000fe40004000000 */
[----:B------:R-:W-:Y:S02]  /*61d0*/  SEL R21, R21, R24, !P0 ;  /* 0x0000001815157207 */ /* 0x000fe40004000000 */
.L_x_51:
[----:B------:R-:W-:-:S09]  /*61e0*/  UISETP.NE.AND UP0, UPT, UR37, 0x1, UPT ;  /* 0x000000012500788c */ /* 0x000fd2000bf05270 */
[----:B------:R-:W-:Y:S05]  /*61f0*/  BRA.U !UP0, `(.L_x_62) ;  /* 0x0000000108047547 */ /* 0x000fea000b800000 */
[----:B------:R-:W-:Y:S05]  /*6200*/  BPT.TRAP 0x1 ;  /* 0x000000040000795c */ /* 0x000fea0000300000 */
.L_x_62:
[----:B------:R-:W2:Y:S01]  /*6210*/  S2UR UR4, SR_CgaCtaId ;  /* 0x00000000000479c3 */ /* 0x000ea20000008800 */
[----:B------:R-:W-:Y:S01]  /*6220*/  UMOV UR5, 0x400 ;  /* 0x0000040000057882 */ /* 0x000fe20000000000 */
[----:B------:R-:W-:Y:S02]  /*6230*/  SHF.L.U32 R20, R0, 0x1f, RZ ;  /* 0x0000001f00147819 */ /* 0x000fe400000006ff */
[----:B------:R-:W-:Y:S01]  /*6240*/  ISETP.NE.AND P1, PT, R16, R15, PT ;  /* 0x0000000f1000720c */ /* 0x000fe20003f25270 */
[----:B------:R-:W-:Y:S01]  /*6250*/  VIADD R16, R14, 0x1 ;  /* 0x000000010e107836 */ /* 0x000fe20000000000 */
[----:B--2---:R-:W-:-:S04]  /*6260*/  ULEA UR4, UR4, UR5, 0x18 ;  /* 0x0000000504047291 */ /* 0x004fc8000f8ec0ff */
[----:B------:R-:W-:-:S09]  /*6270*/  ULEA UR4, UR23, UR4, 0x3 ;  /* 0x0000000417047291 */ /* 0x000fd2000f8e18ff */
[----:B------:R-:W2:Y:S02]  /*6280*/  SYNCS.PHASECHK.TRANS64.TRYWAIT P0, [UR4+0xc0], R20 ;  /* 0x0000c014ff0075a7 */ /* 0x000ea40008001104 */
[----:B--2---:R-:W-:Y:S05]  /*6290*/  @!P0 BRA `(.L_x_63) ;  /* 0x000000cc008c8947 */ /* 0x004fea0003800000 */
.L_x_230:
[----:B------:R-:W-:Y:S01]  /*62a0*/  ELECT P0, URZ, PT ;  /* 0x0000000000ff782f */ /* 0x000fe20003800000 */
[----:B------:R-:W-:Y:S01]  /*62b0*/  @!P1 IMAD.MOV R16, RZ, RZ, R14 ;  /* 0x000000ffff109224 */ /* 0x000fe200078e020e */
[----:B------:R-:W-:Y:S01]  /*62c0*/  BSSY.RECONVERGENT B0, `(.L_x_64) ;  /* 0x0000017000007945 */ /* 0x000fe20003800200 */
[----:B------:R-:W-:-:S03]  /*62d0*/  ISETP.NE.AND P2, PT, R17, RZ, PT ;  /* 0x000000ff1100720c */ /* 0x000fc60003f45270 */
[----:B------:R-:W-:-:S07]  /*62e0*/  PRMT R14, R16, 0x7610, R14 ;  /* 0x00007610100e7816 */ /* 0x000fce000000000e */
[----:B------:R-:W-:Y:S05]  /*62f0*/  @!P0 BRA `(.L_x_65) ;  /* 0x00000000004c8947 */ /* 0x000fea0003800000 */
[----:B------:R-:W-:Y:S01]  /*6300*/  PLOP3.LUT P0, PT, P1, P2, PT, 0x20, 0x2 ;  /* 0x000000000002781c */ /* 0x000fe20000f04470 */
[----:B------:R-:W-:Y:S01]  /*6310*/  UIMAD UR5, UR23, 0x14, UR36 ;  /* 0x00000014170578a4 */ /* 0x000fe2000f8e0224 */
[----:B------:R-:W-:Y:S02]  /*6320*/  SEL R16, R14, RZ, !P2 ;  /* 0x000000ff0e107207 */ /* 0x000fe40005000000 */
[----:B------:R-:W-:-:S04]  /*6330*/  SEL R17, RZ, 0x1, !P0 ;  /* 0x00000001ff117807 */ /* 0x000fc80004000000 */
[----:B------:R-:W-:Y:S02]  /*6340*/  PRMT R16, R17, 0x5410, R16 ;  /* 0x0000541011107816 */ /* 0x000fe40000000010 */
[----:B------:R3:W-:Y:S04]  /*6350*/  STS [UR5], R2 ;  /* 0x00000002ff007988 */ /* 0x0007e80008000805 */
[----:B------:R3:W-:Y:S04]  /*6360*/  STS [UR5+0x4], R21 ;  /* 0x00000415ff007988 */ /* 0x0007e80008000805 */
[----:B------:R3:W-:Y:S04]  /*6370*/  STS [UR5+0xc], R3 ;  /* 0x00000c03ff007988 */ /* 0x0007e80008000805 */
[----:B------:R3:W-:Y:S04]  /*6380*/  STS [UR5+0x10], R16 ;  /* 0x00001010ff007988 */ /* 0x0007e80008000805 */
[----:B------:R3:W-:Y:S01]  /*6390*/  STS [UR5+0x8], R15 ;  /* 0x0000080fff007988 */ /* 0x0007e20008000805 */
[----:B------:R-:W-:Y:S01]  /*63a0*/  @!PT LDS RZ, [RZ] ;  /* 0x00000000fffff984 */ /* 0x000fe20000000800 */
[----:B------:R-:W-:Y:S01]  /*63b0*/  @!PT LDS RZ, [RZ] ;  /* 0x00000000fffff984 */ /* 0x000fe20000000800 */
[----:B------:R-:W-:Y:S01]  /*63c0*/  @!PT LDS RZ, [RZ] ;  /* 0x00000000fffff984 */ /* 0x000fe20000000800 */
[----:B------:R-:W-:Y:S01]  /*63d0*/  @!PT LDS RZ, [RZ] ;  /* 0x00000000fffff984 */ /* 0x000fe20000000800 */
[----:B------:R4:W-:Y:S06]  /*63e0*/  MEMBAR.ALL.CTA ;  /* 0x0000000000007992 */ /* 0x0009ec0000008000 */
[----:B----4-:R-:W4:Y:S01]  /*63f0*/  FENCE.VIEW.ASYNC.S ;  /* 0x00000000000073c6 */ /* 0x010f220000000000 */
[----:B------:R-:W-:Y:S05]  /*6400*/  BRA.U !UP0, `(.L_x_66) ;  /* 0x0000000108047547 */ /* 0x000fea000b800000 */
[----:B------:R-:W-:Y:S05]  /*6410*/  BPT.TRAP 0x1 ;  /* 0x000000040000795c */ /* 0x000fea0000300000 */
.L_x_66:
[----:B----4-:R-:W-:Y:S01]  /*6420*/  SYNCS.ARRIVE.TRANS64.A1T0 RZ, [UR4+0x80], RZ ;  /* 0x000080ffffff79a7 */ /* 0x010fe20008100004 */
.L_x_65:
[----:B------:R-:W-:Y:S05]  /*6430*/  BSYNC.RECONVERGENT B0 ;  /* 0x0000000000007941 */ /* 0x000fea0003800200 */
.L_x_64:
[----:B------:R-:W-:Y:S01]  /*6440*/  UIADD3 UR23, UPT, UPT, UR23, 0x1, URZ ;  /* 0x0000000117177890 */ /* 0x000fe2000fffe0ff */
[----:B---3--:R-:W-:-:S03]  /*6450*/  MOV R16, R15 ;  /* 0x0000000f00107202 */ /* 0x008fc60000000f00 */
[----:B------:R-:W-:-:S04]  /*6460*/  UISETP.NE.AND UP0, UPT, UR23, 0x8, UPT ;  /* 0x000000081700788c */ /* 0x000fc8000bf05270 */
[----:B------:R-:W-:Y:S02]  /*6470*/  USEL UR4, URZ, 0x1, UP0 ;  /* 0x00000001ff047887 */ /* 0x000fe40008000000 */
[----:B------:R-:W-:-:S04]  /*6480*/  USEL UR23, UR23, URZ, UP0 ;  /* 0x000000ff17177287 */ /* 0x000fc80008000000 */
[----:B------:R-:W-:Y:S01]  /*6490*/  LOP3.LUT R0, R0, UR4, RZ, 0x3c, !PT ;  /* 0x0000000400007c12 */ /* 0x000fe2000f8e3cff */
[----:B------:R-:W-:Y:S07]  /*64a0*/  @!P2 BRA `(.L_x_67) ;  /* 0xffffffe40024a947 */ /* 0x000fee000383ffff */
[----:B------:R-:W-:Y:S01]  /*64b0*/  HFMA2 R14, -RZ, RZ, 0, 0 ;  /* 0x00000000ff0e7431 */ /* 0x000fe200000001ff */
[----:B------:R-:W-:Y:S02]  /*64c0*/  PRMT R16, RZ, 0x7610, R16 ;  /* 0x00007610ff107816 */ /* 0x000fe40000000010 */
.L_x_83:
[----:B------:R-:W3:Y:S01]  /*64d0*/  LDC.64 R2, c[0x0][0xbd0] ;  /* 0x0002f400ff027b82 */ /* 0x000ee20000000a00 */
[----:B------:R-:W-:Y:S01]  /*64e0*/  UIADD3 UR18, UP0, UPT, UR18, UR28, URZ ;  /* 0x0000001c12127290 */ /* 0x000fe2000ff1e0ff */
[----:B------:R-:W-:Y:S01]  /*64f0*/  ISETP.NE.AND P1, PT, RZ, UR16, PT ;  /* 0x00000010ff007c0c */ /* 0x000fe2000bf25270 */
[----:B------:R-:W-:Y:S01]  /*6500*/  IMAD.MOV.U32 R21, RZ, RZ, -0x1 ;  /* 0xffffffffff157424 */ /* 0x000fe200078e00ff */
[----:B------:R-:W-:Y:S01]  /*6510*/  PLOP3.LUT P2, PT, PT, PT, PT, 0x80, 0x8 ;  /* 0x000000000008781c */ /* 0x000fe20003f4f070 */
[----:B------:R-:W-:Y:S01]  /*6520*/  UIADD3.X UR17, UPT, UPT, UR17, UR19, URZ, UP0, !UPT ;  /* 0x0000001311117290 */ /* 0x000fe200087fe4ff */
[----:B------:R-:W-:Y:S02]  /*6530*/  IMAD.MOV.U32 R22, RZ, RZ, -0x1 ;  /* 0xffffffffff167424 */ /* 0x000fe400078e00ff */
[----:B------:R-:W-:Y:S02]  /*6540*/  P2R R17, PR, RZ, 0x4 ;  /* 0x00000004ff117803 */ /* 0x000fe40000000000 */
[----:B---3--:R-:W-:Y:S01]  /*6550*/  ISETP.LE.U32.AND P0, PT, R2, UR18, PT ;  /* 0x0000001202007c0c */ /* 0x008fe2000bf03070 */
[----:B------:R-:W-:-:S05]  /*6560*/  IMAD.U32 R2, RZ, RZ, UR17 ;  /* 0x00000011ff027e24 */ /* 0x000fca000f8e00ff */
[----:B------:R-:W-:Y:S01]  /*6570*/  ISETP.GE.U32.AND.EX P0, PT, R2, R3, PT, P0 ;  /* 0x000000030200720c */ /* 0x000fe20003f06100 */
[----:B------:R-:W-:Y:S02]  /*6580*/  IMAD.MOV.U32 R3, RZ, RZ, RZ ;  /* 0x000000ffff037224 */ /* 0x000fe400078e00ff */
[----:B------:R-:W-:-:S10]  /*6590*/  IMAD.MOV.U32 R2, RZ, RZ, -0x1 ;  /* 0xffffffffff027424 */ /* 0x000fd400078e00ff */
[----:B------:R-:W-:Y:S05]  /*65a0*/  @P0 BRA P1, `(.L_x_68) ;  /* 0x0000001400ec0947 */ /* 0x000fea0000800000 */
[----:B-1----:R-:W-:Y:S01]  /*65b0*/  IADD3 R21, P1, PT, R18, R10, RZ ;  /* 0x0000000a12157210 */ /* 0x002fe20007f3e0ff */
[----:B--2---:R-:W-:-:S03]  /*65c0*/  IMAD.U32 R20, RZ, RZ, UR17 ;  /* 0x00000011ff147e24 */ /* 0x004fc6000f8e00ff */
[----:B------:R-:W-:Y:S01]  /*65d0*/  ISETP.LE.U32.AND P0, PT, R21, UR18, PT ;  /* 0x0000001215007c0c */ /* 0x000fe2000bf03070 */
[----:B------:R-:W-:-:S05]  /*65e0*/  IMAD.X R21, R19, 0x1, R9, P1 ;  /* 0x0000000113157824 */ /* 0x000fca00008e0609 */
[----:B------:R-:W-:-:S13]  /*65f0*/  ISETP.GE.U32.AND.EX P0, PT, R20, R21, PT, P0 ;  /* 0x000000151400720c */ /* 0x000fda0003f06100 */
[----:B------:R-:W-:Y:S05]  /*6600*/  @!P0 BRA `(.L_x_69) ;  /* 0x0000001000d88947 */ /* 0x000fea0003800000 */
[----:B------:R-:W1:Y:S01]  /*6610*/  LDCU UR25, c[0x0][0xbe8] ;  /* 0x00017d00ff1977ac */ /* 0x000e620008000800 */
[----:B------:R-:W-:Y:S01]  /*6620*/  IMAD.IADD R11, R8, 0x1, R11 ;  /* 0x00000001080b7824 */ /* 0x000fe200078e020b */
[----:B-----5:R-:W-:Y:S01]  /*6630*/  MOV R19, R6 ;  /* 0x0000000600137202 */ /* 0x020fe20000000f00 */
        /* <DEDUP_REMOVED lines=16> */
[----:B------:R-:W4:Y:S01]  /*6740*/  LDCU.128 UR4, c[0x0][0xbc0] ;  /* 0x00017800ff0477ac */ /* 0x000f220008000c00 */
[----:B------:R-:W-:Y:S02]  /*6750*/  IADD3 R20, P0, PT, R19, UR20, RZ ;  /* 0x0000001413147c10 */ /* 0x000fe4000ff1e0ff */
[----:B-1----:R-:W-:Y:S01]  /*6760*/  IADD3 R24, P2, PT, R21, UR14, RZ ;  /* 0x0000000e15187c10 */ /* 0x002fe2000ff5e0ff */
[----:B------:R-:W1:Y:S01]  /*6770*/  LDCU.64 UR10, c[0x0][0xba8] ;  /* 0x00017500ff0a77ac */ /* 0x000e620008000a00 */
[----:B------:R-:W-:-:S02]  /*6780*/  LEA.HI.X.SX32 R19, R19, UR15, 0x1, P0 ;  /* 0x0000000f13137c11 */ /* 0x000fc400080f0eff */
[----:B------:R-:W1:Y:S01]  /*6790*/  I2F.RP R12, R13 ;  /* 0x0000000d000c7306 */ /* 0x000e620000209400 */
[----:B------:R-:W-:Y:S02]  /*67a0*/  LEA.HI.X.SX32 R23, R21, UR13, 0x1, P2 ;  /* 0x0000000d15177c11 */ /* 0x000fe400090f0eff */
[----:B--2---:R-:W-:-:S05]  /*67b0*/  IADD3 R22, P0, PT, R20, UR9, RZ ;  /* 0x0000000914167c10 */ /* 0x004fca000ff1e0ff */
[----:B---3--:R-:W2:Y:S01]  /*67c0*/  MUFU.RCP R27, R27 ;  /* 0x0000001b001b7308 */ /* 0x008ea20000001000 */
[----:B----4-:R-:W-:Y:S01]  /*67d0*/  IADD3 R26, P1, PT, R24, UR7, RZ ;  /* 0x00000007181a7c10 */ /* 0x010fe2000ff3e0ff */
[----:B------:R-:W-:Y:S02]  /*67e0*/  IMAD.X R21, RZ, RZ, R19, P0 ;  /* 0x000000ffff157224 */ /* 0x000fe400000e0613 */
[----:B-1----:R-:W-:-:S04]  /*67f0*/  IMAD.WIDE.U32 R36, R22, UR10, RZ ;  /* 0x0000000a16247c25 */ /* 0x002fc8000f8e00ff */
[----:B------:R-:W1:Y:S01]  /*6800*/  MUFU.RCP R12, R12 ;  /* 0x0000000c000c7308 */ /* 0x000e620000001000 */
[----:B------:R-:W-:Y:S02]  /*6810*/  IMAD.X R25, RZ, RZ, R23, P1 ;  /* 0x000000ffff197224 */ /* 0x000fe400008e0617 */
[----:B------:R-:W-:-:S04]  /*6820*/  IMAD.WIDE.U32 R30, R21, UR10, RZ ;  /* 0x0000000a151e7c25 */ /* 0x000fc8000f8e00ff */
[----:B--2---:R-:W-:Y:S02]  /*6830*/  VIADD R27, R27, 0xffffffe ;  /* 0x0ffffffe1b1b7836 */ /* 0x004fe40000000000 */
[----:B------:R-:W-:-:S04]  /*6840*/  IMAD.WIDE.U32 R28, R25, UR4, RZ ;  /* 0x00000004191c7c25 */ /* 0x000fc8000f8e00ff */
[----:B------:R-:W2:Y:S01]  /*6850*/  F2I.FTZ.U32.TRUNC.NTZ R27, R27 ;  /* 0x0000001b001b7305 */ /* 0x000ea2000021f000 */
[----:B------:R-:W-:-:S04]  /*6860*/  IMAD.WIDE.U32 R30, P1, R22, UR11, R30 ;  /* 0x0000000b161e7c25 */ /* 0x000fc8000f82001e */
[----:B------:R-:W-:-:S04]  /*6870*/  IMAD.WIDE.U32 R28, P0, R26, UR5, R28 ;  /* 0x000000051a1c7c25 */ /* 0x000fc8000f80001c */
[----:B------:R-:W-:-:S04]  /*6880*/  IMAD.WIDE.U32 R38, R26, UR4, RZ ;  /* 0x000000041a267c25 */ /* 0x000fc8000f8e00ff */
[----:B------:R-:W-:Y:S01]  /*6890*/  IMAD.X R35, RZ, RZ, RZ, P1 ;  /* 0x000000ffff237224 */ /* 0x000fe200008e06ff */
[----:B------:R-:W-:Y:S01]  /*68a0*/  IADD3 RZ, P1, PT, R37, R30, RZ ;  /* 0x0000001e25ff7210 */ /* 0x000fe20007f3e0ff */
[----:B-1----:R-:W-:Y:S01]  /*68b0*/  VIADD R12, R12, 0xffffffe ;  /* 0x0ffffffe0c0c7836 */ /* 0x002fe20000000000 */
[----:B------:R-:W-:Y:S01]  /*68c0*/  IADD3 RZ, P2, PT, R39, R28, RZ ;  /* 0x0000001c27ff7210 */ /* 0x000fe20007f5e0ff */
[----:B------:R-:W-:Y:S02]  /*68d0*/  IMAD.MOV.U32 R34, RZ, RZ, R31 ;  /* 0x000000ffff227224 */ /* 0x000fe400078e001f */
[----:B------:R-:W-:Y:S01]  /*68e0*/  IMAD.X R33, RZ, RZ, RZ, P0 ;  /* 0x000000ffff217224 */ /* 0x000fe200000e06ff */
[----:B------:R-:W-:Y:S01]  /*68f0*/  ISETP.NE.U32.AND P0, PT, RZ, UR10, PT ;  /* 0x0000000aff007c0c */ /* 0x000fe2000bf05070 */
[----:B------:R-:W-:Y:S02]  /*6900*/  IMAD.MOV.U32 R32, RZ, RZ, R29 ;  /* 0x000000ffff207224 */ /* 0x000fe400078e001d */
[----:B------:R1:W3:Y:S01]  /*6910*/  F2I.FTZ.U32.TRUNC.NTZ R29, R12 ;  /* 0x0000000c001d7305 */ /* 0x0002e2000021f000 */
[----:B------:R-:W-:Y:S01]  /*6920*/  IMAD.WIDE.U32.X R34, R21, UR11, R34, P1 ;  /* 0x0000000b15227c25 */ /* 0x000fe200088e0422 */
[----:B------:R-:W-:-:S02]  /*6930*/  ISETP.NE.U32.AND P1, PT, RZ, UR4, PT ;  /* 0x00000004ff007c0c */ /* 0x000fc4000bf25070 */
[----:B------:R-:W-:Y:S01]  /*6940*/  ISETP.NE.AND.EX P0, PT, RZ, UR11, PT, P0 ;  /* 0x0000000bff007c0c */ /* 0x000fe2000bf05300 */
[----:B------:R-:W-:Y:S01]  /*6950*/  IMAD.WIDE.U32.X R32, R25, UR5, R32, P2 ;  /* 0x0000000519207c25 */ /* 0x000fe200090e0420 */
[----:B------:R-:W-:Y:S02]  /*6960*/  ISETP.NE.AND.EX P1, PT, RZ, UR5, PT, P1 ;  /* 0x00000005ff007c0c */ /* 0x000fe4000bf25310 */
[----:B------:R-:W-:Y:S01]  /*6970*/  SEL R20, R20, R34, !P0 ;  /* 0x0000002214147207 */ /* 0x000fe20004000000 */
[----:B--2---:R-:W-:Y:S01]  /*6980*/  IMAD.MOV R22, RZ, RZ, -R27 ;  /* 0x000000ffff167224 */ /* 0x004fe200078e0a1b */
[----:B------:R-:W-:Y:S01]  /*6990*/  SEL R19, R19, R35, !P0 ;  /* 0x0000002313137207 */ /* 0x000fe20004000000 */
[----:B------:R-:W-:Y:S01]  /*69a0*/  IMAD.MOV.U32 R26, RZ, RZ, RZ ;  /* 0x000000ffff1a7224 */ /* 0x000fe200078e00ff */
[----:B------:R-:W-:Y:S01]  /*69b0*/  SEL R24, R24, R32, !P1 ;  /* 0x0000002018187207 */ /* 0x000fe20004800000 */
[----:B------:R-:W-:Y:S01]  /*69c0*/  IMAD R21, R22, R18, RZ ;  /* 0x0000001216157224 */ /* 0x000fe200078e02ff */
[----:B------:R-:W-:Y:S01]  /*69d0*/  SEL R23, R23, R33, !P1 ;  /* 0x0000002117177207 */ /* 0x000fe20004800000 */
[----:B------:R-:W-:Y:S01]  /*69e0*/  IMAD.MOV.U32 R28, RZ, RZ, RZ ;  /* 0x000000ffff1c7224 */ /* 0x000fe200078e00ff */
[----:B-1----:R-:W-:Y:S01]  /*69f0*/  SHF.R.U64 R12, R20, UR8, R19 ;  /* 0x00000008140c7c19 */ /* 0x002fe20008001213 */
[----:B------:R-:W-:Y:S01]  /*6a00*/  IMAD.HI.U32 R21, R27, R21, R26 ;  /* 0x000000151b157227 */ /* 0x000fe200078e001a */
[----:B------:R-:W-:-:S02]  /*6a10*/  SHF.R.U64 R23, R24, UR6, R23 ;  /* 0x0000000618177c19 */ /* 0x000fc40008001217 */
[----:B------:R-:W-:Y:S01]  /*6a20*/  IADD3 R25, PT, PT, R5, -0x1, R12 ;  /* 0xffffffff05197810 */ /* 0x000fe20007ffe00c */
[----:B---3--:R-:W-:Y:S01]  /*6a30*/  IMAD.MOV R26, RZ, RZ, -R29 ;  /* 0x000000ffff1a7224 */ /* 0x008fe200078e0a1d */
[----:B------:R-:W-:Y:S02]  /*6a40*/  IADD3 R24, PT, PT, R4, -0x1, R23 ;  /* 0xffffffff04187810 */ /* 0x000fe40007ffe017 */
[----:B------:R-:W-:Y:S01]  /*6a50*/  IABS R20, R5 ;  /* 0x0000000500147213 */ /* 0x000fe20000000000 */
[----:B------:R-:W-:Y:S01]  /*6a60*/  IMAD R23, R26, R13, RZ ;  /* 0x0000000d1a177224 */ /* 0x000fe200078e02ff */
[----:B------:R-:W-:Y:S02]  /*6a70*/  IABS R22, R25 ;  /* 0x0000001900167213 */ /* 0x000fe40000000000 */
[----:B------:R-:W-:Y:S01]  /*6a80*/  IABS R12, R4 ;  /* 0x00000004000c7213 */ /* 0x000fe20000000000 */
[----:B------:R-:W-:Y:S01]  /*6a90*/  IMAD.HI.U32 R23, R29, R23, R28 ;  /* 0x000000171d177227 */ /* 0x000fe200078e001c */
[----:B------:R-:W-:-:S02]  /*6aa0*/  IABS R19, R24 ;  /* 0x0000001800137213 */ /* 0x000fc40000000000 */
[----:B------:R-:W-:Y:S01]  /*6ab0*/  ISETP.GE.AND P4, PT, R25, RZ, PT ;  /* 0x000000ff1900720c */ /* 0x000fe20003f86270 */
[----:B------:R-:W-:Y:S01]  /*6ac0*/  IMAD.MOV R20, RZ, RZ, -R20 ;  /* 0x000000ffff147224 */ /* 0x000fe200078e0a14 */
[----:B------:R-:W-:Y:S01]  /*6ad0*/  ISETP.GE.AND P2, PT, R24, RZ, PT ;  /* 0x000000ff1800720c */ /* 0x000fe20003f46270 */
[----:B------:R-:W-:-:S04]  /*6ae0*/  IMAD.HI.U32 R21, R21, R22, RZ ;  /* 0x0000001615157227 */ /* 0x000fc800078e00ff */
        /* <DEDUP_REMOVED lines=26> */
.L_x_71:
[----:B------:R-:W-:Y:S05]  /*6c90*/  BSYNC.RECONVERGENT B0 ;  /* 0x0000000000007941 */ /* 0x000fea0003800200 */
.L_x_70:
        /* <DEDUP_REMOVED lines=16> */
[----:B-1----:R-:W1:Y:S02]  /*6da0*/  SHFL.UP PT, R24, R21, 0x4, RZ ;  /* 0x0480000015187989 */ /* 0x002e6400000e00ff */
[----:B------:R-:W-:-:S05]  /*6db0*/  IMAD.X R22, R22, 0x1, R19, P0 ;  /* 0x0000000116167824 */ /* 0x000fca00000e0613 */
        /* <DEDUP_REMOVED lines=8> */
[----:B------:R-:W-:Y:S01]  /*6e40*/  IADD3 R26, P0, PT, R19, R24, RZ ;  /* 0x00000018131a7210 */ /* 0x000fe20007f1e0ff */
[----:B------:R-:W-:Y:S01]  /*6e50*/  IMAD.U32 R24, RZ, RZ, UR17 ;  /* 0x00000011ff187e24 */ /* 0x000fe2000f8e00ff */
[----:B--2---:R-:W-:-:S03]  /*6e60*/  SEL R25, R25, RZ, P2 ;  /* 0x000000ff19197207 */ /* 0x004fc60001000000 */
[----:B------:R-:W1:Y:S02]  /*6e70*/  SHFL.UP PT, R19, R26, 0x10, RZ ;  /* 0x060000001a137989 */ /* 0x000e6400000e00ff */
[----:B------:R-:W-:-:S05]  /*6e80*/  IMAD.X R25, R25, 0x1, R20, P0 ;  /* 0x0000000119197824 */ /* 0x000fca00000e0614 */
        /* <DEDUP_REMOVED lines=18> */
.L_x_75:
        /* <DEDUP_REMOVED lines=100> */
.L_x_74:
[----:B------:R-:W-:Y:S05]  /*75f0*/  BSYNC.RECONVERGENT B0 ;  /* 0x0000000000007941 */ /* 0x000fea0003800200 */
.L_x_73:
[----:B------:R-:W1:Y:S04]  /*7600*/  SHFL.UP PT, R20, R23, 0x1, RZ ;  /* 0x0420000017147989 */ /* 0x000e6800000e00ff */
[----:B------:R-:W3:Y:S01]  /*7610*/  SHFL.UP PT, R19, R18, 0x1, RZ ;  /* 0x0420000012137989 */ /* 0x000ee200000e00ff */
[----:B-1----:R-:W-:Y:S02]  /*7620*/  SEL R20, R20, RZ, P5 ;  /* 0x000000ff14147207 */ /* 0x002fe40002800000 */
[----:B---3--:R-:W-:Y:S02]  /*7630*/  SEL R19, R19, RZ, P5 ;  /* 0x000000ff13137207 */ /* 0x008fe40002800000 */
[----:B------:R-:W-:-:S05]  /*7640*/  IADD3 R20, P0, PT, R20, R23, RZ ;  /* 0x0000001714147210 */ /* 0x000fca0007f1e0ff */
[----:B------:R-:W-:Y:S01]  /*7650*/  IMAD.X R19, R19, 0x1, R18, P0 ;  /* 0x0000000113137824 */ /* 0x000fe200000e0612 */
        /* <DEDUP_REMOVED lines=32> */
.L_x_72:
        /* <DEDUP_REMOVED lines=17> */
.L_x_69:
        /* <DEDUP_REMOVED lines=42> */
.L_x_76:
[----:B------:R-:W-:Y:S02]  /*7c10*/  MOV R2, 0x7c30 ;  /* 0x00007c3000027802 */ /* 0x000fe40000000f00 */
[----:B-----5:R-:W-:Y:S05]  /*7c20*/  CALL.REL.NOINC `(.L_x_61) ;  /* 0x000000c000a07944 */ /* 0x020fea0003c00000 */
[----:B------:R-:W-:-:S05]  /*7c30*/  IADD3 R2, PT, PT, -R22, RZ, RZ ;  /* 0x000000ff16027210 */ /* 0x000fca0007ffe1ff */
[----:B------:R-:W-:-:S07]  /*7c40*/  IMAD R21, R20, R2, R21 ;  /* 0x0000000214157224 */ /* 0x000fce00078e0215 */
.L_x_77:
[----:B------:R-:W1:Y:S01]  /*7c50*/  LDC R17, c[0x0][0xbdc] ;  /* 0x0002f700ff117b82 */ /* 0x000e620000000800 */
[----:B------:R-:W-:Y:S02]  /*7c60*/  LOP3.LUT R26, R26, UR12, RZ, 0xc0, !PT ;  /* 0x0000000c1a1a7c12 */ /* 0x000fe4000f8ec0ff */
[----:B------:R-:W-:Y:S02]  /*7c70*/  LOP3.LUT R24, R24, UR22, RZ, 0xc0, !PT ;  /* 0x0000001618187c12 */ /* 0x000fe4000f8ec0ff */
[----:B------:R-:W-:-:S03]  /*7c80*/  PLOP3.LUT P1, PT, PT, PT, PT, 0x8, 0x80 ;  /* 0x000000000080781c */ /* 0x000fc60003f2e170 */
[----:B------:R-:W2:Y:S08]  /*7c90*/  LDC R2, c[0x0][0xb80] ;  /* 0x0002e000ff027b82 */ /* 0x000eb00000000800 */
[----:B------:R-:W3:Y:S08]  /*7ca0*/  LDC R3, c[0x0][0xb90] ;  /* 0x0002e400ff037b82 */ /* 0x000ef00000000800 */
[----:B------:R-:W4:Y:S01]  /*7cb0*/  LDC R20, c[0x0][0xbe0] ;  /* 0x0002f800ff147b82 */ /* 0x000f220000000800 */
[----:B-1----:R-:W-:Y:S01]  /*7cc0*/  SHF.L.U32 R17, R22, R17, RZ ;  /* 0x0000001116117219 */ /* 0x002fe200000006ff */
[----:B------:R-:W-:-:S04]  /*7cd0*/  IMAD.MOV.U32 R22, RZ, RZ, R11 ;  /* 0x000000ffff167224 */ /* 0x000fc800078e000b */
[----:B------:R-:W-:Y:S01]  /*7ce0*/  IMAD.IADD R26, R26, 0x1, R17 ;  /* 0x000000011a1a7824 */ /* 0x000fe200078e0211 */
[----:B------:R-:W-:Y:S01]  /*7cf0*/  P2R R17, PR, RZ, 0x2 ;  /* 0x00000002ff117803 */ /* 0x000fe20000000000 */
[----:B--2---:R-:W-:Y:S02]  /*7d00*/  IMAD R21, R21, R2, R24 ;  /* 0x0000000215157224 */ /* 0x004fe400078e0218 */
[----:B---3--:R-:W-:Y:S02]  /*7d10*/  IMAD R26, R26, R3, UR30 ;  /* 0x0000001e1a1a7e24 */ /* 0x008fe4000f8e0203 */
[----:B------:R-:W-:Y:S01]  /*7d20*/  IMAD.MOV.U32 R3, RZ, RZ, 0x1 ;  /* 0x00000001ff037424 */ /* 0x000fe200078e00ff */
[----:B----4-:R-:W-:-:S04]  /*7d30*/  ISETP.NE.AND P0, PT, R20, 0x1, PT ;  /* 0x000000011400780c */ /* 0x010fc80003f05270 */
[----:B------:R-:W-:Y:S02]  /*7d40*/  SEL R2, R26, R21, !P0 ;  /* 0x000000151a027207 */ /* 0x000fe40004000000 */
[----:B------:R-:W-:Y:S02]  /*7d50*/  SEL R21, R21, R26, !P0 ;  /* 0x0000001a15157207 */ /* 0x000fe40004000000 */
.L_x_68:
[----:B------:R-:W-:-:S09]  /*7d60*/  UISETP.NE.AND UP0, UPT, UR37, 0x1, UPT ;  /* 0x000000012500788c */ /* 0x000fd2000bf05270 */
[----:B------:R-:W-:Y:S05]  /*7d70*/  BRA.U !UP0, `(.L_x_78) ;  /* 0x0000000108047547 */ /* 0x000fea000b800000 */
[----:B------:R-:W-:Y:S05]  /*7d80*/  BPT.TRAP 0x1 ;  /* 0x000000040000795c */ /* 0x000fea0000300000 */
.L_x_78:
[----:B------:R-:W3:Y:S01]  /*7d90*/  S2UR UR4, SR_CgaCtaId ;  /* 0x00000000000479c3 */ /* 0x000ee20000008800 */
[----:B------:R-:W-:Y:S01]  /*7da0*/  UMOV UR5, 0x400 ;  /* 0x0000040000057882 */ /* 0x000fe20000000000 */
[----:B--2---:R-:W-:Y:S02]  /*7db0*/  SHF.L.U32 R20, R0, 0x1f, RZ ;  /* 0x0000001f00147819 */ /* 0x004fe400000006ff */
[----:B------:R-:W-:Y:S02]  /*7dc0*/  ISETP.NE.AND P1, PT, R15, R22, PT ;  /* 0x000000160f00720c */ /* 0x000fe40003f25270 */
[----:B------:R-:W-:-:S04]  /*7dd0*/  ISETP.NE.AND P2, PT, R17, RZ, PT ;  /* 0x000000ff1100720c */ /* 0x000fc80003f45270 */
[----:B------:R-:W-:Y:S01]  /*7de0*/  ISETP.NE.AND P2, PT, R15, R22, !P2 ;  /* 0x000000160f00720c */ /* 0x000fe20005745270 */
[----:B------:R-:W-:-:S06]  /*7df0*/  VIADD R15, R16, 0x1 ;  /* 0x00000001100f7836 */ /* 0x000fcc0000000000 */
[----:B------:R-:W-:Y:S01]  /*7e00*/  @!P1 IMAD.MOV R15, RZ, RZ, R16 ;  /* 0x000000ffff0f9224 */ /* 0x000fe200078e0210 */
[----:B---3--:R-:W-:-:S04]  /*7e10*/  ULEA UR4, UR4, UR5, 0x18 ;  /* 0x0000000504047291 */ /* 0x008fc8000f8ec0ff */
[----:B------:R-:W-:-:S09]  /*7e20*/  ULEA UR4, UR23, UR4, 0x3 ;  /* 0x0000000417047291 */ /* 0x000fd2000f8e18ff */
[----:B------:R-:W2:Y:S02]  /*7e30*/  SYNCS.PHASECHK.TRANS64.TRYWAIT P0, [UR4+0xc0], R20 ;  /* 0x0000c014ff0075a7 */ /* 0x000ea40008001104 */
[----:B--2---:R-:W-:Y:S05]  /*7e40*/  @!P0 BRA `(.L_x_79) ;  /* 0x000000b000b88947 */ /* 0x004fea0003800000 */
.L_x_232:
[----:B------:R-:W-:Y:S02]  /*7e50*/  ELECT P0, URZ, PT ;  /* 0x0000000000ff782f */ /* 0x000fe40003800000 */
[----:B------:R-:W-:Y:S01]  /*7e60*/  ISETP.NE.AND P1, PT, R17, RZ, PT ;  /* 0x000000ff1100720c */ /* 0x000fe20003f25270 */
[----:B------:R-:W-:Y:S03]  /*7e70*/  BSSY.RECONVERGENT B0, `(.L_x_80) ;  /* 0x0000015000007945 */ /* 0x000fe60003800200 */
[----:B------:R-:W-:-:S04]  /*7e80*/  SEL R15, R15, RZ, !P1 ;  /* 0x000000ff0f0f7207 */ /* 0x000fc80004800000 */
[----:B------:R-:W-:-:S03]  /*7e90*/  PRMT R16, R15, 0x7610, R16 ;  /* 0x000076100f107816 */ /* 0x000fc60000000010 */
[----:B------:R-:W-:Y:S05]  /*7ea0*/  @!P0 BRA `(.L_x_81) ;  /* 0x0000000000448947 */ /* 0x000fea0003800000 */
[----:B------:R-:W-:Y:S01]  /*7eb0*/  UIMAD UR5, UR23, 0x14, UR36 ;  /* 0x00000014170578a4 */ /* 0x000fe2000f8e0224 */
[----:B------:R-:W-:-:S04]  /*7ec0*/  SEL R15, RZ, 0x1, !P2 ;  /* 0x00000001ff0f7807 */ /* 0x000fc80005000000 */
[----:B------:R-:W-:-:S04]  /*7ed0*/  PRMT R15, R15, 0x5410, R16 ;  /* 0x000054100f0f7816 */ /* 0x000fc80000000010 */
        /* <DEDUP_REMOVED lines=13> */
.L_x_82:
[----:B----4-:R-:W-:Y:S01]  /*7fb0*/  SYNCS.ARRIVE.TRANS64.A1T0 RZ, [UR4+0x80], RZ ;  /* 0x000080ffffff79a7 */ /* 0x010fe20008100004 */
.L_x_81:
[----:B------:R-:W-:Y:S05]  /*7fc0*/  BSYNC.RECONVERGENT B0 ;  /* 0x0000000000007941 */ /* 0x000fea0003800200 */
.L_x_80:
[----:B------:R-:W-:Y:S01]  /*7fd0*/  UIADD3 UR23, UPT, UPT, UR23, 0x1, URZ ;  /* 0x0000000117177890 */ /* 0x000fe2000fffe0ff */
[----:B------:R-:W-:Y:S02]  /*7fe0*/  VIADD R14, R14, 0x1 ;  /* 0x000000010e0e7836 */ /* 0x000fe40000000000 */
[----:B---3--:R-:W-:Y:S01]  /*7ff0*/  IMAD.MOV.U32 R15, RZ, RZ, R22 ;  /* 0x000000ffff0f7224 */ /* 0x008fe200078e0016 */
[----:B------:R-:W-:Y:S02]  /*8000*/  UISETP.NE.AND UP0, UPT, UR23, 0x8, UPT ;  /* 0x000000081700788c */ /* 0x000fe4000bf05270 */
[----:B------:R-:W-:Y:S02]  /*8010*/  ISETP.NE.AND P0, PT, R14, 0x4, PT ;  /* 0x000000040e00780c */ /* 0x000fe40003f05270 */
[----:B------:R-:W-:Y:S02]  /*8020*/  USEL UR4, URZ, 0x1, UP0 ;  /* 0x00000001ff047887 */ /* 0x000fe40008000000 */
[----:B------:R-:W-:-:S04]  /*8030*/  USEL UR23, UR23, URZ, UP0 ;  /* 0x000000ff17177287 */ /* 0x000fc80008000000 */
[----:B------:R-:W-:-:S05]  /*8040*/  LOP3.LUT R0, R0, UR4, RZ, 0x3c, !PT ;  /* 0x0000000400007c12 */ /* 0x000fca000f8e3cff */
[----:B------:R-:W-:Y:S05]  /*8050*/  @!P0 EXIT ;  /* 0x000000000000894d */ /* 0x000fea0003800000 */
[----:B------:R-:W-:Y:S05]  /*8060*/  BRA `(.L_x_83) ;  /* 0xffffffe400187947 */ /* 0x000fea000383ffff */
.L_x_50:
[----:B------:R-:W-:-:S09]  /*8070*/  UISETP.NE.AND UP0, UPT, UR37, 0x3, UPT ;  /* 0x000000032500788c */ /* 0x000fd2000bf05270 */
[----:B------:R-:W-:Y:S05]  /*8080*/  BRA.U UP0, `(.L_x_84) ;  /* 0x0000001100c47547 */ /* 0x000fea000b800000 */
[----:B------:R-:W-:-:S08]  /*8090*/  NOP ;  /* 0x0000000000007918 */ /* 0x000fd00000000000 */
[----:B-----5:R-:W1:-:S00]  /*80a0*/  USETMAXREG.DEALLOC.CTAPOOL 0x88 ;  /* 0x00000088000079c8 */ /* 0x020e4000080e0500 */
[----:B-1----:R-:W1:Y:S01]  /*80b0*/  LDC.64 R22, c[0x0][0x390] ;  /* 0x0000e400ff167b82 */ /* 0x002e620000000a00 */
[----:B------:R-:W-:Y:S02]  /*80c0*/  HFMA2 R20, -RZ, RZ, 0, 0 ;  /* 0x00000000ff147431 */ /* 0x000fe400000001ff */
[----:B------:R-:W-:Y:S01]  /*80d0*/  IMAD.MOV.U32 R21, RZ, RZ, 0x1 ;  /* 0x00000001ff157424 */ /* 0x000fe200078e00ff */
[----:B------:R-:W-:Y:S01]  /*80e0*/  PRMT R5, RZ, 0x7610, R5 ;  /* 0x00007610ff057816 */ /* 0x000fe20000000005 */
[----:B------:R-:W2:Y:S03]  /*80f0*/  LDCU UR26, c[0x0][0x880] ;  /* 0x00011000ff1a77ac */ /* 0x000ea60008000800 */
[----:B------:R-:W3:Y:S01]  /*8100*/  LDC.64 R10, c[0x0][0xb08] ;  /* 0x0002c200ff0a7b82 */ /* 0x000ee20000000a00 */
[----:B------:R-:W4:Y:S01]  /*8110*/  LDCU.64 UR6, c[0x0][0x888] ;  /* 0x00011100ff0677ac */ /* 0x000f220008000a00 */
[----:B------:R-:W-:-:S02]  /*8120*/  USEL UR25, URZ, 0x1, UP4 ;  /* 0x00000001ff197887 */ /* 0x000fc4000a000000 */
[----:B------:R-:W-:-:S04]  /*8130*/  UPLOP3.LUT UP0, UPT, UPT, UPT, UPT, 0x40, 0x4 ;  /* 0x000000000004789c */ /* 0x000fc80003f0e870 */
[----:B------:R-:W1:Y:S01]  /*8140*/  LDC.64 R8, c[0x0][0xb10] ;  /* 0x0002c400ff087b82 */ /* 0x000e620000000a00 */
[----:B------:R-:W-:-:S07]  /*8150*/  UMOV UR5, URZ ;  /* 0x000000ff00057c82 */ /* 0x000fce0008000000 */
[----:B--2---:R-:W1:Y:S02]  /*8160*/  LDC.64 R2, c[0x0][0x890] ;  /* 0x00022400ff027b82 */ /* 0x004e640000000a00 */
.L_x_118:
[----:B------:R-:W-:Y:S04]  /*8170*/  LOP3.LUT R4, R5, 0xffff, RZ, 0xc0, !PT ;  /* 0x0000ffff05047812 */ /* 0x000fe800078ec0ff */
[----:B------:R-:W-:Y:S04]  /*8180*/  SHF.R.U32.HI R4, RZ, 0x1, R4 ;  /* 0x00000001ff047819 */ /* 0x000fe80000011604 */
[----:B------:R-:W-:Y:S05]  /*8190*/  LOP3.LUT R4, R4, 0xffff, RZ, 0xc0, !PT ;  /* 0x0000ffff04047812 */ /* 0x000fea00078ec0ff */
[----:B------:R-:W-:Y:S05]  /*81a0*/  IMAD R4, R4, 0x4925, RZ ;  /* 0x0000492504047824 */ /* 0x000fea00078e02ff */
[----:B------:R-:W-:Y:S04]  /*81b0*/  SHF.R.U32.HI R4, RZ, 0x11, R4 ;  /* 0x00000011ff047819 */ /* 0x000fe80000011604 */
[----:B------:R-:W-:Y:S05]  /*81c0*/  PRMT R4, R4, 0x9910, RZ ;  /* 0x0000991004047816 */ /* 0x000fea00000000ff */
[----:B------:R-:W-:Y:S04]  /*81d0*/  IMAD R4, R4, 0xe, RZ ;  /* 0x0000000e04047824 */ /* 0x000fe800078e02ff */
[----:B------:R-:W-:Y:S05]  /*81e0*/  IMAD.MOV R4, RZ, RZ, -R4 ;  /* 0x000000ffff047224 */ /* 0x000fea00078e0a04 */
[----:B------:R-:W-:Y:S05]  /*81f0*/  PRMT R4, R4, 0x7710, RZ ;  /* 0x0000771004047816 */ /* 0x000fea00000000ff */
[----:B------:R-:W-:Y:S05]  /*8200*/  IMAD.IADD R4, R4, 0x1, R5 ;  /* 0x0000000104047824 */ /* 0x000fea00078e0205 */
[----:B------:R-:W-:Y:S11]  /*8210*/  R2UR UR4, R4 ;  /* 0x00000000040472ca */ /* 0x000ff600000e0000 */
[----:B------:R-:W-:Y:S02]  /*8220*/  @!UPT UIADD3 URZ, UPT, UPT, URZ, URZ, URZ ;  /* 0x000000fffffff290 */ /* 0x000fe4000fffe0ff */
[----:B------:R-:W-:Y:S06]  /*8230*/  ULOP3.LUT UR4, UR4, 0xffff, URZ, 0xc0, !UPT ;  /* 0x0000ffff04047892 */ /* 0x000fec000f8ec0ff */
[----:B------:R-:W-:Y:S02]  /*8240*/  IMAD.U32 R5, RZ, RZ, UR4 ;  /* 0x00000004ff057e24 */ /* 0x000fe4000f8e00ff */
[----:B------:R-:W-:Y:S03]  /*8250*/  IMAD.U32 R4, RZ, RZ, UR4 ;  /* 0x00000004ff047e24 */ /* 0x000fe6000f8e00ff */
[----:B------:R-:W-:Y:S04]  /*8260*/  LEA R6, P0, R5, UR22, 0x7 ;  /* 0x0000001605067c11 */ /* 0x000fe8000f8038ff */
[----:B------:R-:W-:Y:S02]  /*8270*/  LEA.HI.X R7, R4, UR23, RZ, 0x7, P0 ;  /* 0x0000001704077c11 */ /* 0x000fe400080f3cff */
[----:B------:R-:W-:Y:S02]  /*8280*/  R2UR UR28, R6 ;  /* 0x00000000061c72ca */ /* 0x000fe400000e0000 */
[----:B------:R-:W-:Y:S01]  /*8290*/  R2UR UR29, R7 ;  /* 0x00000000071d72ca */ /* 0x000fe200000e0000 */
[----:B------:R-:W-:Y:S03]  /*82a0*/  @!UPT UIADD3 URZ, UPT, UPT, URZ, URZ, URZ ;  /* 0x000000fffffff290 */ /* 0x000fe6000fffe0ff */
[----:B--2-4-:R-:W-:Y:S11]  /*82b0*/  BRA.U UP0, `(.L_x_85) ;  /* 0x0000000500107547 */ /* 0x014ff6000b800000 */
[----:B------:R-:W2:Y:S01]  /*82c0*/  S2R R15, SR_LANEID ;  /* 0x00000000000f7919 */ /* 0x000ea20000000000 */
[----:B------:R-:W-:Y:S02]  /*82d0*/  MOV R5, 0x400 ;  /* 0x0000040000057802 */ /* 0x000fe40000000f00 */
[----:B------:R-:W-:Y:S01]  /*82e0*/  ELECT P0, URZ, PT ;  /* 0x0000000000ff782f */ /* 0x000fe20003800000 */
[----:B------:R-:W-:Y:S01]  /*82f0*/  BSSY.RECONVERGENT B0, `(.L_x_86) ;  /* 0x0000037000007945 */ /* 0x000fe20003800200 */
[----:B------:R-:W5:Y:S02]  /*8300*/  S2R R18, SR_CgaCtaId ;  /* 0x0000000000127919 */ /* 0x000f640000008800 */
[----:B-----5:R-:W-:Y:S01]  /*8310*/  LEA R18, R18, R5, 0x18 ;  /* 0x0000000512127211 */ /* 0x020fe200078ec0ff */
[----:B--2---:R-:W-:Y:S05]  /*8320*/  IMAD.SHL.U32 R15, R15, 0x4, RZ ;  /* 0x000000040f0f7824 */ /* 0x004fea00078e00ff */
[----:B------:R-:W-:Y:S03]  /*8330*/  IADD3 R19, PT, PT, R15, 0x380, R18 ;  /* 0x000003800f137810 */ /* 0x000fe60007ffe012 */
[----:B------:R-:W-:Y:S05]  /*8340*/  @!P0 BRA `(.L_x_87) ;  /* 0x0000000000c48947 */ /* 0x000fea0003800000 */
[----:B-1----:R-:W-:Y:S01]  /*8350*/  ISETP.NE.U32.AND P0, PT, R8, RZ, PT ;  /* 0x000000ff0800720c */ /* 0x002fe20003f05070 */
[----:B------:R-:W-:Y:S01]  /*8360*/  IMAD.WIDE R12, R16, 0xc, R22 ;  /* 0x0000000c100c7825 */ /* 0x000fe200078e0216 */
[----:B---3--:R-:W-:Y:S01]  /*8370*/  ISETP.NE.U32.AND P1, PT, R10, RZ, PT ;  /* 0x000000ff0a00720c */ /* 0x008fe20003f25070 */
[----:B------:R-:W1:Y:S01]  /*8380*/  S2UR UR4, SR_CgaCtaId ;  /* 0x00000000000479c3 */ /* 0x000e620000008800 */
[----:B------:R-:W-:Y:S01]  /*8390*/  ISETP.NE.AND.EX P0, PT, R9, RZ, PT, P0 ;  /* 0x000000ff0900720c */ /* 0x000fe20003f05300 */
[----:B------:R-:W-:Y:S01]  /*83a0*/  UMOV UR8, 0x400 ;  /* 0x0000040000087882 */ /* 0x000fe20000000000 */
[----:B------:R-:W2:Y:S01]  /*83b0*/  LDG.E R30, desc[UR50][R12.64] ;  /* 0x000000320c1e7981 */ /* 0x000ea2000c1e1900 */
[----:B------:R-:W-:Y:S10]  /*83c0*/  ISETP.NE.AND.EX P1, PT, R11, RZ, PT, P1 ;  /* 0x000000ff0b00720c */ /* 0x000ff40003f25310 */
[----:B------:R-:W3:Y:S08]  /*83d0*/  @P0 LDC.64 R4, c[0x0][0xb10] ;  /* 0x0002c400ff040b82 */ /* 0x000ef00000000a00 */
[----:B------:R-:W5:Y:S01]  /*83e0*/  @P1 LDC.64 R6, c[0x0][0xb08] ;  /* 0x0002c200ff061b82 */ /* 0x000f620000000a00 */
[----:B--2---:R-:W-:Y:S01]  /*83f0*/  SHF.R.S32.HI R31, RZ, 0x1f, R30 ;  /* 0x0000001fff1f7819 */ /* 0x004fe2000001141e */
[C---:B---3--:R-:W-:Y:S01]  /*8400*/  @P0 IMAD.WIDE R4, R16.reuse, 0x8, R4 ;  /* 0x0000000810040825 */ /* 0x048fe200078e0204 */
[----:B-1----:R-:W-:Y:S03]  /*8410*/  ULEA UR4, UR4, UR8, 0x18 ;  /* 0x0000000804047291 */ /* 0x002fe6000f8ec0ff */
[----:B-----5:R-:W-:Y:S01]  /*8420*/  @P1 IMAD.WIDE R6, R16, 0x8, R6 ;  /* 0x0000000810061825 */ /* 0x020fe200078e0206 */
[----:B------:R-:W2:Y:S01]  /*8430*/  @P0 LDG.E.64 R26, desc[UR50][R4.64] ;  /* 0x00000032041a0981 */ /* 0x000ea2000c1e1b00 */
[----:B------:R-:W-:Y:S03]  /*8440*/  UIADD3 UR8, UPT, UPT, UR4, 0x380, URZ ;  /* 0x0000038004087890 */ /* 0x000fe6000fffe0ff */
[----:B------:R1:W3:Y:S04]  /*8450*/  @P1 LDG.E.64 R28, desc[UR50][R6.64] ;  /* 0x00000032061c1981 */ /* 0x0002e8000c1e1b00 */
[----:B------:R-:W-:Y:S04]  /*8460*/  STS [UR4+0x3b0], RZ ;  /* 0x0003b0ffff007988 */ /* 0x000fe80008000804 */
[----:B------:R5:W4:Y:S04]  /*8470*/  LDG.E R5, desc[UR50][R12.64+0x4] ;  /* 0x000004320c057981 */ /* 0x000b28000c1e1900 */
[----:B-1----:R-:W1:Y:S01]  /*8480*/  LDS R7, [UR4+0x39c] ;  /* 0x00039c04ff077984 */ /* 0x002e620008000800 */
[----:B------:R-:W-:Y:S05]  /*8490*/  IMAD.U32 R6, RZ, RZ, UR8 ;  /* 0x00000008ff067e24 */ /* 0x000fea000f8e00ff */
[----:B-----5:R-:W-:Y:S05]  /*84a0*/  SHF.R.U64 R12, R6, 0x4, RZ ;  /* 0x00000004060c7819 */ /* 0x020fea00000012ff */
[----:B------:R-:W-:Y:S04]  /*84b0*/  STS [UR4+0x390], R12 ;  /* 0x0003900cff007988 */ /* 0x000fe80008000804 */
[----:B------:R-:W-:Y:S01]  /*84c0*/  STS [UR4+0x394], R12 ;  /* 0x0003940cff007988 */ /* 0x000fe20008000804 */
[----:B------:R-:W-:Y:S02]  /*84d0*/  @!P0 IMAD.MOV.U32 R26, RZ, RZ, R30 ;  /* 0x000000ffff1a8224 */ /* 0x000fe400078e001e */
[----:B------:R-:W-:Y:S01]  /*84e0*/  @!P0 IMAD.MOV.U32 R27, RZ, RZ, R31 ;  /* 0x000000ffff1b8224 */ /* 0x000fe200078e001f */
[----:B---3--:R-:W-:Y:S04]  /*84f0*/  @P1 STS.64 [UR4+0x380], R28 ;  /* 0x0003801cff001988 */ /* 0x008fe80008000a04 */
[C---:B--2---:R-:W-:Y:S01]  /*8500*/  SHF.L.U64.HI R17, R26.reuse, 0x1, R27 ;  /* 0x000000011a117819 */ /* 0x044fe2000001021b */
[----:B------:R-:W-:Y:S03]  /*8510*/  IMAD.SHL.U32 R26, R26, 0x2, RZ ;  /* 0x000000021a1a7824 */ /* 0x000fe600078e00ff */
[----:B------:R-:W-:Y:S02]  /*8520*/  LOP3.LUT R17, R17, 0x1fffffff, RZ, 0xc0, !PT ;  /* 0x1fffffff11117812 */ /* 0x000fe400078ec0ff */
[----:B------:R-:W-:Y:S02]  /*8530*/  LOP3.LUT R26, R26, 0xfffffffe, RZ, 0xc0, !PT ;  /* 0xfffffffe1a1a7812 */ /* 0x000fe400078ec0ff */
[--C-:B------:R-:W-:Y:S02]  /*8540*/  SHF.R.U32.HI R4, RZ, 0x4, R17.reuse ;  /* 0x00000004ff047819 */ /* 0x100fe40000011611 */
[----:B------:R-:W-:Y:S02]  /*8550*/  SHF.R.U64 R17, R26, 0x4, R17 ;  /* 0x000000041a117819 */ /* 0x000fe40000001211 */
[----:B-1----:R-:W-:Y:S02]  /*8560*/  LOP3.LUT R32, R7, 0xf, R4, 0xb8, !PT ;  /* 0x0000000f07207812 */ /* 0x002fe400078eb804 */
[----:B------:R-:W-:Y:S01]  /*8570*/  CS2R R6, SRZ ;  /* 0x0000000000067805 */ /* 0x000fe2000001ff00 */
[----:B------:R-:W-:Y:S01]  /*8580*/  STS [UR4+0x38c], R17 ;  /* 0x00038c11ff007988 */ /* 0x000fe20008000804 */
[----:B----4-:R-:W-:Y:S03]  /*8590*/  VIADD R5, R5, 0xffffffff ;  /* 0xffffffff05057836 */ /* 0x010fe60000000000 */
[----:B------:R-:W-:Y:S04]  /*85a0*/  STS [UR4+0x39c], R32 ;  /* 0x00039c20ff007988 */ /* 0x000fe80008000804 */
[----:B------:R-:W1:Y:S02]  /*85b0*/  LDS R4, [UR4+0x39c] ;  /* 0x00039c04ff047984 */ /* 0x000e640008000800 */
[----:B-1----:R-:W-:Y:S05]  /*85c0*/  LOP3.LUT R25, R4, 0xf0, RZ, 0xb8, !PT ;  /* 0x000000f004197812 */ /* 0x002fea00078eb8ff */
[----:B------:R-:W-:Y:S04]  /*85d0*/  STS [UR4+0x39c], R25 ;  /* 0x00039c19ff007988 */ /* 0x000fe80008000804 */
[----:B------:R-:W1:Y:S02]  /*85e0*/  LDS R4, [UR4+0x39c] ;  /* 0x00039c04ff047984 */ /* 0x000e640008000800 */
[----:B-1----:R-:W-:Y:S01]  /*85f0*/  LOP3.LUT R13, R4, 0xf00, RZ, 0xb8, !PT ;  /* 0x00000f00040d7812 */ /* 0x002fe200078eb8ff */
[----:B------:R-:W-:Y:S04]  /*8600*/  VIADD R4, R30, 0xffffffff ;  /* 0xffffffff1e047836 */ /* 0x000fe80000000000 */
[----:B------:R-:W-:Y:S04]  /*8610*/  STS.64 [UR4+0x398], R12 ;  /* 0x0003980cff007988 */ /* 0x000fe80008000a04 */
[----:B------:R-:W1:Y:S04]  /*8620*/  LDS R24, [UR4+0x39c] ;  /* 0x00039c04ff187984 */ /* 0x000e680008000800 */
[----:B------:R2:W-:Y:S01]  /*8630*/  STS.128 [UR4+0x3a0], R4 ;  /* 0x0003a004ff007988 */ /* 0x0005e20008000c04 */
[----:B-1----:R-:W-:Y:S05]  /*8640*/  LOP3.LUT R24, R24, 0xf000, RZ, 0xb8, !PT ;  /* 0x0000f00018187812 */ /* 0x002fea00078eb8ff */
[----:B------:R2:W-:Y:S02]  /*8650*/  STS [UR4+0x39c], R24 ;  /* 0x00039c18ff007988 */ /* 0x0005e40008000804 */
.L_x_87:
[----:B----4-:R-:W-:Y:S05]  /*8660*/  BSYNC.RECONVERGENT B0 ;  /* 0x0000000000007941 */ /* 0x010fea0003800200 */
.L_x_86:
[----:B------:R-:W-:Y:S01]  /*8670*/  NOP ;  /* 0x0000000000007918 */ /* 0x000fe20000000000 */
[----:B------:R-:W4:Y:S01]  /*8680*/  LDS R19, [R19] ;  /* 0x0000000013137984 */ /* 0x000f220000000800 */
[----:B--2---:R-:W-:Y:S01]  /*8690*/  IADD3 R6, P0, PT, R15, UR28, RZ ;  /* 0x0000001c0f067c10 */ /* 0x004fe2000ff1e0ff */
[----:B------:R-:W-:Y:S04]  /*86a0*/  IMAD.U32 R4, RZ, RZ, UR25 ;  /* 0x00000019ff047e24 */ /* 0x000fe8000f8e00ff */
[----:B------:R-:W-:Y:S01]  /*86b0*/  IMAD.X R7, RZ, RZ, UR29, P0 ;  /* 0x0000001dff077e24 */ /* 0x000fe200080e06ff */
[----:B------:R-:W-:Y:S04]  /*86c0*/  SHF.L.U32 R5, R4, 0x1f, RZ ;  /* 0x0000001f04057819 */ /* 0x000fe800000006ff */
[----:B----4-:R2:W4:Y:S02]  /*86d0*/  ATOMG.E.EXCH.STRONG.GPU PT, RZ, [R6], R19 ;  /* 0x0000001306ff73a8 */ /* 0x01052400041ee100 */
[----:B----4-:R-:W4:Y:S02]  /*86e0*/  SYNCS.PHASECHK.TRANS64.TRYWAIT P0, [R18+URZ+0x78], R5 ;  /* 0x00007805120075a7 */ /* 0x010f2400080011ff */
[----:B--2-4-:R-:W-:Y:S05]  /*86f0*/  @!P0 BRA `(.L_x_88) ;  /* 0x000000a800a48947 */ /* 0x014fea0003800000 */
.L_x_85:
[----:B-1----:R-:W-:Y:S04]  /*8700*/  ISETP.NE.U32.AND P0, PT, R2, RZ, PT ;  /* 0x000000ff0200720c */ /* 0x002fe80003f05070 */
[----:B------:R-:W-:Y:S11]  /*8710*/  ISETP.NE.AND.EX P0, PT, R3, RZ, PT, P0 ;  /* 0x000000ff0300720c */ /* 0x000ff60003f05300 */
[----:B------:R-:W-:Y:S02]  /*8720*/  @!UPT UIADD3 URZ, UPT, UPT, URZ, URZ, URZ ;  /* 0x000000fffffff290 */ /* 0x000fe4000fffe0ff */
[----:B--2---:R-:W1:Y:S02]  /*8730*/  @P0 LDC.64 R4, c[0x0][0x890] ;  /* 0x00022400ff040b82 */ /* 0x004e640000000a00 */
[----:B-1----:R-:W-:Y:S01]  /*8740*/  @P0 IMAD.WIDE R4, R16, 0x8, R4 ;  /* 0x0000000810040825 */ /* 0x002fe200078e0204 */
[----:B------:R-:W-:Y:S06]  /*8750*/  BRA.U UP0, `(.L_x_89) ;  /* 0x0000000100107547 */ /* 0x000fec000b800000 */
[----:B------:R-:W-:Y:S04]  /*8760*/  DEPBAR {5,4,3,2,1,0} ;  /* 0x0000003f0000791a */ /* 0x000fe80000000000 */
[----:B------:R-:W1:Y:S02]  /*8770*/  CCTL.E.C.LDCU.IV.DEEP [UR28] ;  /* 0x000000001c007540 */ /* 0x000e640009c08000 */
[----:B-1----:R1:W-:Y:S01]  /*8780*/  UTMACCTL.IV [UR28] ;  /* 0x000000001c0079b9 */ /* 0x0023e20008000000 */
[----:B------:R-:W-:Y:S01]  /*8790*/  NOP ;  /* 0x0000000000007918 */ /* 0x000fe20000000000 */
.L_x_89:
[----:B------:R-:W2:Y:S01]  /*87a0*/  @P0 LDG.E.64 R4, desc[UR50][R4.64] ;  /* 0x0000003204040981 */ /* 0x000ea2000c1e1b00 */
[----:B------:R-:W-:Y:S02]  /*87b0*/  R2UR UR18, R14 ;  /* 0x000000000e1272ca */ /* 0x000fe400000e0000 */
[----:B------:R-:W-:Y:S01]  /*87c0*/  R2UR UR19, R0 ;  /* 0x00000000001372ca */ /* 0x000fe200000e0000 */
[----:B--2---:R-:W2:Y:S02]  /*87d0*/  @P0 LD.E R4, desc[UR50][R4.64] ;  /* 0x0000003204040980 */ /* 0x004ea4000c101900 */
[----:B--2---:R-:W-:Y:S01]  /*87e0*/  @P0 FSETP.NEU.AND P1, PT, R4, RZ, PT ;  /* 0x000000ff0400020b */ /* 0x004fe20003f2d000 */
[----:B------:R-:W-:Y:S01]  /*87f0*/  @!UPT UIADD3 URZ, UPT, UPT, URZ, URZ, URZ ;  /* 0x000000fffffff290 */ /* 0x000fe2000fffe0ff */
[----:B------:R-:W-:Y:S11]  /*8800*/  @P0 BRA `(.L_x_90) ;  /* 0x00000000002c0947 */ /* 0x000ff60003800000 */
[----:B----4-:R-:W-:Y:S02]  /*8810*/  ISETP.NE.U32.AND P0, PT, RZ, UR6, PT ;  /* 0x00000006ff007c0c */ /* 0x010fe4000bf05070 */
[----:B------:R-:W-:Y:S02]  /*8820*/  FSETP.NEU.AND P1, PT, RZ, UR26, PT ;  /* 0x0000001aff007c0b */ /* 0x000fe4000bf2d000 */
[----:B------:R-:W-:Y:S11]  /*8830*/  ISETP.NE.AND.EX P0, PT, RZ, UR7, PT, P0 ;  /* 0x00000007ff007c0c */ /* 0x000ff6000bf05300 */
[----:B------:R-:W-:Y:S02]  /*8840*/  @!UPT UIADD3 URZ, UPT, UPT, URZ, URZ, URZ ;  /* 0x000000fffffff290 */ /* 0x000fe4000fffe0ff */
[----:B------:R-:W2:Y:S08]  /*8850*/  @P0 LDC R5, c[0x0][0x898] ;  /* 0x00022600ff050b82 */ /* 0x000eb00000000800 */
[----:B------:R-:W4:Y:S01]  /*8860*/  @P0 LDC.64 R6, c[0x0][0x888] ;  /* 0x00022200ff060b82 */ /* 0x000f220000000a00 */
[----:B--2---:R-:W-:Y:S04]  /*8870*/  @P0 IMAD R5, R16, R5, RZ ;  /* 0x0000000510050224 */ /* 0x004fe800078e02ff */
[----:B----4-:R-:W-:Y:S06]  /*8880*/  @P0 IMAD.WIDE R6, R5, 0x4, R6 ;  /* 0x0000000405060825 */ /* 0x010fec00078e0206 */
[----:B------:R-:W2:Y:S02]  /*8890*/  @P0 LDG.E R6, desc[UR50][R6.64] ;  /* 0x0000003206060981 */ /* 0x000ea4000c1e1900 */
[----:B--2---:R-:W-:Y:S11]  /*88a0*/  @P0 FSETP.NEU.AND P1, PT, R6, RZ, PT ;  /* 0x000000ff0600020b */ /* 0x004ff60003f2d000 */
[----:B------:R-:W-:Y:S02]  /*88b0*/  @!UPT UIADD3 URZ, UPT, UPT, URZ, URZ, URZ ;  /* 0x000000fffffff290 */ /* 0x000fe4000fffe0ff */
.L_x_90:
[----:B------:R-:W-:Y:S01]  /*88c0*/  UISETP.NE.AND UP1, UPT, UR20, 0x4, UPT ;  /* 0x000000041400788c */ /* 0x000fe2000bf25270 */
[----:B------:R-:W-:Y:S01]  /*88d0*/  ELECT P0, URZ, PT ;  /* 0x0000000000ff782f */ /* 0x000fe20003800000 */
[----:B------:R-:W-:Y:S02]  /*88e0*/  USHF.L.U32 UR18, UR18, 0x7, URZ ;  /* 0x0000000712127899 */ /* 0x000fe400080006ff */
[----:B------:R-:W-:Y:S01]  /*88f0*/  USHF.L.U32 UR19, UR19, 0x8, URZ ;  /* 0x0000000813137899 */ /* 0x000fe200080006ff */
[----:B------:R-:W-:Y:S04]  /*8900*/  PLOP3.LUT P1, PT, P1, P0, PT, 0x80, 0x8 ;  /* 0x000000000008781c */ /* 0x000fe80000f21070 */
[----:B------:R-:W-:Y:S09]  /*8910*/  BRA.U UP1, `(.L_x_91) ;  /* 0x0000000101047547 */ /* 0x000ff2000b800000 */
[----:B-1--4-:R-:W-:Y:S05]  /*8920*/  BPT.TRAP 0x1 ;  /* 0x000000040000795c */ /* 0x012fea0000300000 */
.L_x_91:
[----:B------:R-:W2:Y:S01]  /*8930*/  S2UR UR24, SR_CgaCtaId ;  /* 0x00000000001879c3 */ /* 0x000ea20000008800 */
[----:B------:R-:W-:Y:S01]  /*8940*/  UMOV UR21, 0x400 ;  /* 0x0000040000157882 */ /* 0x000fe20000000000 */
[----:B------:R-:W-:Y:S01]  /*8950*/  SHF.L.U32 R5, R21, 0x1f, RZ ;  /* 0x0000001f15057819 */ /* 0x000fe200000006ff */
[----:B--2---:R-:W-:Y:S09]  /*8960*/  ULEA UR21, UR24, UR21, 0x18 ;  /* 0x0000001518157291 */ /* 0x004ff2000f8ec0ff */
[----:B------:R-:W2:Y:S02]  /*8970*/  SYNCS.PHASECHK.TRANS64.TRYWAIT P0, [UR21+0x50], R5 ;  /* 0x00005005ff0075a7 */ /* 0x000ea40008001115 */
[----:B--2---:R-:W-:Y:S05]  /*8980*/  @!P0 BRA `(.L_x_92) ;  /* 0x000000a800148947 */ /* 0x004fea0003800000 */
.L_x_234:
[----:B------:R-:W-:Y:S04]  /*8990*/  BSSY.RECONVERGENT B0, `(.L_x_93) ;  /* 0x0000010000007945 */ /* 0x000fe80003800200 */
[----:B------:R-:W-:Y:S05]  /*89a0*/  @!P1 BRA `(.L_x_94) ;  /* 0x0000000000389947 */ /* 0x000fea0003800000 */
[----:B------:R-:W-:Y:S02]  /*89b0*/  UIADD3 UR17, UPT, UPT, UR21, 0x30, URZ ;  /* 0x0000003015117890 */ /* 0x000fe4000fffe0ff */
[----:B------:R-:W-:Y:S01]  /*89c0*/  UIADD3 UR16, UPT, UPT, UR21, 0x1000, URZ ;  /* 0x0000100015107890 */ /* 0x000fe2000fffe0ff */
[----:B------:R-:W-:Y:S01]  /*89d0*/  UMOV UR12, 0x0 ;  /* 0x00000000000c7882 */ /* 0x000fe20000000000 */
[----:B------:R-:W-:Y:S01]  /*89e0*/  UMOV UR13, 0x10000000 ;  /* 0x10000000000d7882 */ /* 0x000fe20000000000 */
[----:B------:R-:W-:Y:S02]  /*89f0*/  UIADD3 UR10, UPT, UPT, UR18, 0x40, URZ ;  /* 0x00000040120a7890 */ /* 0x000fe4000fffe0ff */
[----:B------:R-:W-:Y:S01]  /*8a00*/  UIADD3 UR8, UPT, UPT, UR21, 0x3000, URZ ;  /* 0x0000300015087890 */ /* 0x000fe2000fffe0ff */
[----:B------:R-:W-:Y:S03]  /*8a10*/  UMOV UR11, UR19 ;  /* 0x00000013000b7c82 */ /* 0x000fe60008000000 */
[----:B------:R1:W-:Y:S01]  /*8a20*/  UTMALDG.2D [UR16], [UR28], desc[UR12] ;  /* 0x00000c101c0075b4 */ /* 0x0003e20008009000 */
[----:B------:R-:W-:Y:S04]  /*8a30*/  UMOV UR9, UR17 ;  /* 0x0000001100097c82 */ /* 0x000fe80008000000 */
[----:B------:R1:W-:Y:S02]  /*8a40*/  UTMALDG.2D [UR8], [UR28], desc[UR12] ;  /* 0x00000c081c0075b4 */ /* 0x0003e40008009000 */
[----:B-1----:R-:W-:Y:S05]  /*8a50*/  BRA.U UP1, `(.L_x_95) ;  /* 0x0000000101047547 */ /* 0x002fea000b800000 */
[----:B----4-:R-:W-:Y:S05]  /*8a60*/  BPT.TRAP 0x1 ;  /* 0x000000040000795c */ /* 0x010fea0000300000 */
.L_x_95:
[----:B--2---:R-:W-:Y:S04]  /*8a70*/  HFMA2 R0, -RZ, RZ, 0, 2 ;  /* 0x00004000ff007431 */ /* 0x004fe800000001ff */
[----:B------:R1:W-:Y:S03]  /*8a80*/  SYNCS.ARRIVE.TRANS64.RED.A0TR RZ, [UR21+0x30], R0 ;  /* 0x00003000ffff79a7 */ /* 0x0003e60008300415 */
.L_x_94:
[----:B-1--4-:R-:W-:Y:S05]  /*8a90*/  BSYNC.RECONVERGENT B0 ;  /* 0x0000000000007941 */ /* 0x012fea0003800200 */
.L_x_93:
[----:B------:R-:W-:Y:S05]  /*8aa0*/  BRA.U UP1, `(.L_x_96) ;  /* 0x0000000101047547 */ /* 0x000fea000b800000 */
[----:B------:R-:W-:Y:S05]  /*8ab0*/  BPT.TRAP 0x1 ;  /* 0x000000040000795c */ /* 0x000fea0000300000 */
.L_x_96:
[----:B------:R-:W-:Y:S04]  /*8ac0*/  UIADD3 UR4, UPT, UPT, UR21, 0x30, URZ ;  /* 0x0000003015047890 */ /* 0x000fe8000fffe0ff */
[----:B------:R-:W-:Y:S09]  /*8ad0*/  UPRMT UR4, UR24, 0x654, UR4 ;  /* 0x0000065418047896 */ /* 0x000ff20008000004 */
[----:B------:R-:W-:Y:S01]  /*8ae0*/  SYNCS.ARRIVE.TRANS64.RED.A1T0 RZ, [UR4], RZ ;  /* 0x000000ffffff79a7 */ /* 0x000fe20008100404 */
[----:B------:R-:W-:Y:S05]  /*8af0*/  BRA.U UP1, `(.L_x_97) ;  /* 0x0000000101047547 */ /* 0x000fea000b800000 */
[----:B------:R-:W-:Y:S05]  /*8b00*/  BPT.TRAP 0x1 ;  /* 0x000000040000795c */ /* 0x000fea0000300000 */
.L_x_97:
[----:B------:R-:W1:Y:S02]  /*8b10*/  SYNCS.PHASECHK.TRANS64.TRYWAIT P0, [UR21+0x58], R5 ;  /* 0x00005805ff0075a7 */ /* 0x000e640008001115 */
[----:B-1----:R-:W-:Y:S05]  /*8b20*/  @!P0 BRA `(.L_x_98) ;  /* 0x000000a400c48947 */ /* 0x002fea0003800000 */
.L_x_236:
[----:B------:R-:W-:Y:S04]  /*8b30*/  BSSY.RECONVERGENT B0, `(.L_x_99) ;  /* 0x0000012000007945 */ /* 0x000fe80003800200 */
[----:B------:R-:W-:Y:S05]  /*8b40*/  @!P1 BRA `(.L_x_100) ;  /* 0x0000000000409947 */ /* 0x000fea0003800000 */
[----:B------:R-:W-:Y:S02]  /*8b50*/  UIADD3 UR13, UPT, UPT, UR21, 0x38, URZ ;  /* 0x00000038150d7890 */ /* 0x000fe4000fffe0ff */
[----:B------:R-:W-:Y:S02]  /*8b60*/  UIADD3 UR15, UPT, UPT, UR19, 0x40, URZ ;  /* 0x00000040130f7890 */ /* 0x000fe4000fffe0ff */
[----:B------:R-:W-:Y:S01]  /*8b70*/  UIADD3 UR12, UPT, UPT, UR21, 0x5000, URZ ;  /* 0x00005000150c7890 */ /* 0x000fe2000fffe0ff */
[----:B------:R-:W-:Y:S01]  /*8b80*/  UMOV UR16, 0x0 ;  /* 0x0000000000107882 */ /* 0x000fe20000000000 */
[----:B------:R-:W-:Y:S01]  /*8b90*/  UMOV UR17, 0x10000000 ;  /* 0x1000000000117882 */ /* 0x000fe20000000000 */
[----:B------:R-:W-:Y:S01]  /*8ba0*/  UMOV UR14, UR18 ;  /* 0x00000012000e7c82 */ /* 0x000fe20008000000 */
[----:B------:R-:W-:Y:S02]  /*8bb0*/  UIADD3 UR10, UPT, UPT, UR18, 0x40, URZ ;  /* 0x00000040120a7890 */ /* 0x000fe4000fffe0ff */
[----:B------:R-:W-:Y:S03]  /*8bc0*/  UIADD3 UR8, UPT, UPT, UR21, 0x7000, URZ ;  /* 0x0000700015087890 */ /* 0x000fe6000fffe0ff */
[----:B------:R4:W-:Y:S01]  /*8bd0*/  UTMALDG.2D [UR12], [UR28], desc[UR16] ;  /* 0x0000100c1c0075b4 */ /* 0x0009e20008009000 */
[----:B------:R-:W-:Y:S01]  /*8be0*/  UMOV UR9, UR13 ;  /* 0x0000000d00097c82 */ /* 0x000fe20008000000 */
[----:B------:R-:W-:Y:S04]  /*8bf0*/  UMOV UR11, UR15 ;  /* 0x0000000f000b7c82 */ /* 0x000fe80008000000 */
[----:B------:R4:W-:Y:S02]  /*8c00*/  UTMALDG.2D [UR8], [UR28], desc[UR16] ;  /* 0x000010081c0075b4 */ /* 0x0009e40008009000 */
[----:B----4-:R-:W-:Y:S05]  /*8c10*/  BRA.U UP1, `(.L_x_101) ;  /* 0x0000000101047547 */ /* 0x010fea000b800000 */
[----:B------:R-:W-:Y:S05]  /*8c20*/  BPT.TRAP 0x1 ;  /* 0x000000040000795c */ /* 0x000fea0000300000 */
.L_x_101:
[----:B-12---:R-:W-:Y:S04]  /*8c30*/  HFMA2 R0, -RZ, RZ, 0, 2 ;  /* 0x00004000ff007431 */ /* 0x006fe800000001ff */
[----:B------:R4:W-:Y:S03]  /*8c40*/  SYNCS.ARRIVE.TRANS64.RED.A0TR RZ, [UR21+0x38], R0 ;  /* 0x00003800ffff79a7 */ /* 0x0009e60008300415 */
.L_x_100:
[----:B------:R-:W-:Y:S05]  /*8c50*/  BSYNC.RECONVERGENT B0 ;  /* 0x0000000000007941 */ /* 0x000fea0003800200 */
.L_x_99:
[----:B------:R-:W-:Y:S05]  /*8c60*/  BRA.U UP1, `(.L_x_102) ;  /* 0x0000000101047547 */ /* 0x000fea000b800000 */
[----:B------:R-:W-:Y:S05]  /*8c70*/  BPT.TRAP 0x1 ;  /* 0x000000040000795c */ /* 0x000fea0000300000 */
.L_x_102:
[----:B------:R-:W-:Y:S04]  /*8c80*/  UIADD3 UR4, UPT, UPT, UR21, 0x38, URZ ;  /* 0x0000003815047890 */ /* 0x000fe8000fffe0ff */
[----:B------:R-:W-:Y:S09]  /*8c90*/  UPRMT UR4, UR24, 0x654, UR4 ;  /* 0x0000065418047896 */ /* 0x000ff20008000004 */
[----:B------:R-:W-:Y:S01]  /*8ca0*/  SYNCS.ARRIVE.TRANS64.RED.A1T0 RZ, [UR4], RZ ;  /* 0x000000ffffff79a7 */ /* 0x000fe20008100404 */
[----:B------:R-:W-:Y:S05]  /*8cb0*/  BRA.U UP1, `(.L_x_103) ;  /* 0x0000000101047547 */ /* 0x000fea000b800000 */
[----:B------:R-:W-:Y:S05]  /*8cc0*/  BPT.TRAP 0x1 ;  /* 0x000000040000795c */ /* 0x000fea0000300000 */
.L_x_103:
[----:B------:R-:W5:Y:S02]  /*8cd0*/  SYNCS.PHASECHK.TRANS64.TRYWAIT P0, [UR21+0x60], R5 ;  /* 0x00006005ff0075a7 */ /* 0x000f640008001115 */
[----:B-----5:R-:W-:Y:S05]  /*8ce0*/  @!P0 BRA `(.L_x_104) ;  /* 0x000000a4006c8947 */ /* 0x020fea0003800000 */
.L_x_238:
        /* <DEDUP_REMOVED lines=14> */
[----:B-1----:R-:W-:Y:S05]  /*8dd0*/  BRA.U UP1, `(.L_x_107) ;  /* 0x0000000101047547 */ /* 0x002fea000b800000 */
[----:B------:R-:W-:Y:S05]  /*8de0*/  BPT.TRAP 0x1 ;  /* 0x000000040000795c */ /* 0x000fea0000300000 */
.L_x_107:
[----:B--2-4-:R-:W-:Y:S04]  /*8df0*/  HFMA2 R0, -RZ, RZ, 0, 2 ;  /* 0x00004000ff007431 */ /* 0x014fe800000001ff */
[----:B------:R1:W-:Y:S03]  /*8e00*/  SYNCS.ARRIVE.TRANS64.RED.A0TR RZ, [UR21+0x40], R0 ;  /* 0x00004000ffff79a7 */ /* 0x0003e60008300415 */
.L_x_106:
[----:B------:R-:W-:Y:S05]  /*8e10*/  BSYNC.RECONVERGENT B0 ;  /* 0x0000000000007941 */ /* 0x000fea0003800200 */
.L_x_105:
[----:B------:R-:W-:Y:S05]  /*8e20*/  BRA.U UP1, `(.L_x_108) ;  /* 0x0000000101047547 */ /* 0x000fea000b800000 */
[----:B------:R-:W-:Y:S05]  /*8e30*/  BPT.TRAP 0x1 ;  /* 0x000000040000795c */ /* 0x000fea0000300000 */
.L_x_108:
[----:B------:R-:W-:Y:S04]  /*8e40*/  UIADD3 UR4, UPT, UPT, UR21, 0x40, URZ ;  /* 0x0000004015047890 */ /* 0x000fe8000fffe0ff */
[----:B------:R-:W-:Y:S09]  /*8e50*/  UPRMT UR4, UR24, 0x654, UR4 ;  /* 0x0000065418047896 */ /* 0x000ff20008000004 */
[----:B------:R-:W-:Y:S01]  /*8e60*/  SYNCS.ARRIVE.TRANS64.RED.A1T0 RZ, [UR4], RZ ;  /* 0x000000ffffff79a7 */ /* 0x000fe20008100404 */
[----:B------:R-:W-:Y:S05]  /*8e70*/  BRA.U UP1, `(.L_x_109) ;  /* 0x0000000101047547 */ /* 0x000fea000b800000 */
[----:B------:R-:W-:Y:S05]  /*8e80*/  BPT.TRAP 0x1 ;  /* 0x000000040000795c */ /* 0x000fea0000300000 */
.L_x_109:
[----:B------:R-:W5:Y:S02]  /*8e90*/  SYNCS.PHASECHK.TRANS64.TRYWAIT P0, [UR21+0x68], R5 ;  /* 0x00006805ff0075a7 */ /* 0x000f640008001115 */
[----:B-----5:R-:W-:Y:S05]  /*8ea0*/  @!P0 BRA `(.L_x_110) ;  /* 0x000000a400148947 */ /* 0x020fea0003800000 */
.L_x_240:
        /* <DEDUP_REMOVED lines=16> */
.L_x_113:
[----:B--2-4-:R-:W-:Y:S04]  /*8fb0*/  HFMA2 R0, -RZ, RZ, 0, 2 ;  /* 0x00004000ff007431 */ /* 0x014fe800000001ff */
[----:B------:R1:W-:Y:S03]  /*8fc0*/  SYNCS.ARRIVE.TRANS64.RED.A0TR RZ, [UR21+0x48], R0 ;  /* 0x00004800ffff79a7 */ /* 0x0003e60008300415 */
.L_x_112:
[----:B------:R-:W-:Y:S05]  /*8fd0*/  BSYNC.RECONVERGENT B0 ;  /* 0x0000000000007941 */ /* 0x000fea0003800200 */
.L_x_111:
[----:B------:R-:W-:Y:S05]  /*8fe0*/  BRA.U UP1, `(.L_x_114) ;  /* 0x0000000101047547 */ /* 0x000fea000b800000 */
[----:B------:R-:W-:Y:S05]  /*8ff0*/  BPT.TRAP 0x1 ;  /* 0x000000040000795c */ /* 0x000fea0000300000 */
.L_x_114:
[----:B------:R-:W-:Y:S01]  /*9000*/  UIADD3 UR4, UPT, UPT, UR21, 0x48, URZ ;  /* 0x0000004815047890 */ /* 0x000fe2000fffe0ff */
[----:B------:R-:W-:Y:S01]  /*9010*/  LOP3.LUT R21, R21, 0x1, RZ, 0x3c, !PT ;  /* 0x0000000115157812 */ /* 0x000fe200078e3cff */
[----:B------:R-:W-:Y:S02]  /*9020*/  UISETP.NE.AND UP0, UPT, UR37, 0x8, UPT ;  /* 0x000000082500788c */ /* 0x000fe4000bf05270 */
[----:B------:R-:W-:Y:S09]  /*9030*/  UPRMT UR4, UR24, 0x654, UR4 ;  /* 0x0000065418047896 */ /* 0x000ff20008000004 */
[----:B------:R-:W-:Y:S01]  /*9040*/  SYNCS.ARRIVE.TRANS64.RED.A1T0 RZ, [UR4], RZ ;  /* 0x000000ffffff79a7 */ /* 0x000fe20008100404 */
[----:B------:R-:W-:Y:S05]  /*9050*/  BRA.U UP0, `(.L_x_115) ;  /* 0x0000000100047547 */ /* 0x000fea000b800000 */
[----:B------:R-:W-:Y:S05]  /*9060*/  BPT.TRAP 0x1 ;  /* 0x000000040000795c */ /* 0x000fea0000300000 */
.L_x_115:
[----:B------:R-:W-:Y:S01]  /*9070*/  ULEA UR8, UR5, UR21, 0x3 ;  /* 0x0000001505087291 */ /* 0x000fe2000f8e18ff */
[----:B-12---:R-:W-:Y:S08]  /*9080*/  SHF.L.U32 R5, R20, 0x1f, RZ ;  /* 0x0000001f14057819 */ /* 0x006ff000000006ff */
[----:B------:R-:W1:Y:S02]  /*9090*/  SYNCS.PHASECHK.TRANS64.TRYWAIT P0, [UR8+0x140], R5 ;  /* 0x00014005ff0075a7 */ /* 0x000e640008001108 */
[----:B-1----:R-:W-:Y:S05]  /*90a0*/  @!P0 BRA `(.L_x_116) ;  /* 0x000000a000ac8947 */ /* 0x002fea0003800000 */
.L_x_242:
[----:B------:R-:W-:Y:S09]  /*90b0*/  UIMAD UR4, UR5, 0x14, UR36 ;  /* 0x00000014050478a4 */ /* 0x000ff2000f8e0224 */
[----:B-1----:R-:W1:Y:S04]  /*90c0*/  LDS.U16 R5, [UR4+0x12] ;  /* 0x00001204ff057984 */ /* 0x002e680008000400 */
[----:B------:R-:W2:Y:S04]  /*90d0*/  LDS R14, [UR4] ;  /* 0x00000004ff0e7984 */ /* 0x000ea80008000800 */
[----:B----4-:R-:W4:Y:S04]  /*90e0*/  LDS R0, [UR4+0x4] ;  /* 0x00000404ff007984 */ /* 0x010f280008000800 */
        /* <DEDUP_REMOVED lines=10> */
.L_x_117:
[----:B------:R-:W-:Y:S01]  /*9190*/  UIADD3 UR8, UPT, UPT, UR8, 0x180, URZ ;  /* 0x0000018008087890 */ /* 0x000fe2000fffe0ff */
[----:B-1----:R-:W-:Y:S03]  /*91a0*/  ISETP.NE.AND P0, PT, R4, RZ, PT ;  /* 0x000000ff0400720c */ /* 0x002fe60003f05270 */
[----:B------:R-:W-:Y:S09]  /*91b0*/  UPRMT UR8, UR24, 0x654, UR8 ;  /* 0x0000065418087896 */ /* 0x000ff20008000008 */
[----:B------:R-:W-:Y:S01]  /*91c0*/  SYNCS.ARRIVE.TRANS64.RED.A1T0 RZ, [UR8], RZ ;  /* 0x000000ffffff79a7 */ /* 0x000fe20008100408 */
[----:B------:R-:W-:Y:S04]  /*91d0*/  UIADD3 UR8, UPT, UPT, UR5, 0x1, URZ ;  /* 0x0000000105087890 */ /* 0x000fe8000fffe0ff */
[----:B------:R-:W-:Y:S04]  /*91e0*/  UISETP.NE.AND UP0, UPT, UR8, 0x8, UPT ;  /* 0x000000080800788c */ /* 0x000fe8000bf05270 */
[----:B------:R-:W-:Y:S02]  /*91f0*/  USEL UR4, URZ, 0x1, UP0 ;  /* 0x00000001ff047887 */ /* 0x000fe40008000000 */
[----:B------:R-:W-:Y:S02]  /*9200*/  USEL UR5, UR8, URZ, UP0 ;  /* 0x000000ff08057287 */ /* 0x000fe40008000000 */
[----:B------:R-:W-:Y:S02]  /*9210*/  UPLOP3.LUT UP0, UPT, UPT, UPT, UPT, 0x80, 0x8 ;  /* 0x000000000008789c */ /* 0x000fe40003f0f070 */
[----:B------:R-:W-:Y:S01]  /*9220*/  LOP3.LUT R20, R20, UR4, RZ, 0x3c, !PT ;  /* 0x0000000414147c12 */ /* 0x000fe2000f8e3cff */
[----:B------:R-:W-:Y:S08]  /*9230*/  @P0 BRA `(.L_x_118) ;  /* 0xffffffec00cc0947 */ /* 0x000ff0000383ffff */
[----:B------:R-:W-:Y:S05]  /*9240*/  BRA.U UP1, `(.L_x_119) ;  /* 0x0000000101047547 */ /* 0x000fea000b800000 */
[----:B------:R-:W-:Y:S05]  /*9250*/  BPT.TRAP 0x1 ;  /* 0x000000040000795c */ /* 0x000fea0000300000 */
.L_x_119:
[----:B------:R-:W-:-:S04]  /*9260*/  SHF.L.U32 R3, R21, 0x1f, RZ ;  /* 0x0000001f15037819 */ /* 0x000fc800000006ff */
[----:B------:R-:W1:Y:S02]  /*9270*/  SYNCS.PHASECHK.TRANS64.TRYWAIT P0, [UR21+0x50], R3 ;  /* 0x00005003ff0075a7 */ /* 0x000e640008001115 */
[----:B-1----:R-:W-:Y:S05]  /*9280*/  @!P0 BRA `(.L_x_120) ;  /* 0x000000a0004c8947 */ /* 0x002fea0003800000 */
.L_x_244:
[----:B------:R-:W-:Y:S05]  /*9290*/  BRA.U UP1, `(.L_x_121) ;  /* 0x0000000101047547 */ /* 0x000fea000b800000 */
[----:B------:R-:W-:Y:S05]  /*92a0*/  BPT.TRAP 0x1 ;  /* 0x000000040000795c */ /* 0x000fea0000300000 */
.L_x_121:
[----:B------:R-:W5:Y:S02]  /*92b0*/  SYNCS.PHASECHK.TRANS64.TRYWAIT P0, [UR21+0x58], R3 ;  /* 0x00005803ff0075a7 */ /* 0x000f640008001115 */
[----:B-----5:R-:W-:Y:S05]  /*92c0*/  @!P0 BRA `(.L_x_122) ;  /* 0x000000a000548947 */ /* 0x020fea0003800000 */
.L_x_246:
[----:B------:R-:W-:Y:S05]  /*92d0*/  BRA.U UP1, `(.L_x_123) ;  /* 0x0000000101047547 */ /* 0x000fea000b800000 */
[----:B------:R-:W-:Y:S05]  /*92e0*/  BPT.TRAP 0x1 ;  /* 0x000000040000795c */ /* 0x000fea0000300000 */
.L_x_123:
[----:B------:R-:W5:Y:S02]  /*92f0*/  SYNCS.PHASECHK.TRANS64.TRYWAIT P0, [UR21+0x60], R3 ;  /* 0x00006003ff0075a7 */ /* 0x000f640008001115 */
[----:B-----5:R-:W-:Y:S05]  /*9300*/  @!P0 BRA `(.L_x_124) ;  /* 0x000000a0005c8947 */ /* 0x020fea0003800000 */
.L_x_248:
[----:B------:R-:W-:Y:S05]  /*9310*/  BRA.U UP1, `(.L_x_125) ;  /* 0x0000000101047547 */ /* 0x000fea000b800000 */
[----:B------:R-:W-:Y:S05]  /*9320*/  BPT.TRAP 0x1 ;  /* 0x000000040000795c */ /* 0x000fea0000300000 */
.L_x_125:
[----:B-1----:R-:W-:Y:S02]  /*9330*/  SHF.L.U32 R3, R21, 0x1f, RZ ;  /* 0x0000001f15037819 */ /* 0x002fe400000006ff */
[----:B----4-:R-:W-:-:S04]  /*9340*/  MOV R0, UR21 ;  /* 0x0000001500007c02 */ /* 0x010fc80008000f00 */
[----:B------:R1:W4:Y:S03]  /*9350*/  SYNCS.PHASECHK.TRANS64.TRYWAIT P0, [R0+URZ+0x68], R3 ;  /* 0x00006803000075a7 */ /* 0x00032600080011ff */
[----:B----4-:R-:W-:Y:S05]  /*9360*/  @!P0 NANOSLEEP.SYNCS 0x989680 ;  /* 0x009896800000895d */ /* 0x010fea0003900000 */
[----:B------:R-:W4:Y:S02]  /*9370*/  @!P0 SYNCS.PHASECHK.TRANS64 P0, [R0+URZ+0x68], R3 ;  /* 0x00006803000085a7 */ /* 0x000f2400080010ff */
[----:B----4-:R-:W-:Y:S05]  /*9380*/  @P0 EXIT ;  /* 0x000000000000094d */ /* 0x010fea0003800000 */
[----:B------:R-:W-:Y:S05]  /*9390*/  BRA `(.L_x_125) ;  /* 0xfffffffc00e47947 */ /* 0x000fea000383ffff */
.L_x_84:
[----:B------:R-:W-:-:S09]  /*93a0*/  UISETP.NE.AND UP0, UPT, UR20, 0x4, UPT ;  /* 0x000000041400788c */ /* 0x000fd2000bf05270 */
[----:B------:R-:W-:Y:S05]  /*93b0*/  BRA.U UP0, `(.L_x_126) ;  /* 0x0000006d00fc7547 */ /* 0x000fea000b800000 */
.L_x_127:
[----:B------:R-:W-:-:S08]  /*93c0*/  NOP ;  /* 0x0000000000007918 */ /* 0x000fd00000000000 */
[----:B------:R-:W1:Y:S02]  /*93d0*/  USETMAXREG.TRY_ALLOC.CTAPOOL UP0, 0xe8 ;  /* 0x000000e8000079c8 */ /* 0x000e640008000600 */
[----:B-1----:R-:W-:Y:S05]  /*93e0*/  BRA.U !UP0, `(.L_x_127) ;  /* 0xfffffffd08f47547 */ /* 0x002fea000b83ffff */
[----:B------:R-:W1:Y:S08]  /*93f0*/  S2UR UR52, SR_CgaCtaId ;  /* 0x00000000003479c3 */ /* 0x000e700000008800 */
[----:B------:R-:W-:Y:S01]  /*9400*/  BAR.SYNC.DEFER_BLOCKING 0x6, 0xa0 ;  /* 0x0182800000007b1d */ /* 0x000fe20000010000 */
[C---:B------:R-:W-:Y:S01]  /*9410*/  IMAD.SHL.U32 R4, R142.reuse, 0x40, RZ ;  /* 0x000000408e047824 */ /* 0x040fe200078e00ff */
[C---:B------:R-:W-:Y:S01]  /*9420*/  LOP3.LUT P1, RZ, R142.reuse, 0x2, RZ, 0xc0, !PT ;  /* 0x000000028eff7812 */ /* 0x040fe2000782c0ff */
[C---:B------:R-:W-:Y:S01]  /*9430*/  IMAD.SHL.U32 R3, R142.reuse, 0x20, RZ ;  /* 0x000000208e037824 */ /* 0x040fe200078e00ff */
[----:B------:R-:W-:Y:S01]  /*9440*/  PLOP3.LUT P2, PT, PT, PT, PT, 0x80, 0x8 ;  /* 0x000000000008781c */ /* 0x000fe20003f4f070 */
[----:B------:R-:W-:Y:S01]  /*9450*/  IMAD.SHL.U32 R2, R142, 0x8, RZ ;  /* 0x000000088e027824 */ /* 0x000fe200078e00ff */
[----:B------:R-:W-:Y:S01]  /*9460*/  UMOV UR43, 0x400 ;  /* 0x00000400002b7882 */ /* 0x000fe20000000000 */
[----:B------:R-:W-:Y:S01]  /*9470*/  LOP3.LUT R5, R4, 0x1c0, RZ, 0xc0, !PT ;  /* 0x000001c004057812 */ /* 0x000fe200078ec0ff */
[----:B------:R-:W2:Y:S01]  /*9480*/  SHFL.IDX PT, R143, R128, RZ, 0x1f ;  /* 0x00001fff808f7589 */ /* 0x000ea200000e0000 */
[----:B-----5:R-:W-:Y:S01]  /*9490*/  IMAD.U32 R6, R142, 0x10000, RZ ;  /* 0x000100008e067824 */ /* 0x020fe200078e00ff */
[----:B------:R-:W-:Y:S01]  /*94a0*/  LOP3.LUT R3, R3, 0x200, RZ, 0xc0, !PT ;  /* 0x0000020003037812 */ /* 0x000fe200078ec0ff */
[----:B------:R-:W-:Y:S01]  /*94b0*/  IMAD.MOV.U32 R141, RZ, RZ, 0x10 ;  /* 0x00000010ff8d7424 */ /* 0x000fe200078e00ff */
[----:B------:R-:W-:Y:S01]  /*94c0*/  LOP3.LUT R5, R5, 0x28, R142, 0xf8, !PT ;  /* 0x0000002805057812 */ /* 0x000fe200078ef88e */
[----:B------:R-:W-:Y:S01]  /*94d0*/  UMOV UR58, URZ ;  /* 0x000000ff003a7c82 */ /* 0x000fe20008000000 */
[----:B------:R-:W-:Y:S01]  /*94e0*/  LOP3.LUT R3, R3, 0x1000, R4, 0xf8, !PT ;  /* 0x0000100003037812 */ /* 0x000fe200078ef804 */
[----:B------:R-:W-:Y:S01]  /*94f0*/  UMOV UR59, URZ ;  /* 0x000000ff003b7c82 */ /* 0x000fe20008000000 */
[----:B------:R-:W-:Y:S01]  /*9500*/  LOP3.LUT R2, R5, 0x38, R2, 0x78, !PT ;  /* 0x0000003805027812 */ /* 0x000fe200078e7802 */
[----:B------:R-:W3:Y:S01]  /*9510*/  LDCU.64 UR38, c[0x0][0x888] ;  /* 0x00011100ff2677ac */ /* 0x000ee20008000a00 */
[----:B------:R-:W-:Y:S01]  /*9520*/  LOP3.LUT R5, R6, 0x600000, RZ, 0xc0, !PT ;  /* 0x0060000006057812 */ /* 0x000fe200078ec0ff */
[----:B------:R-:W-:Y:S01]  /*9530*/  IMAD.MOV.U32 R138, RZ, RZ, 0x1 ;  /* 0x00000001ff8a7424 */ /* 0x000fe200078e00ff */
[----:B------:R-:W-:Y:S01]  /*9540*/  LOP3.LUT R139, R3, R2, RZ, 0xfc, !PT ;  /* 0x00000002038b7212 */ /* 0x000fe200078efcff */
[----:B------:R-:W4:Y:S01]  /*9550*/  LDCU.64 UR48, c[0x0][0xb18] ;  /* 0x00016300ff3077ac */ /* 0x000f220008000a00 */
[----:B------:R-:W-:Y:S01]  /*9560*/  LOP3.LUT R142, R142, 0x60, RZ, 0xc0, !PT ;  /* 0x000000608e8e7812 */ /* 0x000fe200078ec0ff */
[----:B------:R-:W-:Y:S01]  /*9570*/  IMAD.MOV.U32 R137, RZ, RZ, RZ ;  /* 0x000000ffff897224 */ /* 0x000fe200078e00ff */
[----:B------:R-:W-:Y:S01]  /*9580*/  PRMT R136, RZ, 0x7610, R136 ;  /* 0x00007610ff887816 */ /* 0x000fe20000000088 */
[----:B-1----:R-:W-:Y:S01]  /*9590*/  ULEA UR43, UR52, UR43, 0x18 ;  /* 0x0000002b342b7291 */ /* 0x002fe2000f8ec0ff */
[----:B------:R-:W-:Y:S01]  /*95a0*/  CS2R R134, SRZ ;  /* 0x0000000000867805 */ /* 0x000fe2000001ff00 */
[----:B------:R-:W1:Y:S01]  /*95b0*/  LDCU.64 UR46, c[0x0][0xb20] ;  /* 0x00016400ff2e77ac */ /* 0x000e620008000a00 */
[----:B------:R-:W-:Y:S01]  /*95c0*/  SEL R141, R141, 0xfffffff0, !P1 ;  /* 0xfffffff08d8d7807 */ /* 0x000fe20004800000 */
[----:B------:R-:W1:Y:S01]  /*95d0*/  LDCU.64 UR44, c[0x0][0x8b0] ;  /* 0x00011600ff2c77ac */ /* 0x000e620008000a00 */
[----:B--2---:R-:W-:-:S04]  /*95e0*/  ISETP.NE.AND P0, PT, R143, 0x4, PT ;  /* 0x000000048f00780c */ /* 0x004fc80003f05270 */
[----:B------:R-:W2:Y:S01]  /*95f0*/  LDS R140, [UR43+0x300] ;  /* 0x0003002bff8c7984 */ /* 0x000ea20008000800 */
[----:B------:R-:W-:Y:S01]  /*9600*/  UIADD3 UR4, UPT, UPT, UR43, 0x1000, URZ ;  /* 0x000010002b047890 */ /* 0x000fe2000fffe0ff */
[----:B------:R-:W-:Y:S01]  /*9610*/  UMOV UR5, URZ ;  /* 0x000000ff00057c82 */ /* 0x000fe20008000000 */
[----:B--2---:R-:W-:-:S06]  /*9620*/  IMAD.IADD R140, R140, 0x1, R5 ;  /* 0x000000018c8c7824 */ /* 0x004fcc00078e0205 */
[----:B-1-34-:R-:W-:Y:S05]  /*9630*/  @P0 BRA `(.L_x_128) ;  /* 0x00000000007c0947 */ /* 0x01afea0003800000 */
[----:B------:R-:W1:Y:S01]  /*9640*/  LDC.64 R40, c[0x0][0xa00] ;  /* 0x00028000ff287b82 */ /* 0x000e620000000a00 */
[----:B------:R-:W2:Y:S01]  /*9650*/  LDCU UR6, c[0x0][0xc1c] ;  /* 0x00018380ff0677ac */ /* 0x000ea20008000800 */
[----:B------:R-:W3:Y:S06]  /*9660*/  LDCU.64 UR58, c[0x0][0xb00] ;  /* 0x00016000ff3a77ac */ /* 0x000eec0008000a00 */
[----:B------:R-:W1:Y:S01]  /*9670*/  LDC.64 R42, c[0x0][0xa08] ;  /* 0x00028200ff2a7b82 */ /* 0x000e620000000a00 */
[----:B------:R-:W-:-:S07]  /*9680*/  ELECT P0, URZ, PT ;  /* 0x0000000000ff782f */ /* 0x000fce0003800000 */
[----:B------:R-:W4:Y:S01]  /*9690*/  LDC.64 R36, c[0x0][0xa10] ;  /* 0x00028400ff247b82 */ /* 0x000f220000000a00 */
[----:B--2---:R-:W-:-:S04]  /*96a0*/  UIADD3 UR6, UPT, UPT, UR26, UR6, URZ ;  /* 0x000000061a067290 */ /* 0x004fc8000fffe0ff */
[----:B------:R-:W-:-:S03]  /*96b0*/  UIMAD UR6, UR6, 0xe, URZ ;  /* 0x0000000e060678a4 */ /* 0x000fc6000f8e02ff */
[----:B------:R-:W4:Y:S01]  /*96c0*/  LDC.64 R38, c[0x0][0xa18] ;  /* 0x00028600ff267b82 */ /* 0x000f220000000a00 */
[----:B---3--:R-:W-:-:S07]  /*96d0*/  UIMAD.WIDE.U32 UR58, UR6, 0x80, UR58 ;  /* 0x00000080063a78a5 */ /* 0x008fce000f8e003a */
[----:B------:R-:W2:Y:S01]  /*96e0*/  LDC.64 R32, c[0x0][0xa20] ;  /* 0x00028800ff207b82 */ /* 0x000ea20000000a00 */
[----:B-1----:R1:W-:Y:S07]  /*96f0*/  @P0 STS.128 [UR43+0x400], R40 ;  /* 0x00040028ff000988 */ /* 0x0023ee0008000c2b */
[----:B------:R-:W2:Y:S08]  /*9700*/  LDC.64 R34, c[0x0][0xa28] ;  /* 0x00028a00ff227b82 */ /* 0x000eb00000000a00 */
[----:B------:R-:W3:Y:S01]  /*9710*/  LDC.64 R28, c[0x0][0xa30] ;  /* 0x00028c00ff1c7b82 */ /* 0x000ee20000000a00 */
[----:B----4-:R1:W-:Y:S07]  /*9720*/  @P0 STS.128 [UR43+0x410], R36 ;  /* 0x00041024ff000988 */ /* 0x0103ee0008000c2b */
[----:B------:R-:W3:Y:S08]  /*9730*/  LDC.64 R30, c[0x0][0xa38] ;  /* 0x00028e00ff1e7b82 */ /* 0x000ef00000000a00 */
[----:B------:R-:W4:Y:S01]  /*9740*/  LDC.64 R24, c[0x0][0xa40] ;  /* 0x00029000ff187b82 */ /* 0x000f220000000a00 */
[----:B--2---:R1:W-:Y:S07]  /*9750*/  @P0 STS.128 [UR43+0x420], R32 ;  /* 0x00042020ff000988 */ /* 0x0043ee0008000c2b */
[----:B------:R-:W4:Y:S08]  /*9760*/  LDC.64 R26, c[0x0][0xa48] ;  /* 0x00029200ff1a7b82 */ /* 0x000f300000000a00 */
[----:B------:R-:W2:Y:S01]  /*9770*/  LDC.64 R20, c[0x0][0xa50] ;  /* 0x00029400ff147b82 */ /* 0x000ea20000000a00 */
[----:B---3--:R1:W-:Y:S07]  /*9780*/  @P0 STS.128 [UR43+0x430], R28 ;  /* 0x0004301cff000988 */ /* 0x0083ee0008000c2b */
[----:B------:R-:W2:Y:S08]  /*9790*/  LDC.64 R22, c[0x0][0xa58] ;  /* 0x00029600ff167b82 */ /* 0x000eb00000000a00 */
[----:B------:R-:W3:Y:S01]  /*97a0*/  LDC.64 R8, c[0x0][0xa60] ;  /* 0x00029800ff087b82 */ /* 0x000ee20000000a00 */
[----:B----4-:R1:W-:Y:S07]  /*97b0*/  @P0 STS.128 [UR43+0x440], R24 ;  /* 0x00044018ff000988 */ /* 0x0103ee0008000c2b */
[----:B------:R-:W3:Y:S08]  /*97c0*/  LDC.64 R10, c[0x0][0xa68] ;  /* 0x00029a00ff0a7b82 */ /* 0x000ef00000000a00 */
[----:B------:R-:W4:Y:S01]  /*97d0*/  LDC.64 R4, c[0x0][0xa70] ;  /* 0x00029c00ff047b82 */ /* 0x000f220000000a00 */
[----:B--2---:R1:W-:Y:S07]  /*97e0*/  @P0 STS.128 [UR43+0x450], R20 ;  /* 0x00045014ff000988 */ /* 0x0043ee0008000c2b */
[----:B------:R-:W4:Y:S01]  /*97f0*/  LDC.64 R6, c[0x0][0xa78] ;  /* 0x00029e00ff067b82 */ /* 0x000f220000000a00 */
[----:B---3--:R1:W-:Y:S04]  /*9800*/  @P0 STS.128 [UR43+0x460], R8 ;  /* 0x00046008ff000988 */ /* 0x0083e80008000c2b */
[----:B----4-:R1:W-:Y:S01]  /*9810*/  @P0 STS.128 [UR43+0x470], R4 ;  /* 0x00047004ff000988 */ /* 0x0103e20008000c2b */
[----:B------:R-:W-:Y:S01]  /*9820*/  NOP ;  /* 0x0000000000007918 */ /* 0x000fe20000000000 */
.L_x_128:
[----:B------:R-:W-:Y:S01]  /*9830*/  MOV R129, UR4 ;  /* 0x0000000400817c02 */ /* 0x000fe20008000f00 */
[----:B------:R-:W-:Y:S01]  /*9840*/  UMOV UR54, URZ ;  /* 0x000000ff00367c82 */ /* 0x000fe20008000000 */
[----:B------:R-:W-:Y:S01]  /*9850*/  SHF.L.U32 R139, R139, 0x1, RZ ;  /* 0x000000018b8b7819 */ /* 0x000fe200000006ff */
[----:B------:R-:W-:-:S06]  /*9860*/  UMOV UR53, URZ ;  /* 0x000000ff00357c82 */ /* 0x000fcc0008000000 */
.L_x_182:
[----:B----4-:R-:W-:Y:S01]  /*9870*/  LOP3.LUT R2, R136, 0xffff, RZ, 0xc0, !PT ;  /* 0x0000ffff88027812 */ /* 0x010fe200078ec0ff */
[----:B-1----:R-:W1:Y:S03]  /*9880*/  LDC.64 R8, c[0x0][0x390] ;  /* 0x0000e400ff087b82 */ /* 0x002e660000000a00 */
        /* <DEDUP_REMOVED lines=16> */
[----:B------:R-:W-:Y:S02]  /*9990*/  ISETP.NE.OR P0, PT, R143, 0x4, !P2 ;  /* 0x000000048f00780c */ /* 0x000fe40005705670 */
[----:B------:R-:W-:Y:S02]  /*99a0*/  R2UR UR56, R4 ;  /* 0x00000000043872ca */ /* 0x000fe400000e0000 */
[----:B------:R-:W-:Y:S09]  /*99b0*/  R2UR UR57, R5 ;  /* 0x00000000053972ca */ /* 0x000ff200000e0000 */
[----:B-1-3--:R-:W-:Y:S06]  /*99c0*/  @P0 BRA `(.L_x_129) ;  /* 0x0000000000ec0947 */ /* 0x00afec0003800000 */
[----:B------:R-:W-:Y:S01]  /*99d0*/  IMAD.U32 R3, RZ, RZ, UR43 ;  /* 0x0000002bff037e24 */ /* 0x000fe2000f8e00ff */
[----:B------:R-:W1:Y:S01]  /*99e0*/  S2R R10, SR_LANEID ;  /* 0x00000000000a7919 */ /* 0x000e620000000000 */
[----:B------:R-:W-:Y:S01]  /*99f0*/  ELECT P0, URZ, PT ;  /* 0x0000000000ff782f */ /* 0x000fe20003800000 */
[----:B------:R-:W-:Y:S01]  /*9a00*/  BSSY.RECONVERGENT B0, `(.L_x_130) ;  /* 0x0000032000007945 */ /* 0x000fe20003800200 */
[----:B-1----:R-:W-:Y:S05]  /*9a10*/  IMAD.SHL.U32 R10, R10, 0x4, RZ ;  /* 0x000000040a0a7824 */ /* 0x002fea00078e00ff */
[----:B------:R-:W-:Y:S06]  /*9a20*/  IADD3 R12, PT, PT, R10, 0x400, R3 ;  /* 0x000004000a0c7810 */ /* 0x000fec0007ffe003 */
[----:B------:R-:W-:Y:S05]  /*9a30*/  @!P0 BRA `(.L_x_131) ;  /* 0x0000000000b88947 */ /* 0x000fea0003800000 */
[----:B------:R-:W-:Y:S01]  /*9a40*/  STS [UR43+0x430], RZ ;  /* 0x000430ffff007988 */ /* 0x000fe2000800082b */
[----:B------:R-:W-:Y:S01]  /*9a50*/  ISETP.NE.U32.AND P0, PT, RZ, UR46, PT ;  /* 0x0000002eff007c0c */ /* 0x000fe2000bf05070 */
[C---:B------:R-:W-:Y:S01]  /*9a60*/  IMAD.WIDE R6, R16.reuse, 0xc, R8 ;  /* 0x0000000c10067825 */ /* 0x040fe200078e0208 */
[----:B------:R-:W-:Y:S02]  /*9a70*/  UIADD3 UR4, UPT, UPT, UR43, 0x400, URZ ;  /* 0x000004002b047890 */ /* 0x000fe4000fffe0ff */
[----:B------:R-:W-:Y:S02]  /*9a80*/  ISETP.NE.AND.EX P1, PT, RZ, UR47, PT, P0 ;  /* 0x0000002fff007c0c */ /* 0x000fe4000bf25300 */
[----:B------:R-:W2:Y:S01]  /*9a90*/  LDG.E R22, desc[UR50][R6.64] ;  /* 0x0000003206167981 */ /* 0x000ea2000c1e1900 */
[C---:B------:R-:W-:Y:S03]  /*9aa0*/  LEA R2, P0, R16.reuse, RZ, 0x3 ;  /* 0x000000ff10027211 */ /* 0x040fe600078018ff */
[----:B------:R1:W3:Y:S01]  /*9ab0*/  LDG.E R5, desc[UR50][R6.64+0x4] ;  /* 0x0000043206057981 */ /* 0x0002e2000c1e1900 */
[----:B------:R-:W-:Y:S06]  /*9ac0*/  LEA.HI.X.SX32 R3, R16, RZ, 0x3, P0 ;  /* 0x000000ff10037211 */ /* 0x000fec00000f1eff */
[C---:B------:R-:W-:Y:S04]  /*9ad0*/  @P1 IADD3 R24, P0, PT, R2.reuse, UR46, RZ ;  /* 0x0000002e02181c10 */ /* 0x040fe8000ff1e0ff */
[C---:B------:R-:W-:Y:S02]  /*9ae0*/  @P1 IADD3.X R25, PT, PT, R3.reuse, UR47, RZ, P0, !PT ;  /* 0x0000002f03191c10 */ /* 0x040fe400087fe4ff */
[----:B------:R-:W-:Y:S03]  /*9af0*/  IADD3 R20, P0, PT, R2, UR48, RZ ;  /* 0x0000003002147c10 */ /* 0x000fe6000ff1e0ff */
[----:B------:R-:W4:Y:S01]  /*9b00*/  @P1 LDG.E.64 R18, desc[UR50][R24.64] ;  /* 0x0000003218121981 */ /* 0x000f22000c1e1b00 */
[----:B------:R-:W-:Y:S03]  /*9b10*/  IADD3.X R21, PT, PT, R3, UR49, RZ, P0, !PT ;  /* 0x0000003103157c10 */ /* 0x000fe600087fe4ff */
[----:B------:R-:W5:Y:S04]  /*9b20*/  LDS R3, [UR43+0x41c] ;  /* 0x00041c2bff037984 */ /* 0x000f680008000800 */
[----:B------:R-:W5:Y:S01]  /*9b30*/  LDG.E.64 R20, desc[UR50][R20.64] ;  /* 0x0000003214147981 */ /* 0x000f62000c1e1b00 */
[----:B-1----:R-:W-:Y:S03]  /*9b40*/  IMAD.U32 R6, RZ, RZ, UR4 ;  /* 0x00000004ff067e24 */ /* 0x002fe6000f8e00ff */
[----:B-----5:R-:W-:Y:S01]  /*9b50*/  STS.64 [UR43+0x400], R20 ;  /* 0x00040014ff007988 */ /* 0x020fe20008000a2b */
[--C-:B--2---:R-:W-:Y:S01]  /*9b60*/  SHF.R.S32.HI R23, RZ, 0x1f, R22.reuse ;  /* 0x0000001fff177819 */ /* 0x104fe20000011416 */
[----:B------:R-:W-:Y:S02]  /*9b70*/  @!P1 IMAD.MOV.U32 R18, RZ, RZ, R22 ;  /* 0x000000ffff129224 */ /* 0x000fe400078e0016 */
[----:B---3--:R-:W-:Y:S02]  /*9b80*/  VIADD R5, R5, 0xffffffff ;  /* 0xffffffff05057836 */ /* 0x008fe40000000000 */
[----:B------:R-:W-:Y:S05]  /*9b90*/  @!P1 IMAD.MOV.U32 R19, RZ, RZ, R23 ;  /* 0x000000ffff139224 */ /* 0x000fea00078e0017 */
[C---:B----4-:R-:W-:Y:S01]  /*9ba0*/  SHF.L.U64.HI R11, R18.reuse, 0x1, R19 ;  /* 0x00000001120b7819 */ /* 0x050fe20000010213 */
[----:B------:R-:W-:Y:S03]  /*9bb0*/  IMAD.SHL.U32 R18, R18, 0x2, RZ ;  /* 0x0000000212127824 */ /* 0x000fe600078e00ff */
[----:B------:R-:W-:Y:S02]  /*9bc0*/  LOP3.LUT R11, R11, 0x1fffffff, RZ, 0xc0, !PT ;  /* 0x1fffffff0b0b7812 */ /* 0x000fe400078ec0ff */
[----:B------:R-:W-:Y:S02]  /*9bd0*/  LOP3.LUT R18, R18, 0xfffffffe, RZ, 0xc0, !PT ;  /* 0xfffffffe12127812 */ /* 0x000fe400078ec0ff */
[--C-:B------:R-:W-:Y:S02]  /*9be0*/  SHF.R.U32.HI R2, RZ, 0x4, R11.reuse ;  /* 0x00000004ff027819 */ /* 0x100fe4000001160b */
[----:B------:R-:W-:Y:S02]  /*9bf0*/  SHF.R.U64 R11, R18, 0x4, R11 ;  /* 0x00000004120b7819 */ /* 0x000fe4000000120b */
[----:B------:R-:W-:Y:S02]  /*9c00*/  LOP3.LUT R15, R3, 0xf, R2, 0xb8, !PT ;  /* 0x0000000f030f7812 */ /* 0x000fe400078eb802 */
[----:B------:R-:W-:Y:S01]  /*9c10*/  SHF.R.U64 R2, R6, 0x4, RZ ;  /* 0x0000000406027819 */ /* 0x000fe200000012ff */
[----:B------:R-:W-:Y:S04]  /*9c20*/  STS [UR43+0x40c], R11 ;  /* 0x00040c0bff007988 */ /* 0x000fe8000800082b */
[----:B------:R-:W-:Y:S04]  /*9c30*/  STS [UR43+0x41c], R15 ;  /* 0x00041c0fff007988 */ /* 0x000fe8000800082b */
[----:B------:R-:W1:Y:S04]  /*9c40*/  LDS R4, [UR43+0x41c] ;  /* 0x00041c2bff047984 */ /* 0x000e680008000800 */
[----:B------:R-:W-:Y:S04]  /*9c50*/  STS [UR43+0x410], R2 ;  /* 0x00041002ff007988 */ /* 0x000fe8000800082b */
[----:B------:R-:W-:Y:S01]  /*9c60*/  STS [UR43+0x414], R2 ;  /* 0x00041402ff007988 */ /* 0x000fe2000800082b */
[----:B-1----:R-:W-:Y:S05]  /*9c70*/  LOP3.LUT R7, R4, 0xf0, RZ, 0xb8, !PT ;  /* 0x000000f004077812 */ /* 0x002fea00078eb8ff */
[----:B------:R1:W-:Y:S04]  /*9c80*/  STS [UR43+0x41c], R7 ;  /* 0x00041c07ff007988 */ /* 0x0003e8000800082b */
[----:B------:R-:W2:Y:S01]  /*9c90*/  LDS R4, [UR43+0x41c] ;  /* 0x00041c2bff047984 */ /* 0x000ea20008000800 */
[----:B-1----:R-:W-:Y:S02]  /*9ca0*/  CS2R R6, SRZ ;  /* 0x0000000000067805 */ /* 0x002fe4000001ff00 */
[----:B--2---:R-:W-:Y:S01]  /*9cb0*/  LOP3.LUT R3, R4, 0xf00, RZ, 0xb8, !PT ;  /* 0x00000f0004037812 */ /* 0x004fe200078eb8ff */
[----:B------:R-:W-:Y:S04]  /*9cc0*/  VIADD R4, R22, 0xffffffff ;  /* 0xffffffff16047836 */ /* 0x000fe80000000000 */
[----:B------:R-:W-:Y:S04]  /*9cd0*/  STS.64 [UR43+0x418], R2 ;  /* 0x00041802ff007988 */ /* 0x000fe80008000a2b */
[----:B------:R-:W1:Y:S04]  /*9ce0*/  LDS R13, [UR43+0x41c] ;  /* 0x00041c2bff0d7984 */ /* 0x000e680008000800 */
[----:B------:R2:W-:Y:S01]  /*9cf0*/  STS.128 [UR43+0x420], R4 ;  /* 0x00042004ff007988 */ /* 0x0005e20008000c2b */
[----:B-1----:R-:W-:Y:S05]  /*9d00*/  LOP3.LUT R13, R13, 0xf000, RZ, 0xb8, !PT ;  /* 0x0000f0000d0d7812 */ /* 0x002fea00078eb8ff */
[----:B------:R2:W-:Y:S02]  /*9d10*/  STS [UR43+0x41c], R13 ;  /* 0x00041c0dff007988 */ /* 0x0005e4000800082b */
.L_x_131:
[----:B------:R-:W-:Y:S05]  /*9d20*/  BSYNC.RECONVERGENT B0 ;  /* 0x0000000000007941 */ /* 0x000fea0003800200 */
.L_x_130:
[----:B------:R-:W-:Y:S01]  /*9d30*/  NOP ;  /* 0x0000000000007918 */ /* 0x000fe20000000000 */
[----:B------:R-:W1:Y:S01]  /*9d40*/  LDS R12, [R12] ;  /* 0x000000000c0c7984 */ /* 0x000e620000000800 */
[----:B------:R-:W-:Y:S04]  /*9d50*/  IADD3 R10, P0, PT, R10, UR56, RZ ;  /* 0x000000380a0a7c10 */ /* 0x000fe8000ff1e0ff */
[----:B------:R-:W-:Y:S05]  /*9d60*/  IADD3.X R11, PT, PT, RZ, UR57, RZ, P0, !PT ;  /* 0x00000039ff0b7c10 */ /* 0x000fea00087fe4ff */
[----:B-1----:R1:W5:Y:S04]  /*9d70*/  ATOMG.E.EXCH.STRONG.GPU PT, RZ, [R10], R12 ;  /* 0x0000000c0aff73a8 */ /* 0x00236800041ee100 */
.L_x_129:
[----:B------:R-:W-:Y:S09]  /*9d80*/  UISETP.NE.AND UP0, UPT, UR37, 0x8, UPT ;  /* 0x000000082500788c */ /* 0x000ff2000bf05270 */
[----:B------:R-:W-:Y:S05]  /*9d90*/  BRA.U UP0, `(.L_x_132) ;  /* 0x0000000100047547 */ /* 0x000fea000b800000 */
[----:B------:R-:W-:Y:S05]  /*9da0*/  BPT.TRAP 0x1 ;  /* 0x000000040000795c */ /* 0x000fea0000300000 */
.L_x_132:
[----:B------:R-:W-:Y:S01]  /*9db0*/  ULEA UR6, UR5, UR43, 0x3 ;  /* 0x0000002b05067291 */ /* 0x000fe2000f8e18ff */
[----:B------:R-:W-:Y:S08]  /*9dc0*/  SHF.L.U32 R3, R134, 0x1f, RZ ;  /* 0x0000001f86037819 */ /* 0x000ff000000006ff */
[----:B-----5:R-:W3:Y:S02]  /*9dd0*/  SYNCS.PHASECHK.TRANS64.TRYWAIT P0, [UR6+0x140], R3 ;  /* 0x00014003ff0075a7 */ /* 0x020ee40008001106 */
[----:B---3--:R-:W-:Y:S05]  /*9de0*/  @!P0 BRA `(.L_x_133) ;  /* 0x0000009400bc8947 */ /* 0x008fea0003800000 */
.L_x_250:
[----:B------:R-:W-:Y:S09]  /*9df0*/  UIMAD UR4, UR5, 0x14, UR36 ;  /* 0x00000014050478a4 */ /* 0x000ff2000f8e0224 */
[----:B------:R-:W4:Y:S04]  /*9e00*/  LDS.U16 R136, [UR4+0x12] ;  /* 0x00001204ff887984 */ /* 0x000f280008000400 */
[----:B------:R-:W1:Y:S04]  /*9e10*/  LDS R133, [UR4] ;  /* 0x00000004ff857984 */ /* 0x000e680008000800 */
[----:B------:R-:W1:Y:S04]  /*9e20*/  LDS R132, [UR4+0x4] ;  /* 0x00000404ff847984 */ /* 0x000e680008000800 */
        /* <DEDUP_REMOVED lines=10> */
.L_x_134:
[----:B------:R-:W-:Y:S01]  /*9ed0*/  UIADD3 UR4, UPT, UPT, UR6, 0x180, URZ ;  /* 0x0000018006047890 */ /* 0x000fe2000fffe0ff */
[----:B------:R-:W-:Y:S01]  /*9ee0*/  IMAD.WIDE R8, R16, 0xc, R8 ;  /* 0x0000000c10087825 */ /* 0x000fe200078e0208 */
[----:B------:R-:W-:Y:S01]  /*9ef0*/  ISETP.NE.OR P0, PT, R142, RZ, !P2 ;  /* 0x000000ff8e00720c */ /* 0x000fe20005705670 */
[----:B------:R-:W-:Y:S01]  /*9f00*/  UIADD3 UR55, UPT, UPT, UR5, 0x1, URZ ;  /* 0x0000000105377890 */ /* 0x000fe2000fffe0ff */
[----:B------:R-:W-:Y:S01]  /*9f10*/  BSSY.RECONVERGENT B0, `(.L_x_135) ;  /* 0x0000009000007945 */ /* 0x000fe20003800200 */
[----:B------:R-:W-:Y:S09]  /*9f20*/  UPRMT UR4, UR52, 0x654, UR4 ;  /* 0x0000065434047896 */ /* 0x000ff20008000004 */
[----:B-1----:R-:W-:Y:S01]  /*9f30*/  SYNCS.ARRIVE.TRANS64.RED.A1T0 RZ, [UR4], RZ ;  /* 0x000000ffffff79a7 */ /* 0x002fe20008100404 */
[----:B------:R1:W5:Y:S01]  /*9f40*/  LDG.E R146, desc[UR50][R8.64+0x8] ;  /* 0x0000083208927981 */ /* 0x000362000c1e1900 */
[----:B------:R-:W-:Y:S05]  /*9f50*/  @P0 BRA `(.L_x_136) ;  /* 0x0000000000100947 */ /* 0x000fea0003800000 */
[----:B------:R-:W-:Y:S04]  /*9f60*/  DEPBAR {5,4,3,2,1,0} ;  /* 0x0000003f0000791a */ /* 0x000fe80000000000 */
[----:B------:R-:W2:Y:S02]  /*9f70*/  CCTL.E.C.LDCU.IV.DEEP [UR56] ;  /* 0x0000000038007540 */ /* 0x000ea40009c08000 */
[----:B--2---:R2:W-:Y:S01]  /*9f80*/  UTMACCTL.IV [UR56] ;  /* 0x00000000380079b9 */ /* 0x0045e20008000000 */
[----:B------:R-:W-:Y:S01]  /*9f90*/  NOP ;  /* 0x0000000000007918 */ /* 0x000fe20000000000 */
.L_x_136:
[----:B--2---:R-:W-:Y:S05]  /*9fa0*/  BSYNC.RECONVERGENT B0 ;  /* 0x0000000000007941 */ /* 0x004fea0003800200 */
.L_x_135:
[----:B------:R-:W-:Y:S01]  /*9fb0*/  R2UR UR41, R14 ;  /* 0x000000000e2972ca */ /* 0x000fe200000e0000 */
[----:B------:R-:W-:Y:S01]  /*9fc0*/  BSSY.RECONVERGENT B6, `(.L_x_137) ;  /* 0x0000025000067945 */ /* 0x000fe20003800200 */
[----:B------:R-:W-:Y:S02]  /*9fd0*/  R2UR UR42, R0 ;  /* 0x00000000002a72ca */ /* 0x000fe400000e0000 */
[----:B------:R-:W-:Y:S09]  /*9fe0*/  LOP3.LUT P0, RZ, R129, 0x3f0, RZ, 0xc0, !PT ;  /* 0x000003f081ff7812 */ /* 0x000ff2000780c0ff */
[----:B------:R-:W-:Y:S02]  /*9ff0*/  USHF.L.U32 UR41, UR41, 0x7, URZ ;  /* 0x0000000729297899 */ /* 0x000fe400080006ff */
[----:B------:R-:W-:Y:S02]  /*a000*/  USHF.L.U32 UR42, UR42, 0x8, URZ ;  /* 0x000000082a2a7899 */ /* 0x000fe400080006ff */
[----:B------:R-:W-:Y:S10]  /*a010*/  @!P0 BRA `(.L_x_138) ;  /* 0x00000000007c8947 */ /* 0x000ff40003800000 */
[----:B------:R-:W2:Y:S01]  /*a020*/  LDCU.64 UR8, c[0x4][0x80] ;  /* 0x01001000ff0877ac */ /* 0x000ea20008000a00 */
[----:B---3--:R-:W-:Y:S01]  /*a030*/  MOV R2, 0x0 ;  /* 0x0000000000027802 */ /* 0x008fe20000000f00 */
[----:B------:R-:W-:Y:S02]  /*a040*/  HFMA2 R12, -RZ, RZ, 0, 5.9604644775390625e-08 ;  /* 0x00000001ff0c7431 */ /* 0x000fe400000001ff */
[----:B-1----:R-:W-:Y:S01]  /*a050*/  IMAD.MOV.U32 R8, RZ, RZ, 0x70 ;  /* 0x00000070ff087424 */ /* 0x002fe200078e00ff */
[----:B------:R1:W3:Y:S01]  /*a060*/  LDC.64 R14, c[0x4][R2] ;  /* 0x01000000020e7b82 */ /* 0x0002e20000000a00 */
[----:B------:R-:W4:Y:S01]  /*a070*/  LDCU.64 UR6, c[0x4][0x88] ;  /* 0x01001100ff0677ac */ /* 0x000f220008000a00 */
[----:B------:R-:W-:Y:S01]  /*a080*/  IMAD.MOV.U32 R13, RZ, RZ, RZ ;  /* 0x000000ffff0d7224 */ /* 0x000fe200078e00ff */
[----:B------:R-:W1:Y:S01]  /*a090*/  LDCU.64 UR4, c[0x4][0x8] ;  /* 0x01000100ff0477ac */ /* 0x000e620008000a00 */
[----:B--2---:R-:W-:Y:S01]  /*a0a0*/  MOV R5, UR9 ;  /* 0x0000000900057c02 */ /* 0x004fe20008000f00 */
[----:B------:R-:W-:Y:S01]  /*a0b0*/  IMAD.U32 R4, RZ, RZ, UR8 ;  /* 0x00000008ff047e24 */ /* 0x000fe2000f8e00ff */
[----:B----4-:R-:W-:Y:S01]  /*a0c0*/  MOV R7, UR7 ;  /* 0x0000000700077c02 */ /* 0x010fe20008000f00 */
[----:B------:R-:W-:Y:S01]  /*a0d0*/  IMAD.U32 R6, RZ, RZ, UR6 ;  /* 0x00000006ff067e24 */ /* 0x000fe2000f8e00ff */
[----:B-1----:R-:W-:Y:S01]  /*a0e0*/  MOV R11, UR5 ;  /* 0x00000005000b7c02 */ /* 0x002fe20008000f00 */
[----:B------:R-:W-:Y:S02]  /*a0f0*/  IMAD.U32 R10, RZ, RZ, UR4 ;  /* 0x00000004ff0a7e24 */ /* 0x000fe4000f8e00ff */
[----:B------:R-:W-:Y:S07]  /*a100*/  LEPC R20, `(.L_x_139) ;  /* 0x000000001014794e */ /* 0x000fee0000000000 */
[----:B---3-5:R-:W-:Y:S05]  /*a110*/  CALL.ABS.NOINC R14 ;  /* 0x000000000e007343 */ /* 0x028fea0003c00000 */
.L_x_139:
[----:B------:R-:W1:Y:S01]  /*a120*/  LDCU.64 UR8, c[0x4][0x80] ;  /* 0x01001000ff0877ac */ /* 0x000e620008000a00 */
[----:B------:R-:W2:Y:S01]  /*a130*/  LDC.64 R2, c[0x4][R2] ;  /* 0x0100000002027b82 */ /* 0x000ea20000000a00 */
[----:B------:R-:W-:Y:S02]  /*a140*/  HFMA2 R12, -RZ, RZ, 0, 5.9604644775390625e-08 ;  /* 0x00000001ff0c7431 */ /* 0x000fe400000001ff */
[----:B------:R-:W-:Y:S02]  /*a150*/  IMAD.MOV.U32 R8, RZ, RZ, 0x70 ;  /* 0x00000070ff087424 */ /* 0x000fe400078e00ff */
[----:B------:R-:W-:Y:S01]  /*a160*/  IMAD.MOV.U32 R13, RZ, RZ, RZ ;  /* 0x000000ffff0d7224 */ /* 0x000fe200078e00ff */
[----:B------:R-:W3:Y:S01]  /*a170*/  LDCU.64 UR6, c[0x4][0x88] ;  /* 0x01001100ff0677ac */ /* 0x000ee20008000a00 */
[----:B------:R-:W4:Y:S01]  /*a180*/  LDCU.64 UR4, c[0x4][0x8] ;  /* 0x01000100ff0477ac */ /* 0x000f220008000a00 */
[----:B-1----:R-:W-:Y:S02]  /*a190*/  MOV R4, UR8 ;  /* 0x0000000800047c02 */ /* 0x002fe40008000f00 */
[----:B------:R-:W-:Y:S02]  /*a1a0*/  MOV R5, UR9 ;  /* 0x0000000900057c02 */ /* 0x000fe40008000f00 */
[----:B---3--:R-:W-:Y:S01]  /*a1b0*/  MOV R7, UR7 ;  /* 0x0000000700077c02 */ /* 0x008fe20008000f00 */
[----:B------:R-:W-:Y:S01]  /*a1c0*/  IMAD.U32 R6, RZ, RZ, UR6 ;  /* 0x00000006ff067e24 */ /* 0x000fe2000f8e00ff */
[----:B----4-:R-:W-:Y:S01]  /*a1d0*/  MOV R11, UR5 ;  /* 0x00000005000b7c02 */ /* 0x010fe20008000f00 */
[----:B------:R-:W-:Y:S02]  /*a1e0*/  IMAD.U32 R10, RZ, RZ, UR4 ;  /* 0x00000004ff0a7e24 */ /* 0x000fe4000f8e00ff */
[----:B------:R-:W-:Y:S07]  /*a1f0*/  LEPC R20, `(.L_x_138) ;  /* 0x000000001014794e */ /* 0x000fee0000000000 */
[----:B--2---:R-:W-:Y:S05]  /*a200*/  CALL.ABS.NOINC R2 ;  /* 0x0000000002007343 */ /* 0x004fea0003c00000 */
.L_x_138:
[----:B------:R-:W-:Y:S05]  /*a210*/  BSYNC.RECONVERGENT B6 ;  /* 0x0000000000067941 */ /* 0x000fea0003800200 */
.L_x_137:
[----:B------:R-:W-:Y:S01]  /*a220*/  ISETP.NE.AND P0, PT, R142, RZ, PT ;  /* 0x000000ff8e00720c */ /* 0x000fe20003f05270 */
[----:B------:R-:W-:Y:S01]  /*a230*/  BSSY B0, `(.L_x_140) ;  /* 0x0000009000007945 */ /* 0x000fe20003800000 */
[----:B------:R-:W-:Y:S04]  /*a240*/  PLOP3.LUT P1, PT, PT, PT, PT, 0x8, 0x80 ;  /* 0x000000000080781c */ /* 0x000fe80003f2e170 */
[----:B------:R-:W-:Y:S07]  /*a250*/  P2R R147, PR, RZ, 0x2 ;  /* 0x00000002ff937803 */ /* 0x000fee0000000000 */
[----:B------:R-:W-:Y:S05]  /*a260*/  @P0 BRA `(.L_x_141) ;  /* 0x0000000000140947 */ /* 0x000fea0003800000 */
[----:B------:R-:W-:Y:S03]  /*a270*/  UMOV UR4, 0xffffffff ;  /* 0xffffffff00047882 */ /* 0x000fe60000000000 */
[----:B------:R-:W-:Y:S05]  /*a280*/  BRA.DIV UR4, `(.L_x_142) ;  /* 0x0000009204ac7947 */ /* 0x000fea000b800000 */
[----:B------:R-:W-:Y:S11]  /*a290*/  ELECT P6, URZ, PT ;  /* 0x0000000000ff782f */ /* 0x000ff600038c0000 */
[----:B------:R-:W-:Y:S02]  /*a2a0*/  @!UPT UIADD3 URZ, UPT, UPT, URZ, URZ, URZ ;  /* 0x000000fffffff290 */ /* 0x000fe4000fffe0ff */
.L_x_252:
[----:B------:R-:W-:Y:S07]  /*a2b0*/  P2R R147, PR, RZ, 0x40 ;  /* 0x00000040ff937803 */ /* 0x000fee0000000000 */
.L_x_141:
[----:B------:R-:W-:Y:S05]  /*a2c0*/  BSYNC B0 ;  /* 0x0000000000007941 */ /* 0x000fea0003800000 */
.L_x_140:
[----:B---3--:R-:W2:Y:S01]  /*a2d0*/  LDC.64 R2, c[0x0][0x8b8] ;  /* 0x00022e00ff027b82 */ /* 0x008ea20000000a00 */
[----:B------:R-:W-:Y:S02]  /*a2e0*/  LOP3.LUT R138, R138, 0x1, RZ, 0x3c, !PT ;  /* 0x000000018a8a7812 */ /* 0x000fe400078e3cff */
[----:B--2---:R-:W-:Y:S04]  /*a2f0*/  ISETP.NE.U32.AND P0, PT, R2, RZ, PT ;  /* 0x000000ff0200720c */ /* 0x004fe80003f05070 */
[----:B------:R-:W-:Y:S02]  /*a300*/  ISETP.NE.AND.EX P1, PT, R3, RZ, PT, P0 ;  /* 0x000000ff0300720c */ /* 0x000fe40003f25300 */
[----:B------:R-:W2:Y:S11]  /*a310*/  LDC.64 R2, c[0x0][0x890] ;  /* 0x00022400ff027b82 */ /* 0x000eb60000000a00 */
[----:B-1----:R-:W1:Y:S01]  /*a320*/  @P1 LDC.64 R8, c[0x0][0x8b8] ;  /* 0x00022e00ff081b82 */ /* 0x002e620000000a00 */
[----:B--2---:R-:W-:Y:S04]  /*a330*/  ISETP.NE.U32.AND P0, PT, R2, RZ, PT ;  /* 0x000000ff0200720c */ /* 0x004fe80003f05070 */
[----:B------:R-:W-:Y:S01]  /*a340*/  ISETP.NE.AND.EX P0, PT, R3, RZ, PT, P0 ;  /* 0x000000ff0300720c */ /* 0x000fe20003f05300 */
[C---:B-1----:R-:W-:Y:S05]  /*a350*/  @P1 IMAD.WIDE R8, R16.reuse, 0x8, R8 ;  /* 0x0000000810081825 */ /* 0x042fea00078e0208 */
[----:B------:R-:W2:Y:S07]  /*a360*/  @P1 LDG.E.64 R4, desc[UR50][R8.64] ;  /* 0x0000003208041981 */ /* 0x000eae000c1e1b00 */
[----:B------:R-:W1:Y:S02]  /*a370*/  @P0 LDC.64 R2, c[0x0][0x890] ;  /* 0x00022400ff020b82 */ /* 0x000e640000000a00 */
[----:B-1----:R-:W-:Y:S05]  /*a380*/  @P0 IMAD.WIDE R2, R16, 0x8, R2 ;  /* 0x0000000810020825 */ /* 0x002fea00078e0202 */
[----:B------:R1:W3:Y:S02]  /*a390*/  @P0 LDG.E.64 R6, desc[UR50][R2.64] ;  /* 0x0000003202060981 */ /* 0x0002e4000c1e1b00 */
[----:B-1----:R-:W-:Y:S02]  /*a3a0*/  SHF.L.U32 R2, R138, 0x1f, RZ ;  /* 0x0000001f8a027819 */ /* 0x002fe400000006ff */
[----:B--2---:R1:W5:Y:S04]  /*a3b0*/  @P1 LD.E R88, desc[UR50][R4.64] ;  /* 0x0000003204581980 */ /* 0x004368000c101900 */
[----:B---3--:R1:W5:Y:S01]  /*a3c0*/  @P0 LD.E R89, desc[UR50][R6.64] ;  /* 0x0000003206590980 */ /* 0x008362000c101900 */
[----:B------:R-:W-:Y:S05]  /*a3d0*/  @P0 BRA `(.L_x_143) ;  /* 0x0000000000240947 */ /* 0x000fea0003800000 */
[----:B------:R-:W-:Y:S04]  /*a3e0*/  ISETP.NE.U32.AND P0, PT, RZ, UR38, PT ;  /* 0x00000026ff007c0c */ /* 0x000fe8000bf05070 */
[----:B------:R-:W-:Y:S11]  /*a3f0*/  ISETP.NE.AND.EX P0, PT, RZ, UR39, PT, P0 ;  /* 0x00000027ff007c0c */ /* 0x000ff6000bf05300 */
[----:B------:R-:W-:Y:S02]  /*a400*/  @!UPT UIADD3 URZ, UPT, UPT, URZ, URZ, URZ ;  /* 0x000000fffffff290 */ /* 0x000fe4000fffe0ff */
[----:B------:R-:W2:Y:S08]  /*a410*/  @P0 LDC R3, c[0x0][0x898] ;  /* 0x00022600ff030b82 */ /* 0x000eb00000000800 */
[----:B-1----:R-:W1:Y:S01]  /*a420*/  @P0 LDC.64 R4, c[0x0][0x888] ;  /* 0x00022200ff040b82 */ /* 0x002e620000000a00 */
[----:B--2---:R-:W-:Y:S04]  /*a430*/  @P0 IMAD R3, R16, R3, RZ ;  /* 0x0000000310030224 */ /* 0x004fe800078e02ff */
[----:B-1----:R-:W-:Y:S05]  /*a440*/  @P0 IMAD.WIDE R4, R3, 0x4, R4 ;  /* 0x0000000403040825 */ /* 0x002fea00078e0204 */
[----:B-----5:R2:W5:Y:S02]  /*a450*/  @P0 LDG.E R89, desc[UR50][R4.64] ;  /* 0x0000003204590981 */ /* 0x020564000c1e1900 */
[----:B--2---:R-:W3:Y:S02]  /*a460*/  @!P0 LDC R89, c[0x0][0x880] ;  /* 0x00022000ff598b82 */ /* 0x004ee40000000800 */
.L_x_143:
        /* <DEDUP_REMOVED lines=9> */
[----:B--2---:R-:W1:Y:S02]  /*a500*/  @!P0 LDC R88, c[0x0][0x8a8] ;  /* 0x00022a00ff588b82 */ /* 0x004e640000000800 */
.L_x_144:
[----:B------:R-:W2:Y:S01]  /*a510*/  SYNCS.PHASECHK.TRANS64.TRYWAIT P0, [UR43+0x30], R2 ;  /* 0x00003002ff0075a7 */ /* 0x000ea2000800112b */
[----:B------:R-:W-:Y:S01]  /*a520*/  LEA R145, R137, UR43, 0x3 ;  /* 0x0000002b89917c11 */ /* 0x000fe2000f8e18ff */
[----:B------:R-:W-:Y:S01]  /*a530*/  BSSY B0, `(.L_x_145) ;  /* 0x0000008000007945 */ /* 0x000fe20003800000 */
[----:B------:R-:W-:Y:S01]  /*a540*/  SHF.L.U32 R0, R135, 0x1f, RZ ;  /* 0x0000001f87007819 */ /* 0x000fe200000006ff */
[----:B------:R-:W-:Y:S02]  /*a550*/  VIADD R144, R139, UR43 ;  /* 0x0000002b8b907c36 */ /* 0x000fe40008000000 */
[----:B------:R-:W-:Y:S01]  /*a560*/  IMAD.MOV.U32 R107, RZ, RZ, RZ ;  /* 0x000000ffff6b7224 */ /* 0x000fe200078e00ff */
[----:B------:R1:W1:Y:S01]  /*a570*/  SYNCS.PHASECHK.TRANS64.TRYWAIT P2, [R145+URZ+0x100], R0 ;  /* 0x00010000910075a7 */ /* 0x00026200080411ff */
[----:B--2---:R-:W-:Y:S05]  /*a580*/  @P0 BRA `(.L_x_146) ;  /* 0x0000000000080947 */ /* 0x004fea0003800000 */
[----:B------:R-:W2:Y:S02]  /*a590*/  SYNCS.PHASECHK.TRANS64.TRYWAIT P0, [UR43+0x30], R2 ;  /* 0x00003002ff0075a7 */ /* 0x000ea4000800112b */
[----:B--2---:R-:W-:Y:S05]  /*a5a0*/  @!P0 BRA `(.L_x_147) ;  /* 0x0000008c00fc8947 */ /* 0x004fea0003800000 */
.L_x_146:
[----:B------:R-:W-:Y:S05]  /*a5b0*/  BSYNC B0 ;  /* 0x0000000000007941 */ /* 0x000fea0003800000 */
.L_x_145:
[----:B---3-5:R-:W-:Y:S01]  /*a5c0*/  FSETP.NEU.AND P0, PT, R89, RZ, PT ;  /* 0x000000ff5900720b */ /* 0x028fe20003f0d000 */
[----:B------:R-:W-:Y:S01]  /*a5d0*/  IMAD.MOV.U32 R106, RZ, RZ, RZ ;  /* 0x000000ffff6a7224 */ /* 0x000fe200078e00ff */
[----:B------:R-:W-:Y:S02]  /*a5e0*/  CS2R R104, SRZ ;  /* 0x0000000000687805 */ /* 0x000fe4000001ff00 */
        /* <DEDUP_REMOVED lines=13> */
[----:B------:R-:W-:Y:S01]  /*a6c0*/  CS2R R96, SRZ ;  /* 0x0000000000607805 */ /* 0x000fe2000001ff00 */
[----:B--2---:R-:W-:Y:S01]  /*a6d0*/  @P0 IMAD R2, R141, 0x2, R144 ;  /* 0x000000028d020824 */ /* 0x004fe200078e0290 */
[----:B------:R-:W-:Y:S05]  /*a6e0*/  @P0 WARPSYNC.ALL ;  /* 0x0000000000000948 */ /* 0x000fea0003800000 */
[----:B------:R2:W3:Y:S01]  /*a6f0*/  @P0 LDSM.16.MT88.4 R104, [R2+0x1000] ;  /* 0x001000000268083b */ /* 0x0004e20000004200 */
[----:B------:R-:W-:Y:S01]  /*a700*/  ISETP.GE.AND P1, PT, R146, 0x1, PT ;  /* 0x000000019200780c */ /* 0x000fe20003f26270 */
[----:B------:R-:W-:Y:S01]  /*a710*/  IMAD R95, R137, 0x100, R140 ;  /* 0x00000100895f7824 */ /* 0x000fe200078e028c */
[----:B------:R-:W-:Y:S02]  /*a720*/  CS2R R54, SRZ ;  /* 0x0000000000367805 */ /* 0x000fe4000001ff00 */
[----:B------:R-:W-:Y:S01]  /*a730*/  CS2R R52, SRZ ;  /* 0x0000000000347805 */ /* 0x000fe2000001ff00 */
[----:B------:R2:W1:Y:S01]  /*a740*/  @P0 LDSM.16.MT88.4 R112, [R2+0x1800] ;  /* 0x001800000270083b */ /* 0x0004620000004200 */
[----:B------:R-:W-:Y:S02]  /*a750*/  CS2R R50, SRZ ;  /* 0x0000000000327805 */ /* 0x000fe4000001ff00 */
[----:B------:R-:W-:Y:S02]  /*a760*/  CS2R R48, SRZ ;  /* 0x0000000000307805 */ /* 0x000fe4000001ff00 */
        /* <DEDUP_REMOVED lines=12> */
[----:B------:R2:W1:Y:S01]  /*a830*/  @P0 LDSM.16.MT88.4 R116, [R139+UR43+0x1000] ;  /* 0x0010002b8b74083b */ /* 0x0004620008004200 */
        /* <DEDUP_REMOVED lines=15> */
[----:B------:R-:W-:Y:S01]  /*a930*/  VIADD R164, R144, 0x1000 ;  /* 0x0000100090a47836 */ /* 0x000fe20000000000 */
[----:B------:R-:W-:Y:S02]  /*a940*/  CS2R R66, SRZ ;  /* 0x0000000000427805 */ /* 0x000fe4000001ff00 */
[----:B------:R-:W-:Y:S02]  /*a950*/  CS2R R64, SRZ ;  /* 0x0000000000407805 */ /* 0x000fe4000001ff00 */
[----:B------:R-:W-:Y:S02]  /*a960*/  CS2R R62, SRZ ;  /* 0x00000000003e7805 */ /* 0x000fe4000001ff00 */
[----:B------:R-:W-:Y:S02]  /*a970*/  CS2R R60, SRZ ;  /* 0x00000000003c7805 */ /* 0x000fe4000001ff00 */
[----:B------:R-:W-:Y:S02]  /*a980*/  CS2R R58, SRZ ;  /* 0x00000000003a7805 */ /* 0x000fe4000001ff00 */
[----:B------:R-:W-:Y:S01]  /*a990*/  CS2R R56, SRZ ;  /* 0x0000000000387805 */ /* 0x000fe2000001ff00 */
[----:B---3--:R-:W-:Y:S06]  /*a9a0*/  @!P1 BRA `(.L_x_148) ;  /* 0x0000000000d49947 */ /* 0x008fec0003800000 */
[----:B------:R-:W-:Y:S01]  /*a9b0*/  SHF.R.U32.HI R3, RZ, 0x15, R95 ;  /* 0x00000015ff037819 */ /* 0x000fe2000001165f */
[----:B------:R-:W-:Y:S03]  /*a9c0*/  BSSY B0, `(.L_x_149) ;  /* 0x0000006000007945 */ /* 0x000fe60003800000 */
[----:B------:R-:W-:Y:S01]  /*a9d0*/  LOP3.LUT P0, RZ, R3, 0x3, R128, 0x48, !PT ;  /* 0x0000000303ff7812 */ /* 0x000fe20007804880 */
[----:B------:R-:W-:Y:S01]  /*a9e0*/  @!UPT UIADD3 URZ, UPT, UPT, URZ, URZ, URZ ;  /* 0x000000fffffff290 */ /* 0x000fe2000fffe0ff */
[----:B-1----:R-:W-:Y:S11]  /*a9f0*/  @P2 BRA `(.L_x_150) ;  /* 0x0000000000082947 */ /* 0x002ff60003800000 */
[----:B------:R-:W1:Y:S02]  /*aa00*/  SYNCS.PHASECHK.TRANS64.TRYWAIT P1, [R145+URZ+0x100], R0 ;  /* 0x00010000910075a7 */ /* 0x000e6400080211ff */
[----:B-1----:R-:W-:Y:S05]  /*aa10*/  @!P1 BRA `(.L_x_151) ;  /* 0x0000008800f89947 */ /* 0x002fea0003800000 */
.L_x_150:
[----:B------:R-:W-:Y:S05]  /*aa20*/  BSYNC B0 ;  /* 0x0000000000007941 */ /* 0x000fea0003800000 */
.L_x_149:
[----:B------:R-:W-:Y:S05]  /*aa30*/  @!P0 BRA `(.L_x_152) ;  /* 0x0000000000408947 */ /* 0x000fea0003800000 */
[----:B------:R-:W3:Y:S01]  /*aa40*/  LDCU.64 UR8, c[0x4][0x70] ;  /* 0x01000e00ff0877ac */ /* 0x000ee20008000a00 */
[----:B------:R-:W-:Y:S01]  /*aa50*/  MOV R3, 0x0 ;  /* 0x0000000000037802 */ /* 0x000fe20000000f00 */
[----:B------:R-:W-:Y:S02]  /*aa60*/  HFMA2 R12, -RZ, RZ, 0, 5.9604644775390625e-08 ;  /* 0x00000001ff0c7431 */ /* 0x000fe400000001ff */
[----:B------:R-:W-:Y:S02]  /*aa70*/  IMAD.MOV.U32 R8, RZ, RZ, 0x192 ;  /* 0x00000192ff087424 */ /* 0x000fe400078e00ff */
[----:B------:R-:W-:Y:S01]  /*aa80*/  IMAD.MOV.U32 R13, RZ, RZ, RZ ;  /* 0x000000ffff0d7224 */ /* 0x000fe200078e00ff */
[----:B------:R-:W5:Y:S01]  /*aa90*/  LDCU.64 UR6, c[0x4][0x78] ;  /* 0x01000f00ff0677ac */ /* 0x000f620008000a00 */
[----:B--2---:R-:W2:Y:S01]  /*aaa0*/  LDC.64 R2, c[0x4][R3] ;  /* 0x0100000003027b82 */ /* 0x004ea20000000a00 */
[----:B------:R-:W1:Y:S01]  /*aab0*/  LDCU.64 UR4, c[0x4][0x10] ;  /* 0x01000200ff0477ac */ /* 0x000e620008000a00 */
[----:B---3--:R-:W-:Y:S01]  /*aac0*/  MOV R5, UR9 ;  /* 0x0000000900057c02 */ /* 0x008fe20008000f00 */
[----:B------:R-:W-:Y:S01]  /*aad0*/  IMAD.U32 R4, RZ, RZ, UR8 ;  /* 0x00000008ff047e24 */ /* 0x000fe2000f8e00ff */
[----:B-----5:R-:W-:Y:S01]  /*aae0*/  MOV R7, UR7 ;  /* 0x0000000700077c02 */ /* 0x020fe20008000f00 */
[----:B------:R-:W-:Y:S01]  /*aaf0*/  IMAD.U32 R6, RZ, RZ, UR6 ;  /* 0x00000006ff067e24 */ /* 0x000fe2000f8e00ff */
[----:B-1----:R-:W-:Y:S01]  /*ab00*/  MOV R11, UR5 ;  /* 0x00000005000b7c02 */ /* 0x002fe20008000f00 */
[----:B------:R-:W-:Y:S02]  /*ab10*/  IMAD.U32 R10, RZ, RZ, UR4 ;  /* 0x00000004ff0a7e24 */ /* 0x000fe4000f8e00ff */
[----:B------:R-:W-:Y:S07]  /*ab20*/  LEPC R20, `(.L_x_152) ;  /* 0x000000001014794e */ /* 0x000fee0000000000 */
[----:B--2-4-:R-:W-:Y:S05]  /*ab30*/  CALL.ABS.NOINC R2 ;  /* 0x0000000002007343 */ /* 0x014fea0003c00000 */
.L_x_152:
[----:B------:R-:W-:Y:S05]  /*ab40*/  WARPSYNC.ALL ;  /* 0x0000000000007948 */ /* 0x000fea0003800000 */
[C---:B------:R-:W-:Y:S01]  /*ab50*/  R2UR UR4, R95.reuse ;  /* 0x000000005f0472ca */ /* 0x040fe200000e0000 */
[----:B------:R-:W-:Y:S05]  /*ab60*/  VIADD R3, R95, 0x100000 ;  /* 0x001000005f037836 */ /* 0x000fea0000000000 */
[----:B------:R-:W-:Y:S04]  /*ab70*/  SHF.R.U32.HI R3, RZ, 0x15, R3 ;  /* 0x00000015ff037819 */ /* 0x000fe80000011603 */
[----:B------:R-:W-:Y:S03]  /*ab80*/  LOP3.LUT P0, RZ, R3, 0x3, R128, 0x48, !PT ;  /* 0x0000000303ff7812 */ /* 0x000fe60007804880 */
[----:B------:R-:W3:Y:S10]  /*ab90*/  LDTM.16dp256bit.x8 R24, tmem[UR4] ;  /* 0x00000004001879ee */ /* 0x000ef400081a0000 */
[----:B---3--:R-:W-:Y:S05]  /*aba0*/  @!P0 BRA `(.L_x_153) ;  /* 0x0000000000408947 */ /* 0x008fea0003800000 */
        /* <DEDUP_REMOVED lines=16> */
.L_x_153:
[----:B------:R-:W-:Y:S05]  /*acb0*/  WARPSYNC.ALL ;  /* 0x0000000000007948 */ /* 0x000fea0003800000 */
[----:B------:R-:W-:Y:S11]  /*acc0*/  R2UR UR4, R95 ;  /* 0x000000005f0472ca */ /* 0x000ff600000e0000 */
[----:B------:R-:W-:Y:S02]  /*acd0*/  @!UPT UIADD3 URZ, UPT, UPT, URZ, URZ, URZ ;  /* 0x000000fffffff290 */ /* 0x000fe4000fffe0ff */
[----:B------:R-:W3:Y:S02]  /*ace0*/  LDTM.16dp256bit.x8 R56, tmem[UR4+0x100000] ;  /* 0x10000004003879ee */ /* 0x000ee400081a0000 */
[----:B---3--:R-:W-:Y:S01]  /*acf0*/  NOP ;  /* 0x0000000000007918 */ /* 0x008fe20000000000 */
.L_x_148:
[--C-:B-1----:R-:W-:Y:S01]  /*ad00*/  HADD2.F32 R90, -RZ, R116.reuse.H0_H0 ;  /* 0x20000074ff5a7230 */ /* 0x102fe20000004100 */
[----:B------:R-:W-:Y:S05]  /*ad10*/  WARPSYNC.ALL ;  /* 0x0000000000007948 */ /* 0x000fea0003800000 */
[----:B------:R-:W-:Y:S01]  /*ad20*/  LEA R165, R141, R144, 0x1 ;  /* 0x000000908da57211 */ /* 0x000fe200078e08ff */
[-C--:B------:R-:W-:Y:S01]  /*ad30*/  FMUL R13, R36, R88.reuse ;  /* 0x00000058240d7220 */ /* 0x080fe20000400000 */
[-C--:B------:R-:W-:Y:S01]  /*ad40*/  FMUL R14, R37, R88.reuse ;  /* 0x00000058250e7220 */ /* 0x080fe20000400000 */
[-C--:B------:R-:W-:Y:S01]  /*ad50*/  FMUL R15, R38, R88.reuse ;  /* 0x00000058260f7220 */ /* 0x080fe20000400000 */
[----:B------:R-:W-:Y:S02]  /*ad60*/  HADD2.F32 R91, -RZ, R116.H1_H1 ;  /* 0x30000074ff5b7230 */ /* 0x000fe40000004100 */
[-C--:B------:R-:W-:Y:S01]  /*ad70*/  FMUL R16, R39, R88.reuse ;  /* 0x0000005827107220 */ /* 0x080fe20000400000 */
[-C--:B------:R-:W-:Y:S01]  /*ad80*/  FMUL R0, R24, R88.reuse ;  /* 0x0000005818007220 */ /* 0x080fe20000400000 */
[--C-:B------:R-:W-:Y:S02]  /*ad90*/  HADD2.F32 R92, -RZ, R119.reuse.H0_H0 ;  /* 0x20000077ff5c7230 */ /* 0x100fe40000004100 */
[-C--:B--2---:R-:W-:Y:S01]  /*ada0*/  FMUL R2, R25, R88.reuse ;  /* 0x0000005819027220 */ /* 0x084fe20000400000 */
[----:B------:R-:W-:Y:S01]  /*adb0*/  FMUL R3, R26, R88 ;  /* 0x000000581a037220 */ /* 0x000fe20000400000 */
[----:B------:R-:W-:Y:S02]  /*adc0*/  HADD2.F32 R93, -RZ, R119.H1_H1 ;  /* 0x30000077ff5d7230 */ /* 0x000fe40000004100 */
[C---:B------:R-:W-:Y:S01]  /*add0*/  FFMA R0, R89.reuse, R90, R0 ;  /* 0x0000005a59007223 */ /* 0x040fe20000000000 */
[--C-:B------:R-:W-:Y:S02]  /*ade0*/  HADD2.F32 R90, -RZ, R117.reuse.H0_H0 ;  /* 0x20000075ff5a7230 */ /* 0x100fe40000004100 */
[----:B------:R-:W-:Y:S01]  /*adf0*/  FFMA R2, R89, R91, R2 ;  /* 0x0000005b59027223 */ /* 0x000fe20000000002 */
[----:B------:R-:W-:Y:S02]  /*ae00*/  HADD2.F32 R91, -RZ, R117.H1_H1 ;  /* 0x30000075ff5b7230 */ /* 0x000fe40000004100 */
[-C--:B------:R-:W-:Y:S01]  /*ae10*/  FMUL R4, R27, R88.reuse ;  /* 0x000000581b047220 */ /* 0x080fe20000400000 */
[----:B------:R-:W-:Y:S01]  /*ae20*/  FMUL R5, R28, R88 ;  /* 0x000000581c057220 */ /* 0x000fe20000400000 */
[C---:B------:R-:W-:Y:S01]  /*ae30*/  FFMA R3, R89.reuse, R90, R3 ;  /* 0x0000005a59037223 */ /* 0x040fe20000000003 */
[--C-:B------:R-:W-:Y:S01]  /*ae40*/  HADD2.F32 R90, -RZ, R118.reuse.H0_H0 ;  /* 0x20000076ff5a7230 */ /* 0x100fe20000004100 */
[----:B------:R-:W-:Y:S01]  /*ae50*/  F2FP.F16.F32.PACK_AB R148, R2, R0 ;  /* 0x000000000294723e */ /* 0x000fe200000000ff */
[----:B------:R-:W-:Y:S01]  /*ae60*/  FFMA R4, R89, R91, R4 ;  /* 0x0000005b59047223 */ /* 0x000fe20000000004 */
[----:B------:R-:W-:Y:S02]  /*ae70*/  HADD2.F32 R91, -RZ, R118.H1_H1 ;  /* 0x30000076ff5b7230 */ /* 0x000fe40000004100 */
[----:B------:R-:W-:Y:S01]  /*ae80*/  FMUL R6, R29, R88 ;  /* 0x000000581d067220 */ /* 0x000fe20000400000 */
[C---:B------:R-:W-:Y:S01]  /*ae90*/  FFMA R5, R89.reuse, R90, R5 ;  /* 0x0000005a59057223 */ /* 0x040fe20000000005 */
[----:B------:R-:W-:Y:S01]  /*aea0*/  FMUL R7, R30, R88 ;  /* 0x000000581e077220 */ /* 0x000fe20000400000 */
[----:B------:R-:W-:Y:S01]  /*aeb0*/  F2FP.F16.F32.PACK_AB R149, R4, R3 ;  /* 0x000000030495723e */ /* 0x000fe200000000ff */
[C---:B------:R-:W-:Y:S01]  /*aec0*/  FFMA R6, R89.reuse, R91, R6 ;  /* 0x0000005b59067223 */ /* 0x040fe20000000006 */
[----:B------:R-:W-:Y:S02]  /*aed0*/  HADD2.F32 R90, -RZ, R108.H0_H0 ;  /* 0x2000006cff5a7230 */ /* 0x000fe40000004100 */
[----:B------:R-:W-:Y:S01]  /*aee0*/  FFMA R7, R89, R92, R7 ;  /* 0x0000005c59077223 */ /* 0x000fe20000000007 */
[-C--:B------:R-:W-:Y:S01]  /*aef0*/  FMUL R8, R31, R88.reuse ;  /* 0x000000581f087220 */ /* 0x080fe20000400000 */
[----:B------:R-:W-:Y:S01]  /*af00*/  HADD2.F32 R92, -RZ, R109.H0_H0 ;  /* 0x2000006dff5c7230 */ /* 0x000fe20000004100 */
[----:B------:R-:W-:Y:S01]  /*af10*/  F2FP.F16.F32.PACK_AB R150, R6, R5 ;  /* 0x000000050696723e */ /* 0x000fe200000000ff */
[-C--:B------:R-:W-:Y:S01]  /*af20*/  FMUL R9, R32, R88.reuse ;  /* 0x0000005820097220 */ /* 0x080fe20000400000 */
[----:B------:R-:W-:Y:S01]  /*af30*/  FFMA R8, R89, R93, R8 ;  /* 0x0000005d59087223 */ /* 0x000fe20000000008 */
[----:B------:R-:W-:Y:S02]  /*af40*/  HADD2.F32 R91, -RZ, R110.H1_H1 ;  /* 0x3000006eff5b7230 */ /* 0x000fe40000004100 */
[----:B------:R-:W-:Y:S01]  /*af50*/  FMUL R10, R33, R88 ;  /* 0x00000058210a7220 */ /* 0x000fe20000400000 */
[----:B------:R-:W-:Y:S01]  /*af60*/  FFMA R9, R89, R90, R9 ;  /* 0x0000005a59097223 */ /* 0x000fe20000000009 */
[----:B------:R-:W-:Y:S01]  /*af70*/  HADD2.F32 R90, -RZ, R108.H1_H1 ;  /* 0x3000006cff5a7230 */ /* 0x000fe20000004100 */
[----:B------:R-:W-:Y:S01]  /*af80*/  F2FP.F16.F32.PACK_AB R151, R8, R7 ;  /* 0x000000070897723e */ /* 0x000fe200000000ff */
[-C--:B------:R-:W-:Y:S01]  /*af90*/  FMUL R11, R34, R88.reuse ;  /* 0x00000058220b7220 */ /* 0x080fe20000400000 */
[----:B------:R-:W-:Y:S01]  /*afa0*/  FMUL R12, R35, R88 ;  /* 0x00000058230c7220 */ /* 0x000fe20000400000 */
[----:B------:R-:W-:Y:S02]  /*afb0*/  HADD2.F32 R93, -RZ, R101.H1_H1 ;  /* 0x30000065ff5d7230 */ /* 0x000fe40000004100 */
[C---:B------:R-:W-:Y:S01]  /*afc0*/  FFMA R10, R89.reuse, R90, R10 ;  /* 0x0000005a590a7223 */ /* 0x040fe2000000000a */
[----:B------:R-:W-:Y:S01]  /*afd0*/  HADD2.F32 R90, -RZ, R109.H1_H1 ;  /* 0x3000006dff5a7230 */ /* 0x000fe20000004100 */
[----:B------:R1:W-:Y:S01]  /*afe0*/  STSM.16.MT88.4 [R144+0x1000], R148 ;  /* 0x0010009490007844 */ /* 0x0003e20000004200 */
[C---:B------:R-:W-:Y:S01]  /*aff0*/  FFMA R11, R89.reuse, R92, R11 ;  /* 0x0000005c590b7223 */ /* 0x040fe2000000000b */
[----:B------:R-:W-:Y:S01]  /*b000*/  HADD2.F32 R92, -RZ, R110.H0_H0 ;  /* 0x2000006eff5c7230 */ /* 0x000fe20000004100 */
[----:B------:R-:W-:Y:S01]  /*b010*/  F2FP.F16.F32.PACK_AB R152, R10, R9 ;  /* 0x000000090a98723e */ /* 0x000fe200000000ff */
[C---:B------:R-:W-:Y:S01]  /*b020*/  FFMA R12, R89.reuse, R90, R12 ;  /* 0x0000005a590c7223 */ /* 0x040fe2000000000c */
[--C-:B------:R-:W-:Y:S02]  /*b030*/  HADD2.F32 R90, -RZ, R111.reuse.H0_H0 ;  /* 0x2000006fff5a7230 */ /* 0x100fe40000004100 */
[----:B------:R-:W-:Y:S01]  /*b040*/  FMUL R17, R40, R88 ;  /* 0x0000005828117220 */ /* 0x000fe20000400000 */
[C---:B------:R-:W-:Y:S01]  /*b050*/  FFMA R13, R89.reuse, R92, R13 ;  /* 0x0000005c590d7223 */ /* 0x040fe2000000000d */
[C---:B------:R-:W-:Y:S01]  /*b060*/  FFMA R14, R89.reuse, R91, R14 ;  /* 0x0000005b590e7223 */ /* 0x040fe2000000000e */
[----:B------:R-:W-:Y:S01]  /*b070*/  HADD2.F32 R91, -RZ, R111.H1_H1 ;  /* 0x3000006fff5b7230 */ /* 0x000fe20000004100 */
[----:B------:R-:W-:Y:S01]  /*b080*/  F2FP.F16.F32.PACK_AB R153, R12, R11 ;  /* 0x0000000b0c99723e */ /* 0x000fe200000000ff */
[C---:B------:R-:W-:Y:S01]  /*b090*/  FFMA R15, R89.reuse, R90, R15 ;  /* 0x0000005a590f7223 */ /* 0x040fe2000000000f */
[--C-:B------:R-:W-:Y:S01]  /*b0a0*/  HADD2.F32 R90, -RZ, R100.reuse.H0_H0 ;  /* 0x20000064ff5a7230 */ /* 0x100fe20000004100 */
[----:B------:R-:W-:Y:S01]  /*b0b0*/  F2FP.F16.F32.PACK_AB R154, R14, R13 ;  /* 0x0000000d0e9a723e */ /* 0x000fe200000000ff */
[----:B------:R-:W-:Y:S01]  /*b0c0*/  FFMA R16, R89, R91, R16 ;  /* 0x0000005b59107223 */ /* 0x000fe20000000010 */
[----:B------:R-:W-:Y:S02]  /*b0d0*/  HADD2.F32 R91, -RZ, R100.H1_H1 ;  /* 0x30000064ff5b7230 */ /* 0x000fe40000004100 */
[----:B------:R-:W-:Y:S01]  /*b0e0*/  FMUL R18, R41, R88 ;  /* 0x0000005829127220 */ /* 0x000fe20000400000 */
[----:B------:R-:W-:Y:S02]  /*b0f0*/  HADD2.F32 R92, -RZ, R101.H0_H0 ;  /* 0x20000065ff5c7230 */ /* 0x000fe40000004100 */
[C---:B------:R-:W-:Y:S01]  /*b100*/  FFMA R17, R89.reuse, R90, R17 ;  /* 0x0000005a59117223 */ /* 0x040fe20000000011 */
[----:B------:R-:W-:Y:S01]  /*b110*/  F2FP.F16.F32.PACK_AB R155, R16, R15 ;  /* 0x0000000f109b723e */ /* 0x000fe200000000ff */
[----:B------:R-:W-:Y:S01]  /*b120*/  FFMA R18, R89, R91, R18 ;  /* 0x0000005b59127223 */ /* 0x000fe20000000012 */
[-C--:B------:R-:W-:Y:S01]  /*b130*/  FMUL R19, R42, R88.reuse ;  /* 0x000000582a137220 */ /* 0x080fe20000400000 */
[----:B------:R-:W-:Y:S01]  /*b140*/  FMUL R20, R43, R88 ;  /* 0x000000582b147220 */ /* 0x000fe20000400000 */
[--C-:B------:R-:W-:Y:S01]  /*b150*/  HADD2.F32 R90, -RZ, R102.reuse.H0_H0 ;  /* 0x20000066ff5a7230 */ /* 0x100fe20000004100 */
[----:B------:R2:W-:Y:S01]  /*b160*/  STSM.16.MT88.4 [R144+0x1800], R152 ;  /* 0x0018009890007844 */ /* 0x0005e20000004200 */
[----:B------:R-:W-:Y:S01]  /*b170*/  F2FP.F16.F32.PACK_AB R156, R18, R17 ;  /* 0x00000011129c723e */ /* 0x000fe200000000ff */
[C---:B------:R-:W-:Y:S01]  /*b180*/  FFMA R19, R89.reuse, R92, R19 ;  /* 0x0000005c59137223 */ /* 0x040fe20000000013 */
[----:B------:R-:W-:Y:S01]  /*b190*/  FFMA R20, R89, R93, R20 ;  /* 0x0000005d59147223 */ /* 0x000fe20000000014 */
[-C--:B------:R-:W-:Y:S01]  /*b1a0*/  FMUL R21, R44, R88.reuse ;  /* 0x000000582c157220 */ /* 0x080fe20000400000 */
[----:B------:R-:W-:Y:S02]  /*b1b0*/  HADD2.F32 R91, -RZ, R102.H1_H1 ;  /* 0x30000066ff5b7230 */ /* 0x000fe40000004100 */
[----:B------:R-:W-:Y:S01]  /*b1c0*/  FMUL R22, R45, R88 ;  /* 0x000000582d167220 */ /* 0x000fe20000400000 */
[--C-:B------:R-:W-:Y:S01]  /*b1d0*/  HADD2.F32 R92, -RZ, R103.reuse.H0_H0 ;  /* 0x20000067ff5c7230 */ /* 0x100fe20000004100 */
        /* <DEDUP_REMOVED lines=18> */
[----:B------:R-:W-:Y:S01]  /*b300*/  HADD2.F32 R93, -RZ, R97.H1_H1 ;  /* 0x30000061ff5d7230 */ /* 0x000fe20000004100 */
[----:B------:R3:W-:Y:S01]  /*b310*/  STSM.16.MT88.4 [R144+0x2000], R156 ;  /* 0x0020009c90007844 */ /* 0x0007e20000004200 */
[----:B------:R-:W-:Y:S01]  /*b320*/  FMUL R28, R51, R88 ;  /* 0x00000058331c7220 */ /* 0x000fe20000400000 */
[--C-:B------:R-:W-:Y:S01]  /*b330*/  HADD2.F32 R90, -RZ, R98.reuse.H0_H0 ;  /* 0x20000062ff5a7230 */ /* 0x100fe20000004100 */
[----:B-1----:R-:W-:Y:S01]  /*b340*/  F2FP.F16.F32.PACK_AB R148, R26, R25 ;  /* 0x000000191a94723e */ /* 0x002fe200000000ff */
[C---:B------:R-:W-:Y:S01]  /*b350*/  FFMA R27, R89.reuse, R92, R27 ;  /* 0x0000005c591b7223 */ /* 0x040fe2000000001b */
[----:B------:R-:W-:Y:S01]  /*b360*/  FFMA R28, R89, R93, R28 ;  /* 0x0000005d591c7223 */ /* 0x000fe2000000001c */
[-C--:B------:R-:W-:Y:S01]  /*b370*/  FMUL R29, R52, R88.reuse ;  /* 0x00000058341d7220 */ /* 0x080fe20000400000 */
[-C--:B------:R-:W-:Y:S01]  /*b380*/  FMUL R30, R53, R88.reuse ;  /* 0x00000058351e7220 */ /* 0x080fe20000400000 */
[--C-:B------:R-:W-:Y:S02]  /*b390*/  HADD2.F32 R92, -RZ, R99.reuse.H0_H0 ;  /* 0x20000063ff5c7230 */ /* 0x100fe40000004100 */
[----:B------:R-:W-:Y:S01]  /*b3a0*/  FMUL R31, R54, R88 ;  /* 0x00000058361f7220 */ /* 0x000fe20000400000 */
[----:B------:R-:W-:Y:S01]  /*b3b0*/  F2FP.F16.F32.PACK_AB R149, R28, R27 ;  /* 0x0000001b1c95723e */ /* 0x000fe200000000ff */
[----:B------:R-:W-:Y:S01]  /*b3c0*/  FFMA R29, R89, R90, R29 ;  /* 0x0000005a591d7223 */ /* 0x000fe2000000001d */
[----:B------:R-:W-:Y:S02]  /*b3d0*/  HADD2.F32 R90, -RZ, R98.H1_H1 ;  /* 0x30000062ff5a7230 */ /* 0x000fe40000004100 */
[-C--:B------:R-:W-:Y:S01]  /*b3e0*/  FMUL R32, R55, R88.reuse ;  /* 0x0000005837207220 */ /* 0x080fe20000400000 */
[----:B------:R-:W-:Y:S02]  /*b3f0*/  HADD2.F32 R91, -RZ, R99.H1_H1 ;  /* 0x30000063ff5b7230 */ /* 0x000fe40000004100 */
[-C--:B------:R-:W-:Y:S01]  /*b400*/  FMUL R56, R56, R88.reuse ;  /* 0x0000005838387220 */ /* 0x080fe20000400000 */
[----:B------:R-:W-:Y:S01]  /*b410*/  FMUL R57, R57, R88 ;  /* 0x0000005839397220 */ /* 0x000fe20000400000 */
[C---:B------:R-:W-:Y:S01]  /*b420*/  FFMA R30, R89.reuse, R90, R30 ;  /* 0x0000005a591e7223 */ /* 0x040fe2000000001e */
[--C-:B------:R-:W-:Y:S02]  /*b430*/  HADD2.F32 R90, -RZ, R104.reuse.H0_H0 ;  /* 0x20000068ff5a7230 */ /* 0x100fe40000004100 */
[C---:B------:R-:W-:Y:S01]  /*b440*/  FFMA R31, R89.reuse, R92, R31 ;  /* 0x0000005c591f7223 */ /* 0x040fe2000000001f */
[C---:B------:R-:W-:Y:S01]  /*b450*/  FFMA R32, R89.reuse, R91, R32 ;  /* 0x0000005b59207223 */ /* 0x040fe20000000020 */
[----:B------:R-:W-:Y:S01]  /*b460*/  HADD2.F32 R92, -RZ, R104.H1_H1 ;  /* 0x30000068ff5c7230 */ /* 0x000fe20000004100 */
[----:B------:R-:W-:Y:S01]  /*b470*/  F2FP.F16.F32.PACK_AB R150, R30, R29 ;  /* 0x0000001d1e96723e */ /* 0x000fe200000000ff */
[--C-:B------:R-:W-:Y:S02]  /*b480*/  HADD2.F32 R91, -RZ, R105.reuse.H0_H0 ;  /* 0x20000069ff5b7230 */ /* 0x100fe40000004100 */
[C---:B------:R-:W-:Y:S01]  /*b490*/  FFMA R56, R89.reuse, R90, R56 ;  /* 0x0000005a59387223 */ /* 0x040fe20000000038 */
[----:B------:R-:W-:Y:S01]  /*b4a0*/  F2FP.F16.F32.PACK_AB R151, R32, R31 ;  /* 0x0000001f2097723e */ /* 0x000fe200000000ff */
[----:B------:R-:W-:Y:S01]  /*b4b0*/  FFMA R57, R89, R92, R57 ;  /* 0x0000005c59397223 */ /* 0x000fe20000000039 */
[-C--:B------:R-:W-:Y:S01]  /*b4c0*/  FMUL R58, R58, R88.reuse ;  /* 0x000000583a3a7220 */ /* 0x080fe20000400000 */
[----:B------:R-:W-:Y:S02]  /*b4d0*/  HADD2.F32 R90, -RZ, R105.H1_H1 ;  /* 0x30000069ff5a7230 */ /* 0x000fe40000004100 */
[----:B------:R-:W-:Y:S01]  /*b4e0*/  FMUL R59, R59, R88 ;  /* 0x000000583b3b7220 */ /* 0x000fe20000400000 */
[----:B------:R1:W-:Y:S01]  /*b4f0*/  STSM.16.MT88.4 [R144+0x2800], R148 ;  /* 0x0028009490007844 */ /* 0x0003e20000004200 */
[----:B--2---:R-:W-:Y:S01]  /*b500*/  F2FP.F16.F32.PACK_AB R152, R57, R56 ;  /* 0x000000383998723e */ /* 0x004fe200000000ff */
[C---:B------:R-:W-:Y:S01]  /*b510*/  FFMA R58, R89.reuse, R91, R58 ;  /* 0x0000005b593a7223 */ /* 0x040fe2000000003a */
[--C-:B------:R-:W-:Y:S02]  /*b520*/  HADD2.F32 R91, -RZ, R106.reuse.H0_H0 ;  /* 0x2000006aff5b7230 */ /* 0x100fe40000004100 */
        /* <DEDUP_REMOVED lines=26> */
[----:B---3--:R-:W-:Y:S01]  /*b6d0*/  F2FP.F16.F32.PACK_AB R156, R65, R64 ;  /* 0x00000040419c723e */ /* 0x008fe200000000ff */
        /* <DEDUP_REMOVED lines=12> */
[-C--:B------:R-:W-:Y:S01]  /*b7a0*/  FMUL R71, R71, R88.reuse ;  /* 0x0000005847477220 */ /* 0x080fe20000400000 */
[----:B------:R-:W-:Y:S01]  /*b7b0*/  FMUL R72, R72, R88 ;  /* 0x0000005848487220 */ /* 0x000fe20000400000 */
[----:B------:R-:W-:Y:S01]  /*b7c0*/  F2FP.F16.F32.PACK_AB R158, R69, R68 ;  /* 0x00000044459e723e */ /* 0x000fe200000000ff */
[C---:B------:R-:W-:Y:S01]  /*b7d0*/  FFMA R70, R89.reuse, R91, R70 ;  /* 0x0000005b59467223 */ /* 0x040fe20000000046 */
[--C-:B------:R-:W-:Y:S02]  /*b7e0*/  HADD2.F32 R91, -RZ, R120.reuse.H0_H0 ;  /* 0x20000078ff5b7230 */ /* 0x100fe40000004100 */
[----:B------:R-:W-:Y:S01]  /*b7f0*/  FFMA R71, R89, R90, R71 ;  /* 0x0000005a59477223 */ /* 0x000fe20000000047 */
[----:B------:R-:W-:Y:S02]  /*b800*/  HADD2.F32 R92, -RZ, R120.H1_H1 ;  /* 0x30000078ff5c7230 */ /* 0x000fe40000004100 */
[----:B------:R-:W-:Y:S01]  /*b810*/  FMUL R73, R73, R88 ;  /* 0x0000005849497220 */ /* 0x000fe20000400000 */
[--C-:B------:R-:W-:Y:S02]  /*b820*/  HADD2.F32 R93, -RZ, R121.reuse.H0_H0 ;  /* 0x20000079ff5d7230 */ /* 0x100fe40000004100 */
[----:B------:R-:W-:Y:S01]  /*b830*/  FFMA R72, R89, R91, R72 ;  /* 0x0000005b59487223 */ /* 0x000fe20000000048 */
[----:B------:R-:W-:Y:S01]  /*b840*/  F2FP.F16.F32.PACK_AB R159, R71, R70 ;  /* 0x00000046479f723e */ /* 0x000fe200000000ff */
[----:B------:R-:W-:Y:S01]  /*b850*/  FFMA R73, R89, R92, R73 ;  /* 0x0000005c59497223 */ /* 0x000fe20000000049 */
[-C--:B------:R-:W-:Y:S01]  /*b860*/  FMUL R74, R74, R88.reuse ;  /* 0x000000584a4a7220 */ /* 0x080fe20000400000 */
[----:B------:R-:W-:Y:S02]  /*b870*/  HADD2.F32 R90, -RZ, R121.H1_H1 ;  /* 0x30000079ff5a7230 */ /* 0x000fe40000004100 */
[----:B------:R-:W-:Y:S01]  /*b880*/  FMUL R75, R75, R88 ;  /* 0x000000584b4b7220 */ /* 0x000fe20000400000 */
[----:B------:R1:W-:Y:S01]  /*b890*/  STSM.16.MT88.4 [R165+0x1800], R156 ;  /* 0x0018009ca5007844 */ /* 0x0003e20000004200 */
[----:B------:R-:W-:Y:S01]  /*b8a0*/  F2FP.F16.F32.PACK_AB R160, R73, R72 ;  /* 0x0000004849a0723e */ /* 0x000fe200000000ff */
[C---:B------:R-:W-:Y:S01]  /*b8b0*/  FFMA R74, R89.reuse, R93, R74 ;  /* 0x0000005d594a7223 */ /* 0x040fe2000000004a */
[----:B------:R-:W-:Y:S01]  /*b8c0*/  FFMA R75, R89, R90, R75 ;  /* 0x0000005a594b7223 */ /* 0x000fe2000000004b */
[--C-:B------:R-:W-:Y:S02]  /*b8d0*/  HADD2.F32 R91, -RZ, R122.reuse.H0_H0 ;  /* 0x2000007aff5b7230 */ /* 0x100fe40000004100 */
        /* <DEDUP_REMOVED lines=10> */
[--C-:B------:R-:W-:Y:S02]  /*b980*/  HADD2.F32 R90, -RZ, R124.reuse.H0_H0 ;  /* 0x2000007cff5a7230 */ /* 0x100fe40000004100 */
[C---:B------:R-:W-:Y:S01]  /*b990*/  FFMA R78, R89.reuse, R93, R78 ;  /* 0x0000005d594e7223 */ /* 0x040fe2000000004e */
[----:B------:R-:W-:Y:S01]  /*b9a0*/  FMUL R80, R80, R88 ;  /* 0x0000005850507220 */ /* 0x000fe20000400000 */
[----:B------:R-:W-:Y:S01]  /*b9b0*/  FFMA R79, R89, R92, R79 ;  /* 0x0000005c594f7223 */ /* 0x000fe2000000004f */
[----:B------:R-:W-:Y:S02]  /*b9c0*/  HADD2.F32 R92, -RZ, R124.H1_H1 ;  /* 0x3000007cff5c7230 */ /* 0x000fe40000004100 */
[-C--:B------:R-:W-:Y:S01]  /*b9d0*/  FMUL R81, R81, R88.reuse ;  /* 0x0000005851517220 */ /* 0x080fe20000400000 */
[--C-:B------:R-:W-:Y:S02]  /*b9e0*/  HADD2.F32 R91, -RZ, R125.reuse.H0_H0 ;  /* 0x2000007dff5b7230 */ /* 0x100fe40000004100 */
[----:B------:R-:W-:Y:S01]  /*b9f0*/  FMUL R82, R82, R88 ;  /* 0x0000005852527220 */ /* 0x000fe20000400000 */
[C---:B------:R-:W-:Y:S01]  /*ba00*/  FFMA R80, R89.reuse, R90, R80 ;  /* 0x0000005a59507223 */ /* 0x040fe20000000050 */
[C---:B------:R-:W-:Y:S01]  /*ba10*/  FFMA R81, R89.reuse, R92, R81 ;  /* 0x0000005c59517223 */ /* 0x040fe20000000051 */
[----:B------:R-:W-:Y:S02]  /*ba20*/  HADD2.F32 R90, -RZ, R125.H1_H1 ;  /* 0x3000007dff5a7230 */ /* 0x000fe40000004100 */
[----:B------:R-:W-:Y:S01]  /*ba30*/  FFMA R82, R89, R91, R82 ;  /* 0x0000005b59527223 */ /* 0x000fe20000000052 */
[-C--:B------:R-:W-:Y:S01]  /*ba40*/  FMUL R83, R83, R88.reuse ;  /* 0x0000005853537220 */ /* 0x080fe20000400000 */
[--C-:B------:R-:W-:Y:S02]  /*ba50*/  HADD2.F32 R91, -RZ, R126.reuse.H0_H0 ;  /* 0x2000007eff5b7230 */ /* 0x100fe40000004100 */
[-C--:B------:R-:W-:Y:S01]  /*ba60*/  FMUL R84, R84, R88.reuse ;  /* 0x0000005854547220 */ /* 0x080fe20000400000 */
[----:B------:R-:W-:Y:S02]  /*ba70*/  HADD2.F32 R92, -RZ, R126.H1_H1 ;  /* 0x3000007eff5c7230 */ /* 0x000fe40000004100 */
[-C--:B------:R-:W-:Y:S01]  /*ba80*/  FMUL R85, R85, R88.reuse ;  /* 0x0000005855557220 */ /* 0x080fe20000400000 */
[--C-:B------:R-:W-:Y:S02]  /*ba90*/  HADD2.F32 R93, -RZ, R127.reuse.H0_H0 ;  /* 0x2000007fff5d7230 */ /* 0x100fe40000004100 */
[----:B------:R-:W-:Y:S01]  /*baa0*/  FMUL R86, R86, R88 ;  /* 0x0000005856567220 */ /* 0x000fe20000400000 */
[----:B------:R-:W-:Y:S02]  /*bab0*/  HADD2.F32 R94, -RZ, R127.H1_H1 ;  /* 0x3000007fff5e7230 */ /* 0x000fe40000004100 */
[----:B------:R-:W-:Y:S01]  /*bac0*/  FFMA R83, R89, R90, R83 ;  /* 0x0000005a59537223 */ /* 0x000fe20000000053 */
[----:B------:R-:W-:Y:S01]  /*bad0*/  FMUL R87, R87, R88 ;  /* 0x0000005857577220 */ /* 0x000fe20000400000 */
[C---:B------:R-:W-:Y:S01]  /*bae0*/  FFMA R84, R89.reuse, R91, R84 ;  /* 0x0000005b59547223 */ /* 0x040fe20000000054 */
[C---:B------:R-:W-:Y:S01]  /*baf0*/  FFMA R85, R89.reuse, R92, R85 ;  /* 0x0000005c59557223 */ /* 0x040fe20000000055 */
[C---:B------:R-:W-:Y:S01]  /*bb00*/  FFMA R86, R89.reuse, R93, R86 ;  /* 0x0000005d59567223 */ /* 0x040fe20000000056 */
[----:B------:R-:W-:Y:S01]  /*bb10*/  FFMA R87, R89, R94, R87 ;  /* 0x0000005e59577223 */ /* 0x000fe20000000057 */
[----:B------:R-:W-:Y:S01]  /*bb20*/  F2FP.F16.F32.PACK_AB R162, R77, R76 ;  /* 0x0000004c4da2723e */ /* 0x000fe200000000ff */
[----:B------:R-:W-:Y:S01]  /*bb30*/  BSSY.RECONVERGENT B0, `(.L_x_154) ;  /* 0x000001c000007945 */ /* 0x000fe20003800200 */
[----:B------:R-:W-:Y:S02]  /*bb40*/  F2FP.F16.F32.PACK_AB R163, R79, R78 ;  /* 0x0000004e4fa3723e */ /* 0x000fe400000000ff */
[----:B------:R-:W-:Y:S02]  /*bb50*/  F2FP.F16.F32.PACK_AB R36, R81, R80 ;  /* 0x000000505124723e */ /* 0x000fe400000000ff */
[----:B------:R-:W-:Y:S01]  /*bb60*/  F2FP.F16.F32.PACK_AB R37, R83, R82 ;  /* 0x000000525325723e */ /* 0x000fe200000000ff */
[----:B------:R1:W-:Y:S01]  /*bb70*/  STSM.16.MT88.4 [R165+0x2000], R160 ;  /* 0x002000a0a5007844 */ /* 0x0003e20000004200 */
[----:B------:R-:W-:Y:S02]  /*bb80*/  F2FP.F16.F32.PACK_AB R38, R85, R84 ;  /* 0x000000545526723e */ /* 0x000fe400000000ff */
[----:B------:R-:W-:Y:S02]  /*bb90*/  F2FP.F16.F32.PACK_AB R39, R87, R86 ;  /* 0x000000565727723e */ /* 0x000fe400000000ff */
[----:B------:R-:W-:Y:S03]  /*bba0*/  ISETP.NE.AND P0, PT, R147, RZ, PT ;  /* 0x000000ff9300720c */ /* 0x000fe60003f05270 */
[----:B------:R1:W-:Y:S01]  /*bbb0*/  STSM.16.MT88.4 [R165+0x2800], R36 ;  /* 0x00280024a5007844 */ /* 0x0003e20000004200 */
[----:B------:R-:W-:Y:S01]  /*bbc0*/  @!PT LDS RZ, [RZ] ;  /* 0x00000000fffff984 */ /* 0x000fe20000000800 */
[----:B------:R-:W-:Y:S01]  /*bbd0*/  @!PT LDS RZ, [RZ] ;  /* 0x00000000fffff984 */ /* 0x000fe20000000800 */
[----:B------:R-:W-:Y:S01]  /*bbe0*/  @!PT LDS RZ, [RZ] ;  /* 0x00000000fffff984 */ /* 0x000fe20000000800 */
[----:B------:R-:W-:Y:S01]  /*bbf0*/  @!PT LDS RZ, [RZ] ;  /* 0x00000000fffff984 */ /* 0x000fe20000000800 */
[----:B------:R2:W-:Y:S07]  /*bc00*/  MEMBAR.ALL.CTA ;  /* 0x0000000000007992 */ /* 0x0005ee0000008000 */
[----:B--2---:R-:W2:Y:S02]  /*bc10*/  FENCE.VIEW.ASYNC.S ;  /* 0x00000000000073c6 */ /* 0x004ea40000000000 */
[----:B--2---:R-:W-:Y:S06]  /*bc20*/  BAR.SYNC.DEFER_BLOCKING 0x1, 0x80 ;  /* 0x0042000000007b1d */ /* 0x004fec0000010000 */
[----:B------:R-:W-:Y:S05]  /*bc30*/  @!P0 BRA `(.L_x_155) ;  /* 0x00000000002c8947 */ /* 0x000fea0003800000 */
[----:B------:R-:W-:Y:S02]  /*bc40*/  UIADD3 UR7, UPT, UPT, UR43, 0x1000, URZ ;  /* 0x000010002b077890 */ /* 0x000fe4000fffe0ff */
[----:B------:R-:W-:Y:S02]  /*bc50*/  UIADD3 UR5, UPT, UPT, UR41, 0x40, URZ ;  /* 0x0000004029057890 */ /* 0x000fe4000fffe0ff */
[----:B------:R-:W-:Y:S02]  /*bc60*/  UIADD3 UR4, UPT, UPT, UR43, 0x3000, URZ ;  /* 0x000030002b047890 */ /* 0x000fe4000fffe0ff */
[----:B------:R-:W-:Y:S01]  /*bc70*/  MOV R129, UR7 ;  /* 0x0000000700817c02 */ /* 0x000fe20008000f00 */
[----:B------:R-:W-:Y:S03]  /*bc80*/  UMOV UR6, UR42 ;  /* 0x0000002a00067c82 */ /* 0x000fe60008000000 */
[----:B------:R-:W-:Y:S11]  /*bc90*/  R2UR UR40, R129 ;  /* 0x00000000812872ca */ /* 0x000ff600000e0000 */
[----:B------:R-:W-:Y:S02]  /*bca0*/  @!UPT UIADD3 URZ, UPT, UPT, URZ, URZ, URZ ;  /* 0x000000fffffff290 */ /* 0x000fe4000fffe0ff */
[----:B------:R2:W-:Y:S01]  /*bcb0*/  UTMASTG.2D [UR40], [UR56] ;  /* 0x00000028380073b5 */ /* 0x0005e20008008000 */
[----:B------:R2:W-:Y:S01]  /*bcc0*/  UTMASTG.2D [UR4], [UR56] ;  /* 0x00000004380073b5 */ /* 0x0005e20008008000 */
[----:B------:R0:W-:Y:S01]  /*bcd0*/  UTMACMDFLUSH ;  /* 0x00000000000079b7 */ /* 0x0001e20000000000 */
[----:B--2---:R-:W-:Y:S04]  /*bce0*/  DEPBAR.LE SB0, 0x1 ;  /* 0x000080400000791a */ /* 0x004fe80000000000 */
.L_x_155:
[----:B------:R-:W-:Y:S05]  /*bcf0*/  BSYNC.RECONVERGENT B0 ;  /* 0x0000000000007941 */ /* 0x000fea0003800200 */
.L_x_154:
[----:B------:R-:W-:Y:S01]  /*bd00*/  UISETP.NE.AND UP1, UPT, UR54, URZ, UPT ;  /* 0x000000ff3600728c */ /* 0x000fe2000bf25270 */
[----:B------:R-:W-:Y:S01]  /*bd10*/  BAR.SYNC.DEFER_BLOCKING 0x1, 0x80 ;  /* 0x0042000000007b1d */ /* 0x000fe20000010000 */
[----:B------:R-:W-:Y:S01]  /*bd20*/  SHF.L.U32 R0, R138, 0x1f, RZ ;  /* 0x0000001f8a007819 */ /* 0x000fe200000006ff */
[----:B-1----:R-:W-:Y:S03]  /*bd30*/  IMAD R148, R141, 0x2, R164 ;  /* 0x000000028d947824 */ /* 0x002fe600078e02a4 */
[----:B------:R-:W-:Y:S05]  /*bd40*/  PLOP3.LUT P0, PT, PT, PT, UP1, 0x80, 0x8 ;  /* 0x000000000008781c */ /* 0x000fea0003f0f018 */
[----:B------:R-:W-:Y:S04]  /*bd50*/  @UP1 ULEA UR4, UR53, UR43, 0x3 ;  /* 0x0000002b35041291 */ /* 0x000fe8000f8e18ff */
[----:B------:R-:W-:Y:S04]  /*bd60*/  @UP1 UIADD3 UR4, UPT, UPT, UR4, 0x50, URZ ;  /* 0x0000005004041890 */ /* 0x000fe8000fffe0ff */
[----:B------:R-:W-:Y:S09]  /*bd70*/  @UP1 UPRMT UR4, UR52, 0x654, UR4 ;  /* 0x0000065434041896 */ /* 0x000ff20008000004 */
[----:B------:R-:W-:Y:S01]  /*bd80*/  @P0 SYNCS.ARRIVE.TRANS64.RED.A1T0 RZ, [UR4], RZ ;  /* 0x000000ffffff09a7 */ /* 0x000fe20008100404 */
[----:B------:R-:W-:Y:S01]  /*bd90*/  @UP1 UIADD3 UR4, UPT, UPT, UR53, 0x1, URZ ;  /* 0x0000000135041890 */ /* 0x000fe2000fffe0ff */
[----:B------:R-:W-:Y:S01]  /*bda0*/  BSSY B0, `(.L_x_156) ;  /* 0x0000008000007945 */ /* 0x000fe20003800000 */
[----:B------:R-:W-:Y:S02]  /*bdb0*/  FSETP.NEU.AND P0, PT, R89, RZ, PT ;  /* 0x000000ff5900720b */ /* 0x000fe40003f0d000 */
[----:B------:R-:W-:Y:S01]  /*bdc0*/  @UP1 UISETP.NE.AND UP0, UPT, UR4, 0x4, UPT ;  /* 0x000000040400188c */ /* 0x000fe2000bf05270 */
[----:B------:R-:W1:Y:S03]  /*bdd0*/  SYNCS.PHASECHK.TRANS64.TRYWAIT P1, [UR43+0x38], R0 ;  /* 0x00003800ff0075a7 */ /* 0x000e66000802112b */
[----:B------:R-:W-:Y:S01]  /*bde0*/  @UP1 USEL UR53, UR4, URZ, UP0 ;  /* 0x000000ff04351287 */ /* 0x000fe20008000000 */
[----:B-1----:R-:W-:Y:S11]  /*bdf0*/  @P1 BRA `(.L_x_157) ;  /* 0x0000000000081947 */ /* 0x002ff60003800000 */
[----:B------:R-:W1:Y:S02]  /*be00*/  SYNCS.PHASECHK.TRANS64.TRYWAIT P1, [UR43+0x38], R0 ;  /* 0x00003800ff0075a7 */ /* 0x000e64000802112b */
[----:B-1----:R-:W-:Y:S05]  /*be10*/  @!P1 BRA `(.L_x_158) ;  /* 0x00000078000c9947 */ /* 0x002fea0003800000 */
.L_x_157:
[----:B------:R-:W-:Y:S05]  /*be20*/  BSYNC B0 ;  /* 0x0000000000007941 */ /* 0x000fea0003800000 */
.L_x_156:
[----:B------:R-:W-:Y:S05]  /*be30*/  @P0 WARPSYNC.ALL ;  /* 0x0000000000000948 */ /* 0x000fea0003800000 */
[----:B------:R2:W3:Y:S01]  /*be40*/  @P0 LDSM.16.MT88.4 R116, [R139+UR43+0x5000] ;  /* 0x0050002b8b74083b */ /* 0x0004e20008004200 */
[----:B------:R-:W-:Y:S02]  /*be50*/  ISETP.GE.AND P1, PT, R146, 0x1, PT ;  /* 0x000000019200780c */ /* 0x000fe40003f26270 */
[----:B------:R-:W-:Y:S02]  /*be60*/  CS2R R54, SRZ ;  /* 0x0000000000367805 */ /* 0x000fe4000001ff00 */
[----:B------:R-:W-:Y:S01]  /*be70*/  CS2R R52, SRZ ;  /* 0x0000000000347805 */ /* 0x000fe2000001ff00 */
[----:B------:R2:W1:Y:S01]  /*be80*/  @P0 LDSM.16.MT88.4 R108, [R139+UR43+0x5800] ;  /* 0x0058002b8b6c083b */ /* 0x0004620008004200 */
[----:B------:R-:W-:Y:S02]  /*be90*/  CS2R R50, SRZ ;  /* 0x0000000000327805 */ /* 0x000fe4000001ff00 */
        /* <DEDUP_REMOVED lines=10> */
[----:B------:R2:W1:Y:S01]  /*bf40*/  @P0 LDSM.16.MT88.4 R104, [R148+0x4000] ;  /* 0x004000009468083b */ /* 0x0004620000004200 */
        /* <DEDUP_REMOVED lines=24> */
[----:B--23--:R-:W-:Y:S06]  /*c0d0*/  @!P1 BRA `(.L_x_159) ;  /* 0x0000000000c49947 */ /* 0x00cfec0003800000 */
[----:B-1----:R-:W-:Y:S05]  /*c0e0*/  VIADD R3, R95, 0x40 ;  /* 0x000000405f037836 */ /* 0x002fea0000000000 */
[----:B------:R-:W-:Y:S04]  /*c0f0*/  SHF.R.U32.HI R3, RZ, 0x15, R3 ;  /* 0x00000015ff037819 */ /* 0x000fe80000011603 */
[----:B------:R-:W-:Y:S11]  /*c100*/  LOP3.LUT P0, RZ, R3, 0x3, R128, 0x48, !PT ;  /* 0x0000000303ff7812 */ /* 0x000ff60007804880 */
[----:B------:R-:W-:Y:S02]  /*c110*/  @!UPT UIADD3 URZ, UPT, UPT, URZ, URZ, URZ ;  /* 0x000000fffffff290 */ /* 0x000fe4000fffe0ff */
[----:B------:R-:W-:Y:S05]  /*c120*/  @!P0 BRA `(.L_x_160) ;  /* 0x0000000000408947 */ /* 0x000fea0003800000 */
[----:B------:R-:W1:Y:S01]  /*c130*/  LDCU.64 UR8, c[0x4][0x70] ;  /* 0x01000e00ff0877ac */ /* 0x000e620008000a00 */
[----:B------:R-:W-:Y:S01]  /*c140*/  MOV R3, 0x0 ;  /* 0x0000000000037802 */ /* 0x000fe20000000f00 */
[----:B------:R-:W-:Y:S02]  /*c150*/  HFMA2 R12, -RZ, RZ, 0, 5.9604644775390625e-08 ;  /* 0x00000001ff0c7431 */ /* 0x000fe400000001ff */
[----:B------:R-:W-:Y:S02]  /*c160*/  IMAD.MOV.U32 R8, RZ, RZ, 0x192 ;  /* 0x00000192ff087424 */ /* 0x000fe400078e00ff */
[----:B------:R-:W-:Y:S01]  /*c170*/  IMAD.MOV.U32 R13, RZ, RZ, RZ ;  /* 0x000000ffff0d7224 */ /* 0x000fe200078e00ff */
[----:B------:R-:W2:Y:S01]  /*c180*/  LDCU.64 UR6, c[0x4][0x78] ;  /* 0x01000f00ff0677ac */ /* 0x000ea20008000a00 */
[----:B------:R-:W3:Y:S01]  /*c190*/  LDC.64 R2, c[0x4][R3] ;  /* 0x0100000003027b82 */ /* 0x000ee20000000a00 */
[----:B------:R-:W5:Y:S01]  /*c1a0*/  LDCU.64 UR4, c[0x4][0x10] ;  /* 0x01000200ff0477ac */ /* 0x000f620008000a00 */
[----:B-1----:R-:W-:Y:S01]  /*c1b0*/  MOV R5, UR9 ;  /* 0x0000000900057c02 */ /* 0x002fe20008000f00 */
[----:B------:R-:W-:Y:S01]  /*c1c0*/  IMAD.U32 R4, RZ, RZ, UR8 ;  /* 0x00000008ff047e24 */ /* 0x000fe2000f8e00ff */
[----:B--2---:R-:W-:Y:S01]  /*c1d0*/  MOV R7, UR7 ;  /* 0x0000000700077c02 */ /* 0x004fe20008000f00 */
[----:B------:R-:W-:Y:S01]  /*c1e0*/  IMAD.U32 R6, RZ, RZ, UR6 ;  /* 0x00000006ff067e24 */ /* 0x000fe2000f8e00ff */
[----:B-----5:R-:W-:Y:S01]  /*c1f0*/  MOV R11, UR5 ;  /* 0x00000005000b7c02 */ /* 0x020fe20008000f00 */
[----:B------:R-:W-:Y:S02]  /*c200*/  IMAD.U32 R10, RZ, RZ, UR4 ;  /* 0x00000004ff0a7e24 */ /* 0x000fe4000f8e00ff */
[----:B------:R-:W-:Y:S07]  /*c210*/  LEPC R20, `(.L_x_160) ;  /* 0x000000001014794e */ /* 0x000fee0000000000 */
[----:B---34-:R-:W-:Y:S05]  /*c220*/  CALL.ABS.NOINC R2 ;  /* 0x0000000002007343 */ /* 0x018fea0003c00000 */
.L_x_160:
[----:B------:R-:W-:Y:S05]  /*c230*/  WARPSYNC.ALL ;  /* 0x0000000000007948 */ /* 0x000fea0003800000 */
[C---:B------:R-:W-:Y:S01]  /*c240*/  R2UR UR4, R95.reuse ;  /* 0x000000005f0472ca */ /* 0x040fe200000e0000 */
[----:B------:R-:W-:Y:S05]  /*c250*/  VIADD R3, R95, 0x100040 ;  /* 0x001000405f037836 */ /* 0x000fea0000000000 */
[----:B------:R-:W-:Y:S04]  /*c260*/  SHF.R.U32.HI R3, RZ, 0x15, R3 ;  /* 0x00000015ff037819 */ /* 0x000fe80000011603 */
[----:B------:R-:W-:Y:S03]  /*c270*/  LOP3.LUT P0, RZ, R3, 0x3, R128, 0x48, !PT ;  /* 0x0000000303ff7812 */ /* 0x000fe60007804880 */
[----:B------:R-:W1:Y:S10]  /*c280*/  LDTM.16dp256bit.x8 R24, tmem[UR4+0x40] ;  /* 0x00004004001879ee */ /* 0x000e7400081a0000 */
[----:B-1----:R-:W-:Y:S05]  /*c290*/  @!P0 BRA `(.L_x_161) ;  /* 0x0000000000408947 */ /* 0x002fea0003800000 */
        /* <DEDUP_REMOVED lines=16> */
.L_x_161:
[----:B------:R-:W-:Y:S05]  /*c3a0*/  WARPSYNC.ALL ;  /* 0x0000000000007948 */ /* 0x000fea0003800000 */
[----:B------:R-:W-:Y:S11]  /*c3b0*/  R2UR UR4, R95 ;  /* 0x000000005f0472ca */ /* 0x000ff600000e0000 */
[----:B------:R-:W-:Y:S02]  /*c3c0*/  @!UPT UIADD3 URZ, UPT, UPT, URZ, URZ, URZ ;  /* 0x000000fffffff290 */ /* 0x000fe4000fffe0ff */
[----:B------:R-:W2:Y:S02]  /*c3d0*/  LDTM.16dp256bit.x8 R56, tmem[UR4+0x100040] ;  /* 0x10004004003879ee */ /* 0x000ea400081a0000 */
[----:B--2---:R-:W-:Y:S01]  /*c3e0*/  NOP ;  /* 0x0000000000007918 */ /* 0x004fe20000000000 */
.L_x_159:
[--C-:B------:R-:W-:Y:S01]  /*c3f0*/  HADD2.F32 R4, -RZ, R116.reuse.H0_H0 ;  /* 0x20000074ff047230 */ /* 0x100fe20000004100 */
[----:B------:R-:W-:Y:S05]  /*c400*/  WARPSYNC.ALL ;  /* 0x0000000000007948 */ /* 0x000fea0003800000 */
[-C--:B-1----:R-:W-:Y:S01]  /*c410*/  FMUL R0, R24, R88.reuse ;  /* 0x0000005818007220 */ /* 0x082fe20000400000 */
[----:B------:R-:W-:Y:S02]  /*c420*/  HADD2.F32 R5, -RZ, R116.H1_H1 ;  /* 0x30000074ff057230 */ /* 0x000fe40000004100 */
[----:B------:R-:W-:Y:S01]  /*c430*/  FMUL R2, R25, R88 ;  /* 0x0000005819027220 */ /* 0x000fe20000400000 */
[--C-:B------:R-:W-:Y:S02]  /*c440*/  HADD2.F32 R6, -RZ, R117.reuse.H0_H0 ;  /* 0x20000075ff067230 */ /* 0x100fe40000004100 */
[C---:B------:R-:W-:Y:S01]  /*c450*/  FFMA R0, R89.reuse, R4, R0 ;  /* 0x0000000459007223 */ /* 0x040fe20000000000 */
[-C--:B------:R-:W-:Y:S01]  /*c460*/  FMUL R3, R26, R88.reuse ;  /* 0x000000581a037220 */ /* 0x080fe20000400000 */
[----:B------:R-:W-:Y:S02]  /*c470*/  HADD2.F32 R7, -RZ, R117.H1_H1 ;  /* 0x30000075ff077230 */ /* 0x000fe40000004100 */
[----:B------:R-:W-:Y:S01]  /*c480*/  FFMA R2, R89, R5, R2 ;  /* 0x0000000559027223 */ /* 0x000fe20000000002 */
[----:B------:R-:W-:Y:S01]  /*c490*/  FMUL R4, R27, R88 ;  /* 0x000000581b047220 */ /* 0x000fe20000400000 */
[--C-:B------:R-:W-:Y:S02]  /*c4a0*/  HADD2.F32 R8, -RZ, R118.reuse.H0_H0 ;  /* 0x20000076ff087230 */ /* 0x100fe40000004100 */
[C---:B------:R-:W-:Y:S01]  /*c4b0*/  FFMA R3, R89.reuse, R6, R3 ;  /* 0x0000000659037223 */ /* 0x040fe20000000003 */
[----:B------:R-:W-:Y:S01]  /*c4c0*/  FMUL R5, R28, R88 ;  /* 0x000000581c057220 */ /* 0x000fe20000400000 */
[----:B------:R-:W-:Y:S02]  /*c4d0*/  HADD2.F32 R9, -RZ, R118.H1_H1 ;  /* 0x30000076ff097230 */ /* 0x000fe40000004100 */
[C---:B------:R-:W-:Y:S01]  /*c4e0*/  FFMA R4, R89.reuse, R7, R4 ;  /* 0x0000000759047223 */ /* 0x040fe20000000004 */
[----:B------:R-:W-:Y:S02]  /*c4f0*/  HADD2.F32 R28, -RZ, R110.H0_H0 ;  /* 0x2000006eff1c7230 */ /* 0x000fe40000004100 */
[----:B------:R-:W-:Y:S01]  /*c500*/  FFMA R5, R89, R8, R5 ;  /* 0x0000000859057223 */ /* 0x000fe20000000005 */
[-C--:B------:R-:W-:Y:S01]  /*c510*/  FMUL R6, R29, R88.reuse ;  /* 0x000000581d067220 */ /* 0x080fe20000400000 */
[----:B------:R-:W-:Y:S02]  /*c520*/  HADD2.F32 R29, -RZ, R111.H1_H1 ;  /* 0x3000006fff1d7230 */ /* 0x000fe40000004100 */
[-C--:B------:R-:W-:Y:S01]  /*c530*/  FMUL R19, R64, R88.reuse ;  /* 0x0000005840137220 */ /* 0x080fe20000400000 */
[----:B------:R-:W-:Y:S01]  /*c540*/  FMUL R64, R80, R88 ;  /* 0x0000005850407220 */ /* 0x000fe20000400000 */
[----:B------:R-:W-:Y:S01]  /*c550*/  F2FP.F16.F32.PACK_AB R80, R2, R0 ;  /* 0x000000000250723e */ /* 0x000fe200000000ff */
[--C-:B------:R-:W-:Y:S02]  /*c560*/  HADD2.F32 R7, -RZ, R119.reuse.H0_H0 ;  /* 0x20000077ff077230 */ /* 0x100fe40000004100 */
[----:B------:R-:W-:Y:S01]  /*c570*/  FFMA R6, R89, R9, R6 ;  /* 0x0000000959067223 */ /* 0x000fe20000000006 */
[-C--:B------:R-:W-:Y:S01]  /*c580*/  FMUL R2, R31, R88.reuse ;  /* 0x000000581f027220 */ /* 0x080fe20000400000 */
[-C--:B------:R-:W-:Y:S01]  /*c590*/  FMUL R0, R30, R88.reuse ;  /* 0x000000581e007220 */ /* 0x080fe20000400000 */
[----:B------:R-:W-:Y:S02]  /*c5a0*/  HADD2.F32 R9, -RZ, R119.H1_H1 ;  /* 0x30000077ff097230 */ /* 0x000fe40000004100 */
[-C--:B------:R-:W-:Y:S01]  /*c5b0*/  FMUL R20, R65, R88.reuse ;  /* 0x0000005841147220 */ /* 0x080fe20000400000 */
[-C--:B------:R-:W-:Y:S01]  /*c5c0*/  FMUL R65, R81, R88.reuse ;  /* 0x0000005851417220 */ /* 0x080fe20000400000 */
[----:B------:R-:W-:Y:S01]  /*c5d0*/  F2FP.F16.F32.PACK_AB R81, R4, R3 ;  /* 0x000000030451723e */ /* 0x000fe200000000ff */
[C---:B------:R-:W-:Y:S01]  /*c5e0*/  FFMA R0, R89.reuse, R7, R0 ;  /* 0x0000000759007223 */ /* 0x040fe20000000000 */
[-C--:B------:R-:W-:Y:S01]  /*c5f0*/  FMUL R3, R32, R88.reuse ;  /* 0x0000005820037220 */ /* 0x080fe20000400000 */
[----:B------:R-:W-:Y:S01]  /*c600*/  FFMA R2, R89, R9, R2 ;  /* 0x0000000959027223 */ /* 0x000fe20000000002 */
[--C-:B------:R-:W-:Y:S02]  /*c610*/  HADD2.F32 R8, -RZ, R108.reuse.H0_H0 ;  /* 0x2000006cff087230 */ /* 0x100fe40000004100 */
[-C--:B------:R-:W-:Y:S01]  /*c620*/  FMUL R4, R33, R88.reuse ;  /* 0x0000005821047220 */ /* 0x080fe20000400000 */
[----:B------:R-:W-:Y:S02]  /*c630*/  HADD2.F32 R30, -RZ, R111.H0_H0 ;  /* 0x2000006fff1e7230 */ /* 0x000fe40000004100 */
[-C--:B------:R-:W-:Y:S01]  /*c640*/  FMUL R21, R66, R88.reuse ;  /* 0x0000005842157220 */ /* 0x080fe20000400000 */
[-C--:B------:R-:W-:Y:S01]  /*c650*/  FMUL R66, R82, R88.reuse ;  /* 0x0000005852427220 */ /* 0x080fe20000400000 */
[----:B------:R-:W-:Y:S01]  /*c660*/  HADD2.F32 R7, -RZ, R108.H1_H1 ;  /* 0x3000006cff077230 */ /* 0x000fe20000004100 */
[----:B------:R-:W-:Y:S01]  /*c670*/  F2FP.F16.F32.PACK_AB R82, R6, R5 ;  /* 0x000000050652723e */ /* 0x000fe200000000ff */
[--C-:B------:R-:W-:Y:S02]  /*c680*/  HADD2.F32 R10, -RZ, R109.reuse.H0_H0 ;  /* 0x2000006dff0a7230 */ /* 0x100fe40000004100 */
[-C--:B------:R-:W-:Y:S01]  /*c690*/  FMUL R5, R34, R88.reuse ;  /* 0x0000005822057220 */ /* 0x080fe20000400000 */
[----:B------:R-:W-:Y:S02]  /*c6a0*/  HADD2.F32 R9, -RZ, R109.H1_H1 ;  /* 0x3000006dff097230 */ /* 0x000fe40000004100 */
[----:B------:R-:W-:Y:S01]  /*c6b0*/  FMUL R6, R35, R88 ;  /* 0x0000005823067220 */ /* 0x000fe20000400000 */
[C---:B------:R-:W-:Y:S01]  /*c6c0*/  FFMA R3, R89.reuse, R8, R3 ;  /* 0x0000000859037223 */ /* 0x040fe20000000003 */
[C---:B------:R-:W-:Y:S01]  /*c6d0*/  FFMA R4, R89.reuse, R7, R4 ;  /* 0x0000000759047223 */ /* 0x040fe20000000004 */
[C---:B------:R-:W-:Y:S01]  /*c6e0*/  FFMA R5, R89.reuse, R10, R5 ;  /* 0x0000000a59057223 */ /* 0x040fe20000000005 */
[-C--:B------:R-:W-:Y:S01]  /*c6f0*/  FMUL R7, R36, R88.reuse ;  /* 0x0000005824077220 */ /* 0x080fe20000400000 */
[----:B------:R-:W-:Y:S02]  /*c700*/  HADD2.F32 R27, -RZ, R110.H1_H1 ;  /* 0x3000006eff1b7230 */ /* 0x000fe40000004100 */
[----:B------:R-:W-:Y:S01]  /*c710*/  FFMA R6, R89, R9, R6 ;  /* 0x0000000959067223 */ /* 0x000fe20000000006 */
[-C--:B------:R-:W-:Y:S01]  /*c720*/  FMUL R8, R37, R88.reuse ;  /* 0x0000005825087220 */ /* 0x080fe20000400000 */
[-C--:B------:R-:W-:Y:S01]  /*c730*/  FMUL R9, R38, R88.reuse ;  /* 0x0000005826097220 */ /* 0x080fe20000400000 */
[----:B------:R-:W-:Y:S01]  /*c740*/  FMUL R10, R39, R88 ;  /* 0x00000058270a7220 */ /* 0x000fe20000400000 */
[C---:B------:R-:W-:Y:S01]  /*c750*/  FFMA R7, R89.reuse, R28, R7 ;  /* 0x0000001c59077223 */ /* 0x040fe20000000007 */
[C---:B------:R-:W-:Y:S01]  /*c760*/  FFMA R8, R89.reuse, R27, R8 ;  /* 0x0000001b59087223 */ /* 0x040fe20000000008 */
[----:B------:R-:W-:Y:S02]  /*c770*/  HADD2.F32 R27, -RZ, R103.H1_H1 ;  /* 0x30000067ff1b7230 */ /* 0x000fe40000004100 */
[----:B------:R-:W-:Y:S01]  /*c780*/  FFMA R9, R89, R30, R9 ;  /* 0x0000001e59097223 */ /* 0x000fe20000000009 */
[-C--:B------:R-:W-:Y:S01]  /*c790*/  FMUL R22, R67, R88.reuse ;  /* 0x0000005843167220 */ /* 0x080fe20000400000 */
[----:B------:R-:W-:Y:S01]  /*c7a0*/  FMUL R67, R83, R88 ;  /* 0x0000005853437220 */ /* 0x000fe20000400000 */
[----:B------:R-:W-:Y:S01]  /*c7b0*/  FFMA R10, R89, R29, R10 ;  /* 0x0000001d590a7223 */ /* 0x000fe2000000000a */
[----:B------:R-:W-:Y:S01]  /*c7c0*/  F2FP.F16.F32.PACK_AB R83, R2, R0 ;  /* 0x000000000253723e */ /* 0x000fe200000000ff */
[-C--:B------:R-:W-:Y:S01]  /*c7d0*/  FMUL R0, R40, R88.reuse ;  /* 0x0000005828007220 */ /* 0x080fe20000400000 */
[----:B------:R-:W-:Y:S01]  /*c7e0*/  F2FP.F16.F32.PACK_AB R28, R4, R3 ;  /* 0x00000003041c723e */ /* 0x000fe200000000ff */
[--C-:B------:R-:W-:Y:S01]  /*c7f0*/  HADD2.F32 R4, -RZ, R100.reuse.H0_H0 ;  /* 0x20000064ff047230 */ /* 0x100fe20000004100 */
[----:B------:R-:W-:Y:S01]  /*c800*/  F2FP.F16.F32.PACK_AB R29, R6, R5 ;  /* 0x00000005061d723e */ /* 0x000fe200000000ff */
[----:B------:R-:W-:Y:S01]  /*c810*/  HADD2.F32 R5, -RZ, R100.H1_H1 ;  /* 0x30000064ff057230 */ /* 0x000fe20000004100 */
[----:B------:R-:W-:Y:S01]  /*c820*/  F2FP.F16.F32.PACK_AB R30, R8, R7 ;  /* 0x00000007081e723e */ /* 0x000fe200000000ff */
[--C-:B------:R-:W-:Y:S01]  /*c830*/  HADD2.F32 R6, -RZ, R101.reuse.H0_H0 ;  /* 0x20000065ff067230 */ /* 0x100fe20000004100 */
[----:B------:R-:W-:Y:S01]  /*c840*/  F2FP.F16.F32.PACK_AB R31, R10, R9 ;  /* 0x000000090a1f723e */ /* 0x000fe200000000ff */
[----:B------:R-:W-:Y:S01]  /*c850*/  HADD2.F32 R7, -RZ, R101.H1_H1 ;  /* 0x30000065ff077230 */ /* 0x000fe20000004100 */
[----:B------:R-:W-:Y:S01]  /*c860*/  STSM.16.MT88.4 [R144+0x5000], R80 ;  /* 0x0050005090007844 */ /* 0x000fe20000004200 */
[----:B------:R-:W-:Y:S01]  /*c870*/  FMUL R2, R41, R88 ;  /* 0x0000005829027220 */ /* 0x000fe20000400000 */
[C---:B------:R-:W-:Y:S01]  /*c880*/  FFMA R0, R89.reuse, R4, R0 ;  /* 0x0000000459007223 */ /* 0x040fe20000000000 */
[--C-:B------:R-:W-:Y:S05]  /*c890*/  HADD2.F32 R8, -RZ, R102.reuse.H0_H0 ;  /* 0x20000066ff087230 */ /* 0x100fea0000004100 */
[----:B------:R1:W-:Y:S01]  /*c8a0*/  STSM.16.MT88.4 [R144+0x5800], R28 ;  /* 0x0058001c90007844 */ /* 0x0003e20000004200 */
[-C--:B------:R-:W-:Y:S01]  /*c8b0*/  FMUL R3, R42, R88.reuse ;  /* 0x000000582a037220 */ /* 0x080fe20000400000 */
[----:B------:R-:W-:Y:S01]  /*c8c0*/  FFMA R2, R89, R5, R2 ;  /* 0x0000000559027223 */ /* 0x000fe20000000002 */
[----:B------:R-:W-:Y:S02]  /*c8d0*/  HADD2.F32 R9, -RZ, R103.H0_H0 ;  /* 0x20000067ff097230 */ /* 0x000fe40000004100 */
[----:B------:R-:W-:Y:S01]  /*c8e0*/  FMUL R4, R43, R88 ;  /* 0x000000582b047220 */ /* 0x000fe20000400000 */
[C---:B------:R-:W-:Y:S01]  /*c8f0*/  FFMA R3, R89.reuse, R6, R3 ;  /* 0x0000000659037223 */ /* 0x040fe20000000003 */
[----:B------:R-:W-:Y:S01]  /*c900*/  FMUL R5, R44, R88 ;  /* 0x000000582c057220 */ /* 0x000fe20000400000 */
[----:B------:R-:W-:Y:S01]  /*c910*/  F2FP.F16.F32.PACK_AB R32, R2, R0 ;  /* 0x000000000220723e */ /* 0x000fe200000000ff */
[----:B------:R-:W-:Y:S01]  /*c920*/  FFMA R4, R89, R7, R4 ;  /* 0x0000000759047223 */ /* 0x000fe20000000004 */
[----:B------:R-:W-:Y:S02]  /*c930*/  HADD2.F32 R7, -RZ, R102.H1_H1 ;  /* 0x30000066ff077230 */ /* 0x000fe40000004100 */
[-C--:B------:R-:W-:Y:S01]  /*c940*/  FMUL R0, R45, R88.reuse ;  /* 0x000000582d007220 */ /* 0x080fe20000400000 */
[-C--:B------:R-:W-:Y:S01]  /*c950*/  FMUL R2, R46, R88.reuse ;  /* 0x000000582e027220 */ /* 0x080fe20000400000 */
[----:B------:R-:W-:Y:S01]  /*c960*/  FMUL R6, R47, R88 ;  /* 0x000000582f067220 */ /* 0x000fe20000400000 */
[C---:B------:R-:W-:Y:S01]  /*c970*/  FFMA R5, R89.reuse, R8, R5 ;  /* 0x0000000859057223 */ /* 0x040fe20000000005 */
[--C-:B------:R-:W-:Y:S01]  /*c980*/  HADD2.F32 R8, -RZ, R96.reuse.H0_H0 ;  /* 0x20000060ff087230 */ /* 0x100fe20000004100 */
[----:B------:R-:W-:Y:S01]  /*c990*/  F2FP.F16.F32.PACK_AB R33, R4, R3 ;  /* 0x000000030421723e */ /* 0x000fe200000000ff */
[C---:B------:R-:W-:Y:S01]  /*c9a0*/  FFMA R0, R89.reuse, R7, R0 ;  /* 0x0000000759007223 */ /* 0x040fe20000000000 */
[----:B------:R-:W-:Y:S02]  /*c9b0*/  HADD2.F32 R7, -RZ, R96.H1_H1 ;  /* 0x30000060ff077230 */ /* 0x000fe40000004100 */
[C---:B------:R-:W-:Y:S01]  /*c9c0*/  FFMA R2, R89.reuse, R9, R2 ;  /* 0x0000000959027223 */ /* 0x040fe20000000002 */
[-C--:B------:R-:W-:Y:S01]  /*c9d0*/  FMUL R3, R48, R88.reuse ;  /* 0x0000005830037220 */ /* 0x080fe20000400000 */
[----:B------:R-:W-:Y:S01]  /*c9e0*/  FFMA R6, R89, R27, R6 ;  /* 0x0000001b59067223 */ /* 0x000fe20000000006 */
[----:B------:R-:W-:Y:S01]  /*c9f0*/  FMUL R4, R49, R88 ;  /* 0x0000005831047220 */ /* 0x000fe20000400000 */
[----:B------:R-:W-:Y:S01]  /*ca00*/  F2FP.F16.F32.PACK_AB R34, R0, R5 ;  /* 0x000000050022723e */ /* 0x000fe200000000ff */
[----:B------:R-:W-:Y:S02]  /*ca10*/  HADD2.F32 R5, -RZ, R97.H0_H0 ;  /* 0x20000061ff057230 */ /* 0x000fe40000004100 */
[C---:B------:R-:W-:Y:S01]  /*ca20*/  FFMA R3, R89.reuse, R8, R3 ;  /* 0x0000000859037223 */ /* 0x040fe20000000003 */
[----:B------:R-:W-:Y:S02]  /*ca30*/  HADD2.F32 R8, -RZ, R99.H0_H0 ;  /* 0x20000063ff087230 */ /* 0x000fe40000004100 */
[----:B------:R-:W-:Y:S01]  /*ca40*/  FFMA R4, R89, R7, R4 ;  /* 0x0000000759047223 */ /* 0x000fe20000000004 */
[----:B------:R-:W-:Y:S01]  /*ca50*/  HADD2.F32 R7, -RZ, R97.H1_H1 ;  /* 0x30000061ff077230 */ /* 0x000fe20000004100 */
[----:B------:R-:W-:Y:S01]  /*ca60*/  F2FP.F16.F32.PACK_AB R35, R6, R2 ;  /* 0x000000020623723e */ /* 0x000fe200000000ff */
[--C-:B------:R-:W-:Y:S02]  /*ca70*/  HADD2.F32 R6, -RZ, R98.reuse.H0_H0 ;  /* 0x20000062ff067230 */ /* 0x100fe40000004100 */
[-C--:B------:R-:W-:Y:S01]  /*ca80*/  FMUL R0, R50, R88.reuse ;  /* 0x0000005832007220 */ /* 0x080fe20000400000 */
[-C--:B------:R-:W-:Y:S01]  /*ca90*/  FMUL R2, R51, R88.reuse ;  /* 0x0000005833027220 */ /* 0x080fe20000400000 */
[----:B-1----:R-:W-:Y:S01]  /*caa0*/  F2FP.F16.F32.PACK_AB R28, R4, R3 ;  /* 0x00000003041c723e */ /* 0x002fe200000000ff */
[-C--:B------:R-:W-:Y:S01]  /*cab0*/  FMUL R3, R52, R88.reuse ;  /* 0x0000005834037220 */ /* 0x080fe20000400000 */
[C---:B------:R-:W-:Y:S01]  /*cac0*/  FFMA R0, R89.reuse, R5, R0 ;  /* 0x0000000559007223 */ /* 0x040fe20000000000 */
[----:B------:R-:W-:Y:S01]  /*cad0*/  FFMA R2, R89, R7, R2 ;  /* 0x0000000759027223 */ /* 0x000fe20000000002 */
[----:B------:R-:W-:Y:S02]  /*cae0*/  HADD2.F32 R7, -RZ, R98.H1_H1 ;  /* 0x30000062ff077230 */ /* 0x000fe40000004100 */
[----:B------:R-:W-:Y:S01]  /*caf0*/  FMUL R4, R53, R88 ;  /* 0x0000005835047220 */ /* 0x000fe20000400000 */
[C---:B------:R-:W-:Y:S01]  /*cb00*/  FFMA R3, R89.reuse, R6, R3 ;  /* 0x0000000659037223 */ /* 0x040fe20000000003 */
[----:B------:R-:W-:Y:S02]  /*cb10*/  HADD2.F32 R6, -RZ, R99.H1_H1 ;  /* 0x30000063ff067230 */ /* 0x000fe40000004100 */
[----:B------:R-:W-:Y:S01]  /*cb20*/  FMUL R5, R54, R88 ;  /* 0x0000005836057220 */ /* 0x000fe20000400000 */
[C---:B------:R-:W-:Y:S01]  /*cb30*/  FFMA R4, R89.reuse, R7, R4 ;  /* 0x0000000759047223 */ /* 0x040fe20000000004 */
[--C-:B------:R-:W-:Y:S01]  /*cb40*/  HADD2.F32 R7, -RZ, R104.reuse.H1_H1 ;  /* 0x30000068ff077230 */ /* 0x100fe20000004100 */
[----:B------:R-:W-:Y:S01]  /*cb50*/  F2FP.F16.F32.PACK_AB R29, R2, R0 ;  /* 0x00000000021d723e */ /* 0x000fe200000000ff */
[----:B------:R-:W-:Y:S01]  /*cb60*/  FFMA R5, R89, R8, R5 ;  /* 0x0000000859057223 */ /* 0x000fe20000000005 */
[----:B------:R-:W-:Y:S02]  /*cb70*/  HADD2.F32 R8, -RZ, R104.H0_H0 ;  /* 0x20000068ff087230 */ /* 0x000fe40000004100 */
[-C--:B------:R-:W-:Y:S01]  /*cb80*/  FMUL R0, R55, R88.reuse ;  /* 0x0000005837007220 */ /* 0x080fe20000400000 */
[----:B------:R-:W-:Y:S01]  /*cb90*/  F2FP.F16.F32.PACK_AB R30, R4, R3 ;  /* 0x00000003041e723e */ /* 0x000fe200000000ff */
[----:B------:R-:W-:Y:S02]  /*cba0*/  HADD2.F32 R4, -RZ, R105.H0_H0 ;  /* 0x20000069ff047230 */ /* 0x000fe40000004100 */
[-C--:B------:R-:W-:Y:S01]  /*cbb0*/  FMUL R11, R56, R88.reuse ;  /* 0x00000058380b7220 */ /* 0x080fe20000400000 */
[----:B------:R-:W-:Y:S01]  /*cbc0*/  FMUL R12, R57, R88 ;  /* 0x00000058390c7220 */ /* 0x000fe20000400000 */
[C---:B------:R-:W-:Y:S01]  /*cbd0*/  FFMA R0, R89.reuse, R6, R0 ;  /* 0x0000000659007223 */ /* 0x040fe20000000000 */
[----:B------:R-:W-:Y:S02]  /*cbe0*/  HADD2.F32 R6, -RZ, R107.H0_H0 ;  /* 0x2000006bff067230 */ /* 0x000fe40000004100 */
[----:B------:R-:W-:Y:S01]  /*cbf0*/  FMUL R13, R58, R88 ;  /* 0x000000583a0d7220 */ /* 0x000fe20000400000 */
[C---:B------:R-:W-:Y:S01]  /*cc00*/  FFMA R11, R89.reuse, R8, R11 ;  /* 0x00000008590b7223 */ /* 0x040fe2000000000b */
[----:B------:R-:W-:Y:S02]  /*cc10*/  HADD2.F32 R8, -RZ, R127.H1_H1 ;  /* 0x3000007fff087230 */ /* 0x000fe40000004100 */
[C---:B------:R-:W-:Y:S01]  /*cc20*/  FFMA R12, R89.reuse, R7, R12 ;  /* 0x00000007590c7223 */ /* 0x040fe2000000000c */
[----:B------:R-:W-:Y:S02]  /*cc30*/  HADD2.F32 R7, -RZ, R105.H1_H1 ;  /* 0x30000069ff077230 */ /* 0x000fe40000004100 */
[----:B------:R-:W-:Y:S01]  /*cc40*/  FFMA R13, R89, R4, R13 ;  /* 0x00000004590d7223 */ /* 0x000fe2000000000d */
[--C-:B------:R-:W-:Y:S01]  /*cc50*/  HADD2.F32 R4, -RZ, R106.reuse.H0_H0 ;  /* 0x2000006aff047230 */ /* 0x100fe20000004100 */
[----:B------:R1:W-:Y:S01]  /*cc60*/  STSM.16.MT88.4 [R144+0x6000], R32 ;  /* 0x0060002090007844 */ /* 0x0003e20000004200 */
[----:B------:R-:W-:Y:S01]  /*cc70*/  F2FP.F16.F32.PACK_AB R31, R0, R5 ;  /* 0x00000005001f723e */ /* 0x000fe200000000ff */
[-C--:B------:R-:W-:Y:S01]  /*cc80*/  FMUL R14, R59, R88.reuse ;  /* 0x000000583b0e7220 */ /* 0x080fe20000400000 */
[----:B------:R-:W-:Y:S02]  /*cc90*/  HADD2.F32 R5, -RZ, R106.H1_H1 ;  /* 0x3000006aff057230 */ /* 0x000fe40000004100 */
[-C--:B------:R-:W-:Y:S01]  /*cca0*/  FMUL R15, R60, R88.reuse ;  /* 0x000000583c0f7220 */ /* 0x080fe20000400000 */
[-C--:B------:R-:W-:Y:S01]  /*ccb0*/  FMUL R16, R61, R88.reuse ;  /* 0x000000583d107220 */ /* 0x080fe20000400000 */
[----:B------:R-:W-:Y:S01]  /*ccc0*/  FMUL R17, R62, R88 ;  /* 0x000000583e117220 */ /* 0x000fe20000400000 */
[C---:B------:R-:W-:Y:S01]  /*ccd0*/  FFMA R14, R89.reuse, R7, R14 ;  /* 0x00000007590e7223 */ /* 0x040fe2000000000e */
[----:B------:R-:W-:Y:S02]  /*cce0*/  HADD2.F32 R7, -RZ, R107.H1_H1 ;  /* 0x3000006bff077230 */ /* 0x000fe40000004100 */
[C---:B------:R-:W-:Y:S01]  /*ccf0*/  FFMA R15, R89.reuse, R4, R15 ;  /* 0x00000004590f7223 */ /* 0x040fe2000000000f */
[--C-:B------:R-:W-:Y:S01]  /*cd00*/  HADD2.F32 R4, -RZ, R112.reuse.H0_H0 ;  /* 0x20000070ff047230 */ /* 0x100fe20000004100 */
[----:B------:R2:W-:Y:S01]  /*cd10*/  STSM.16.MT88.4 [R144+0x6800], R28 ;  /* 0x0068001c90007844 */ /* 0x0005e20000004200 */
[C---:B------:R-:W-:Y:S01]  /*cd20*/  FFMA R16, R89.reuse, R5, R16 ;  /* 0x0000000559107223 */ /* 0x040fe20000000010 */
[----:B------:R-:W-:Y:S02]  /*cd30*/  HADD2.F32 R5, -RZ, R112.H1_H1 ;  /* 0x30000070ff057230 */ /* 0x000fe40000004100 */
[----:B------:R-:W-:Y:S01]  /*cd40*/  FFMA R17, R89, R6, R17 ;  /* 0x0000000659117223 */ /* 0x000fe20000000011 */
[-C--:B------:R-:W-:Y:S01]  /*cd50*/  FMUL R18, R63, R88.reuse ;  /* 0x000000583f127220 */ /* 0x080fe20000400000 */
[--C-:B------:R-:W-:Y:S02]  /*cd60*/  HADD2.F32 R6, -RZ, R113.reuse.H0_H0 ;  /* 0x20000071ff067230 */ /* 0x100fe40000004100 */
[-C--:B------:R-:W-:Y:S01]  /*cd70*/  FMUL R23, R68, R88.reuse ;  /* 0x0000005844177220 */ /* 0x080fe20000400000 */
[----:B------:R-:W-:Y:S01]  /*cd80*/  FMUL R24, R69, R88 ;  /* 0x0000005845187220 */ /* 0x000fe20000400000 */
[C---:B------:R-:W-:Y:S01]  /*cd90*/  FFMA R18, R89.reuse, R7, R18 ;  /* 0x0000000759127223 */ /* 0x040fe20000000012 */
[----:B------:R-:W-:Y:S02]  /*cda0*/  HADD2.F32 R7, -RZ, R120.H0_H0 ;  /* 0x20000078ff077230 */ /* 0x000fe40000004100 */
[C---:B------:R-:W-:Y:S01]  /*cdb0*/  FFMA R19, R89.reuse, R4, R19 ;  /* 0x0000000459137223 */ /* 0x040fe20000000013 */
[----:B------:R-:W-:Y:S02]  /*cdc0*/  HADD2.F32 R4, -RZ, R113.H1_H1 ;  /* 0x30000071ff047230 */ /* 0x000fe40000004100 */
[C---:B------:R-:W-:Y:S01]  /*cdd0*/  FFMA R20, R89.reuse, R5, R20 ;  /* 0x0000000559147223 */ /* 0x040fe20000000014 */
[C---:B------:R-:W-:Y:S01]  /*cde0*/  FFMA R21, R89.reuse, R6, R21 ;  /* 0x0000000659157223 */ /* 0x040fe20000000015 */
[--C-:B------:R-:W-:Y:S02]  /*cdf0*/  HADD2.F32 R6, -RZ, R114.reuse.H0_H0 ;  /* 0x20000072ff067230 */ /* 0x100fe40000004100 */
[----:B------:R-:W-:Y:S01]  /*ce00*/  FMUL R25, R70, R88 ;  /* 0x0000005846197220 */ /* 0x000fe20000400000 */
[----:B------:R-:W-:Y:S01]  /*ce10*/  HADD2.F32 R5, -RZ, R114.H1_H1 ;  /* 0x30000072ff057230 */ /* 0x000fe20000004100 */
[----:B------:R-:W-:Y:S01]  /*ce20*/  F2FP.F16.F32.PACK_AB R36, R20, R19 ;  /* 0x000000131424723e */ /* 0x000fe200000000ff */
[C---:B------:R-:W-:Y:S01]  /*ce30*/  FFMA R22, R89.reuse, R4, R22 ;  /* 0x0000000459167223 */ /* 0x040fe20000000016 */
[C---:B------:R-:W-:Y:S01]  /*ce40*/  FFMA R23, R89.reuse, R6, R23 ;  /* 0x0000000659177223 */ /* 0x040fe20000000017 */
[----:B-1----:R-:W-:Y:S01]  /*ce50*/  F2FP.F16.F32.PACK_AB R32, R12, R11 ;  /* 0x0000000b0c20723e */ /* 0x002fe200000000ff */
[----:B------:R-:W-:Y:S01]  /*ce60*/  FFMA R24, R89, R5, R24 ;  /* 0x0000000559187223 */ /* 0x000fe20000000018 */
[--C-:B------:R-:W-:Y:S01]  /*ce70*/  HADD2.F32 R4, -RZ, R115.reuse.H0_H0 ;  /* 0x20000073ff047230 */ /* 0x100fe20000004100 */
[----:B------:R-:W-:Y:S01]  /*ce80*/  F2FP.F16.F32.PACK_AB R33, R14, R13 ;  /* 0x0000000d0e21723e */ /* 0x000fe200000000ff */
[----:B------:R-:W-:Y:S01]  /*ce90*/  HADD2.F32 R5, -RZ, R115.H1_H1 ;  /* 0x30000073ff057230 */ /* 0x000fe20000004100 */
[----:B------:R-:W-:Y:S01]  /*cea0*/  F2FP.F16.F32.PACK_AB R34, R16, R15 ;  /* 0x0000000f1022723e */ /* 0x000fe200000000ff */
[----:B------:R-:W-:Y:S01]  /*ceb0*/  FMUL R26, R71, R88 ;  /* 0x00000058471a7220 */ /* 0x000fe20000400000 */
[----:B------:R-:W-:Y:S01]  /*cec0*/  F2FP.F16.F32.PACK_AB R35, R18, R17 ;  /* 0x000000111223723e */ /* 0x000fe200000000ff */
[C---:B------:R-:W-:Y:S01]  /*ced0*/  FFMA R25, R89.reuse, R4, R25 ;  /* 0x0000000459197223 */ /* 0x040fe20000000019 */
[----:B------:R-:W-:Y:S01]  /*cee0*/  F2FP.F16.F32.PACK_AB R37, R22, R21 ;  /* 0x000000151625723e */ /* 0x000fe200000000ff */
[----:B------:R-:W-:Y:S01]  /*cef0*/  FFMA R26, R89, R5, R26 ;  /* 0x00000005591a7223 */ /* 0x000fe2000000001a */
[----:B------:R-:W-:Y:S01]  /*cf00*/  F2FP.F16.F32.PACK_AB R38, R24, R23 ;  /* 0x000000171826723e */ /* 0x000fe200000000ff */
[----:B------:R2:W-:Y:S01]  /*cf10*/  STSM.16.MT88.4 [R148+0x4000], R32 ;  /* 0x0040002094007844 */ /* 0x0005e20000004200 */
[-C--:B------:R-:W-:Y:S01]  /*cf20*/  FMUL R56, R72, R88.reuse ;  /* 0x0000005848387220 */ /* 0x080fe20000400000 */
[----:B------:R-:W-:Y:S01]  /*cf30*/  HADD2.F32 R4, -RZ, R120.H1_H1 ;  /* 0x30000078ff047230 */ /* 0x000fe20000004100 */
[----:B------:R-:W-:Y:S01]  /*cf40*/  F2FP.F16.F32.PACK_AB R39, R26, R25 ;  /* 0x000000191a27723e */ /* 0x000fe200000000ff */
[-C--:B------:R-:W-:Y:S01]  /*cf50*/  FMUL R57, R73, R88.reuse ;  /* 0x0000005849397220 */ /* 0x080fe20000400000 */
[--C-:B------:R-:W-:Y:S02]  /*cf60*/  HADD2.F32 R5, -RZ, R121.reuse.H0_H0 ;  /* 0x20000079ff057230 */ /* 0x100fe40000004100 */
[C---:B------:R-:W-:Y:S01]  /*cf70*/  FFMA R56, R89.reuse, R7, R56 ;  /* 0x0000000759387223 */ /* 0x040fe20000000038 */
[----:B------:R-:W-:Y:S01]  /*cf80*/  FMUL R58, R74, R88 ;  /* 0x000000584a3a7220 */ /* 0x000fe20000400000 */
[----:B------:R-:W-:Y:S01]  /*cf90*/  HADD2.F32 R6, -RZ, R121.H1_H1 ;  /* 0x30000079ff067230 */ /* 0x000fe20000004100 */
[----:B------:R2:W-:Y:S01]  /*cfa0*/  STSM.16.MT88.4 [R148+0x4800], R36 ;  /* 0x0048002494007844 */ /* 0x0005e20000004200 */
[C---:B------:R-:W-:Y:S01]  /*cfb0*/  FFMA R57, R89.reuse, R4, R57 ;  /* 0x0000000459397223 */ /* 0x040fe20000000039 */
[----:B------:R-:W-:Y:S01]  /*cfc0*/  FFMA R58, R89, R5, R58 ;  /* 0x00000005593a7223 */ /* 0x000fe2000000003a */
[-C--:B------:R-:W-:Y:S01]  /*cfd0*/  FMUL R59, R75, R88.reuse ;  /* 0x000000584b3b7220 */ /* 0x080fe20000400000 */
[--C-:B------:R-:W-:Y:S02]  /*cfe0*/  HADD2.F32 R4, -RZ, R122.reuse.H0_H0 ;  /* 0x2000007aff047230 */ /* 0x100fe40000004100 */
[----:B------:R-:W-:Y:S01]  /*cff0*/  FMUL R60, R76, R88 ;  /* 0x000000584c3c7220 */ /* 0x000fe20000400000 */
[----:B------:R-:W-:Y:S01]  /*d000*/  F2FP.F16.F32.PACK_AB R40, R57, R56 ;  /* 0x000000383928723e */ /* 0x000fe200000000ff */
        /* <DEDUP_REMOVED lines=11> */
[----:B------:R-:W-:Y:S01]  /*d0c0*/  FMUL R68, R84, R88 ;  /* 0x0000005854447220 */ /* 0x000fe20000400000 */
[----:B------:R-:W-:Y:S02]  /*d0d0*/  HADD2.F32 R6, -RZ, R124.H1_H1 ;  /* 0x3000007cff067230 */ /* 0x000fe40000004100 */
[C---:B------:R-:W-:Y:S01]  /*d0e0*/  FFMA R63, R89.reuse, R4, R63 ;  /* 0x00000004593f7223 */ /* 0x040fe2000000003f */
[--C-:B------:R-:W-:Y:S02]  /*d0f0*/  HADD2.F32 R7, -RZ, R125.reuse.H0_H0 ;  /* 0x2000007dff077230 */ /* 0x100fe40000004100 */
[C---:B------:R-:W-:Y:S01]  /*d100*/  FFMA R64, R89.reuse, R5, R64 ;  /* 0x0000000559407223 */ /* 0x040fe20000000040 */
[----:B------:R-:W-:Y:S02]  /*d110*/  HADD2.F32 R4, -RZ, R125.H1_H1 ;  /* 0x3000007dff047230 */ /* 0x000fe40000004100 */
[C---:B------:R-:W-:Y:S01]  /*d120*/  FFMA R65, R89.reuse, R6, R65 ;  /* 0x0000000659417223 */ /* 0x040fe20000000041 */
[--C-:B------:R-:W-:Y:S02]  /*d130*/  HADD2.F32 R5, -RZ, R126.reuse.H0_H0 ;  /* 0x2000007eff057230 */ /* 0x100fe40000004100 */
[----:B------:R-:W-:Y:S01]  /*d140*/  FFMA R66, R89, R7, R66 ;  /* 0x0000000759427223 */ /* 0x000fe20000000042 */
[----:B------:R-:W-:Y:S02]  /*d150*/  HADD2.F32 R6, -RZ, R126.H1_H1 ;  /* 0x3000007eff067230 */ /* 0x000fe40000004100 */
[-C--:B------:R-:W-:Y:S01]  /*d160*/  FMUL R69, R85, R88.reuse ;  /* 0x0000005855457220 */ /* 0x080fe20000400000 */
[----:B------:R-:W-:Y:S02]  /*d170*/  HADD2.F32 R7, -RZ, R127.H0_H0 ;  /* 0x2000007fff077230 */ /* 0x000fe40000004100 */
[----:B------:R-:W-:Y:S01]  /*d180*/  FMUL R70, R86, R88 ;  /* 0x0000005856467220 */ /* 0x000fe20000400000 */
        /* <DEDUP_REMOVED lines=22> */
[----:B-1----:R-:W1:Y:S02]  /*d2f0*/  FENCE.VIEW.ASYNC.S ;  /* 0x00000000000073c6 */ /* 0x002e640000000000 */
[----:B-1----:R-:W-:Y:S06]  /*d300*/  BAR.SYNC.DEFER_BLOCKING 0x1, 0x80 ;  /* 0x0042000000007b1d */ /* 0x002fec0000010000 */
[----:B------:R-:W-:Y:S05]  /*d310*/  @!P0 BRA `(.L_x_163) ;  /* 0x0000000000288947 */ /* 0x000fea0003800000 */
[----:B------:R-:W-:Y:S02]  /*d320*/  UIADD3 UR10, UPT, UPT, UR42, 0x40, URZ ;  /* 0x000000402a0a7890 */ /* 0x000fe4000fffe0ff */
[----:B------:R-:W-:Y:S01]  /*d330*/  UIADD3 UR8, UPT, UPT, UR43, 0x5000, URZ ;  /* 0x000050002b087890 */ /* 0x000fe2000fffe0ff */
[----:B------:R-:W-:Y:S01]  /*d340*/  UMOV UR9, UR41 ;  /* 0x0000002900097c82 */ /* 0x000fe20008000000 */
[----:B------:R-:W-:Y:S02]  /*d350*/  UIADD3 UR5, UPT, UPT, UR41, 0x40, URZ ;  /* 0x0000004029057890 */ /* 0x000fe4000fffe0ff */
[----:B------:R-:W-:Y:S01]  /*d360*/  UIADD3 UR4, UPT, UPT, UR43, 0x7000, URZ ;  /* 0x000070002b047890 */ /* 0x000fe2000fffe0ff */
[----:B------:R-:W-:Y:S04]  /*d370*/  UMOV UR6, UR10 ;  /* 0x0000000a00067c82 */ /* 0x000fe80008000000 */
[----:B------:R1:W-:Y:S04]  /*d380*/  UTMASTG.2D [UR8], [UR56] ;  /* 0x00000008380073b5 */ /* 0x0003e80008008000 */
[----:B------:R1:W-:Y:S01]  /*d390*/  UTMASTG.2D [UR4], [UR56] ;  /* 0x00000004380073b5 */ /* 0x0003e20008008000 */
[----:B------:R0:W-:Y:S01]  /*d3a0*/  UTMACMDFLUSH ;  /* 0x00000000000079b7 */ /* 0x0001e20000000000 */
[----:B-1----:R-:W-:Y:S04]  /*d3b0*/  DEPBAR.LE SB0, 0x1 ;  /* 0x000080400000791a */ /* 0x002fe80000000000 */
.L_x_163:
[----:B------:R-:W-:Y:S05]  /*d3c0*/  BSYNC.RECONVERGENT B0 ;  /* 0x0000000000007941 */ /* 0x000fea0003800200 */
.L_x_162:
[----:B------:R-:W-:Y:S01]  /*d3d0*/  BAR.SYNC.DEFER_BLOCKING 0x1, 0x80 ;  /* 0x0042000000007b1d */ /* 0x000fe20000010000 */
[----:B------:R-:W-:Y:S01]  /*d3e0*/  ULEA UR4, UR53, UR43, 0x3 ;  /* 0x0000002b35047291 */ /* 0x000fe2000f8e18ff */
[----:B------:R-:W-:Y:S01]  /*d3f0*/  SHF.L.U32 R3, R138, 0x1f, RZ ;  /* 0x0000001f8a037819 */ /* 0x000fe200000006ff */
[----:B------:R-:W-:Y:S01]  /*d400*/  UIADD3 UR40, UPT, UPT, UR53, 0x1, URZ ;  /* 0x0000000135287890 */ /* 0x000fe2000fffe0ff */
[----:B------:R-:W-:Y:S01]  /*d410*/  FSETP.NEU.AND P0, PT, R89, RZ, PT ;  /* 0x000000ff5900720b */ /* 0x000fe20003f0d000 */
[----:B------:R-:W-:Y:S01]  /*d420*/  UIADD3 UR4, UPT, UPT, UR4, 0x50, URZ ;  /* 0x0000005004047890 */ /* 0x000fe2000fffe0ff */
[----:B------:R-:W-:Y:S03]  /*d430*/  ISETP.GE.AND P2, PT, R146, 0x1, PT ;  /* 0x000000019200780c */ /* 0x000fe60003f46270 */
[----:B------:R-:W-:Y:S09]  /*d440*/  UPRMT UR4, UR52, 0x654, UR4 ;  /* 0x0000065434047896 */ /* 0x000ff20008000004 */
[----:B------:R-:W-:Y:S01]  /*d450*/  SYNCS.ARRIVE.TRANS64.RED.A1T0 RZ, [UR4], RZ ;  /* 0x000000ffffff79a7 */ /* 0x000fe20008100404 */
[----:B------:R-:W-:Y:S01]  /*d460*/  BSSY B0, `(.L_x_164) ;  /* 0x0000005000007945 */ /* 0x000fe20003800000 */
[----:B------:R-:W1:Y:S03]  /*d470*/  SYNCS.PHASECHK.TRANS64.TRYWAIT P1, [UR43+0x40], R3 ;  /* 0x00004003ff0075a7 */ /* 0x000e66000802112b */
[----:B-1----:R-:W-:Y:S05]  /*d480*/  @P1 BRA `(.L_x_165) ;  /* 0x0000000000081947 */ /* 0x002fea0003800000 */
[----:B------:R-:W1:Y:S02]  /*d490*/  SYNCS.PHASECHK.TRANS64.TRYWAIT P1, [UR43+0x40], R3 ;  /* 0x00004003ff0075a7 */ /* 0x000e64000802112b */
[----:B-1----:R-:W-:Y:S05]  /*d4a0*/  @!P1 BRA `(.L_x_166) ;  /* 0x0000006000809947 */ /* 0x002fea0003800000 */
.L_x_165:
[----:B------:R-:W-:Y:S05]  /*d4b0*/  BSYNC B0 ;  /* 0x0000000000007941 */ /* 0x000fea0003800000 */
.L_x_164:
[----:B------:R-:W-:Y:S05]  /*d4c0*/  @P0 WARPSYNC.ALL ;  /* 0x0000000000000948 */ /* 0x000fea0003800000 */
        /* <DEDUP_REMOVED lines=9> */
[----:B--2---:R-:W-:Y:S02]  /*d560*/  CS2R R42, SRZ ;  /* 0x00000000002a7805 */ /* 0x004fe4000001ff00 */
[----:B------:R-:W-:Y:S02]  /*d570*/  CS2R R40, SRZ ;  /* 0x0000000000287805 */ /* 0x000fe4000001ff00 */
[----:B------:R-:W-:Y:S01]  /*d580*/  CS2R R38, SRZ ;  /* 0x0000000000267805 */ /* 0x000fe2000001ff00 */
[----:B------:R3:W2:Y:S01]  /*d590*/  @P0 LDSM.16.MT88.4 R96, [R139+UR43+0xa800] ;  /* 0x00a8002b8b60083b */ /* 0x0006a20008004200 */
        /* <DEDUP_REMOVED lines=27> */
[----:B--2---:R-:W-:Y:S06]  /*d750*/  @!P2 BRA `(.L_x_167) ;  /* 0x0000000000c4a947 */ /* 0x004fec0003800000 */
        /* <DEDUP_REMOVED lines=21> */
.L_x_168:
        /* <DEDUP_REMOVED lines=23> */
.L_x_169:
[----:B------:R-:W-:Y:S05]  /*da20*/  WARPSYNC.ALL ;  /* 0x0000000000007948 */ /* 0x000fea0003800000 */
[----:B------:R-:W-:Y:S11]  /*da30*/  R2UR UR4, R95 ;  /* 0x000000005f0472ca */ /* 0x000ff600000e0000 */
[----:B------:R-:W-:Y:S02]  /*da40*/  @!UPT UIADD3 URZ, UPT, UPT, URZ, URZ, URZ ;  /* 0x000000fffffff290 */ /* 0x000fe4000fffe0ff */
[----:B------:R-:W2:Y:S02]  /*da50*/  LDTM.16dp256bit.x8 R56, tmem[UR4+0x100080] ;  /* 0x10008004003879ee */ /* 0x000ea400081a0000 */
[----:B--2---:R-:W-:Y:S01]  /*da60*/  NOP ;  /* 0x0000000000007918 */ /* 0x004fe20000000000 */
.L_x_167:
[--C-:B-1----:R-:W-:Y:S01]  /*da70*/  HADD2.F32 R4, -RZ, R116.reuse.H0_H0 ;  /* 0x20000074ff047230 */ /* 0x102fe20000004100 */
[----:B------:R-:W-:Y:S05]  /*da80*/  WARPSYNC.ALL ;  /* 0x0000000000007948 */ /* 0x000fea0003800000 */
[-C--:B------:R-:W-:Y:S01]  /*da90*/  FMUL R0, R24, R88.reuse ;  /* 0x0000005818007220 */ /* 0x080fe20000400000 */
        /* <DEDUP_REMOVED lines=45> */
[----:B------:R-:W-:Y:S01]  /*dd70*/  FFMA R6, R89, R9, R6 ;  /* 0x0000000959067223 */ /* 0x000fe20000000006 */
[-C--:B------:R-:W-:Y:S01]  /*dd80*/  FMUL R7, R36, R88.reuse ;  /* 0x0000005824077220 */ /* 0x080fe20000400000 */
[----:B------:R-:W-:Y:S02]  /*dd90*/  HADD2.F32 R27, -RZ, R110.H1_H1 ;  /* 0x3000006eff1b7230 */ /* 0x000fe40000004100 */
        /* <DEDUP_REMOVED lines=9> */
[C---:B------:R-:W-:Y:S01]  /*de30*/  FFMA R10, R89.reuse, R29, R10 ;  /* 0x0000001d590a7223 */ /* 0x040fe2000000000a */
        /* <DEDUP_REMOVED lines=11> */
[----:B------:R-:W-:Y:S01]  /*def0*/  FFMA R0, R89, R3, R0 ;  /* 0x0000000359007223 */ /* 0x000fe20000000000 */
[-C--:B------:R-:W-:Y:S01]  /*df00*/  FMUL R2, R41, R88.reuse ;  /* 0x0000005829027220 */ /* 0x080fe20000400000 */
        /* <DEDUP_REMOVED lines=40> */
[--C-:B------:R-:W-:Y:S01]  /*e190*/  HADD2.F32 R6, -RZ, R104.reuse.H0_H0 ;  /* 0x20000068ff067230 */ /* 0x100fe20000004100 */
[----:B------:R-:W-:Y:S01]  /*e1a0*/  F2FP.F16.F32.PACK_AB R29, R2, R0 ;  /* 0x00000000021d723e */ /* 0x000fe200000000ff */
[----:B------:R-:W-:Y:S02]  /*e1b0*/  HADD2.F32 R2, -RZ, R99.H1_H1 ;  /* 0x30000063ff027230 */ /* 0x000fe40000004100 */
[-C--:B------:R-:W-:Y:S01]  /*e1c0*/  FMUL R5, R54, R88.reuse ;  /* 0x0000005836057220 */ /* 0x080fe20000400000 */
[----:B------:R-:W-:Y:S01]  /*e1d0*/  FFMA R4, R89, R7, R4 ;  /* 0x0000000759047223 */ /* 0x000fe20000000004 */
[----:B------:R-:W-:Y:S02]  /*e1e0*/  HADD2.F32 R7, -RZ, R104.H1_H1 ;  /* 0x30000068ff077230 */ /* 0x000fe40000004100 */
[----:B------:R-:W-:Y:S01]  /*e1f0*/  FMUL R0, R55, R88 ;  /* 0x0000005837007220 */ /* 0x000fe20000400000 */
[C---:B------:R-:W-:Y:S01]  /*e200*/  FFMA R5, R89.reuse, R8, R5 ;  /* 0x0000000859057223 */ /* 0x040fe20000000005 */
[----:B------:R-:W-:Y:S01]  /*e210*/  FMUL R15, R60, R88 ;  /* 0x000000583c0f7220 */ /* 0x000fe20000400000 */
[----:B------:R-:W-:Y:S01]  /*e220*/  F2FP.F16.F32.PACK_AB R30, R4, R3 ;  /* 0x00000003041e723e */ /* 0x000fe200000000ff */
[--C-:B------:R-:W-:Y:S02]  /*e230*/  HADD2.F32 R3, -RZ, R105.reuse.H1_H1 ;  /* 0x30000069ff037230 */ /* 0x100fe40000004100 */
[C---:B------:R-:W-:Y:S01]  /*e240*/  FFMA R0, R89.reuse, R2, R0 ;  /* 0x0000000259007223 */ /* 0x040fe20000000000 */
[----:B------:R-:W-:Y:S02]  /*e250*/  HADD2.F32 R2, -RZ, R105.H0_H0 ;  /* 0x20000069ff027230 */ /* 0x000fe40000004100 */
[C---:B------:R-:W-:Y:S01]  /*e260*/  FFMA R11, R89.reuse, R6, R11 ;  /* 0x00000006590b7223 */ /* 0x040fe2000000000b */
[----:B------:R-:W-:Y:S01]  /*e270*/  HADD2.F32 R4, -RZ, R127.H1_H1 ;  /* 0x3000007fff047230 */ /* 0x000fe20000004100 */
[----:B------:R1:W-:Y:S01]  /*e280*/  STSM.16.MT88.4 [R144+0xa000], R32 ;  /* 0x00a0002090007844 */ /* 0x0003e20000004200 */
[----:B------:R-:W-:Y:S01]  /*e290*/  F2FP.F16.F32.PACK_AB R31, R0, R5 ;  /* 0x00000005001f723e */ /* 0x000fe200000000ff */
[C---:B------:R-:W-:Y:S01]  /*e2a0*/  FFMA R12, R89.reuse, R7, R12 ;  /* 0x00000007590c7223 */ /* 0x040fe2000000000c */
[--C-:B------:R-:W-:Y:S02]  /*e2b0*/  HADD2.F32 R0, -RZ, R106.reuse.H0_H0 ;  /* 0x2000006aff007230 */ /* 0x100fe40000004100 */
[C---:B------:R-:W-:Y:S01]  /*e2c0*/  FFMA R13, R89.reuse, R2, R13 ;  /* 0x00000002590d7223 */ /* 0x040fe2000000000d */
[C---:B------:R-:W-:Y:S01]  /*e2d0*/  FFMA R14, R89.reuse, R3, R14 ;  /* 0x00000003590e7223 */ /* 0x040fe2000000000e */
[----:B------:R-:W-:Y:S01]  /*e2e0*/  HADD2.F32 R3, -RZ, R106.H1_H1 ;  /* 0x3000006aff037230 */ /* 0x000fe20000004100 */
[----:B------:R1:W-:Y:S01]  /*e2f0*/  STSM.16.MT88.4 [R144+0xa800], R28 ;  /* 0x00a8001c90007844 */ /* 0x0003e20000004200 */
[----:B------:R-:W-:Y:S01]  /*e300*/  F2FP.F16.F32.PACK_AB R12, R12, R11 ;  /* 0x0000000b0c0c723e */ /* 0x000fe200000000ff */
[----:B------:R-:W-:Y:S01]  /*e310*/  FFMA R15, R89, R0, R15 ;  /* 0x00000000590f7223 */ /* 0x000fe2000000000f */
[----:B------:R-:W-:Y:S01]  /*e320*/  F2FP.F16.F32.PACK_AB R13, R14, R13 ;  /* 0x0000000d0e0d723e */ /* 0x000fe200000000ff */
[-C--:B------:R-:W-:Y:S01]  /*e330*/  FMUL R16, R61, R88.reuse ;  /* 0x000000583d107220 */ /* 0x080fe20000400000 */
[--C-:B------:R-:W-:Y:S02]  /*e340*/  HADD2.F32 R2, -RZ, R107.reuse.H0_H0 ;  /* 0x2000006bff027230 */ /* 0x100fe40000004100 */
[-C--:B------:R-:W-:Y:S01]  /*e350*/  FMUL R17, R62, R88.reuse ;  /* 0x000000583e117220 */ /* 0x080fe20000400000 */
[----:B------:R-:W-:Y:S02]  /*e360*/  HADD2.F32 R5, -RZ, R107.H1_H1 ;  /* 0x3000006bff057230 */ /* 0x000fe40000004100 */
[----:B------:R-:W-:Y:S01]  /*e370*/  FFMA R16, R89, R3, R16 ;  /* 0x0000000359107223 */ /* 0x000fe20000000010 */
[----:B------:R-:W-:Y:S01]  /*e380*/  FMUL R18, R63, R88 ;  /* 0x000000583f127220 */ /* 0x000fe20000400000 */
[--C-:B------:R-:W-:Y:S02]  /*e390*/  HADD2.F32 R0, -RZ, R112.reuse.H0_H0 ;  /* 0x20000070ff007230 */ /* 0x100fe40000004100 */
[C---:B------:R-:W-:Y:S01]  /*e3a0*/  FFMA R17, R89.reuse, R2, R17 ;  /* 0x0000000259117223 */ /* 0x040fe20000000011 */
[----:B------:R-:W-:Y:S01]  /*e3b0*/  FMUL R19, R64, R88 ;  /* 0x0000005840137220 */ /* 0x000fe20000400000 */
[----:B------:R-:W-:Y:S01]  /*e3c0*/  HADD2.F32 R3, -RZ, R112.H1_H1 ;  /* 0x30000070ff037230 */ /* 0x000fe20000004100 */
[----:B------:R-:W-:Y:S01]  /*e3d0*/  F2FP.F16.F32.PACK_AB R14, R16, R15 ;  /* 0x0000000f100e723e */ /* 0x000fe200000000ff */
[C---:B------:R-:W-:Y:S01]  /*e3e0*/  FFMA R18, R89.reuse, R5, R18 ;  /* 0x0000000559127223 */ /* 0x040fe20000000012 */
[----:B------:R-:W-:Y:S01]  /*e3f0*/  FFMA R19, R89, R0, R19 ;  /* 0x0000000059137223 */ /* 0x000fe20000000013 */
[-C--:B------:R-:W-:Y:S01]  /*e400*/  FMUL R20, R65, R88.reuse ;  /* 0x0000005841147220 */ /* 0x080fe20000400000 */
[--C-:B------:R-:W-:Y:S02]  /*e410*/  HADD2.F32 R2, -RZ, R113.reuse.H0_H0 ;  /* 0x20000071ff027230 */ /* 0x100fe40000004100 */
[----:B------:R-:W-:Y:S01]  /*e420*/  FMUL R21, R66, R88 ;  /* 0x0000005842157220 */ /* 0x000fe20000400000 */
[----:B------:R-:W-:Y:S01]  /*e430*/  F2FP.F16.F32.PACK_AB R15, R18, R17 ;  /* 0x00000011120f723e */ /* 0x000fe200000000ff */
[C---:B------:R-:W-:Y:S01]  /*e440*/  FFMA R20, R89.reuse, R3, R20 ;  /* 0x0000000359147223 */ /* 0x040fe20000000014 */
[----:B------:R-:W-:Y:S02]  /*e450*/  HADD2.F32 R0, -RZ, R113.H1_H1 ;  /* 0x30000071ff007230 */ /* 0x000fe40000004100 */
[----:B------:R-:W-:Y:S01]  /*e460*/  FFMA R21, R89, R2, R21 ;  /* 0x0000000259157223 */ /* 0x000fe20000000015 */
[----:B------:R-:W-:Y:S01]  /*e470*/  FMUL R22, R67, R88 ;  /* 0x0000005843167220 */ /* 0x000fe20000400000 */
[--C-:B------:R-:W-:Y:S01]  /*e480*/  HADD2.F32 R2, -RZ, R114.reuse.H0_H0 ;  /* 0x20000072ff027230 */ /* 0x100fe20000004100 */
[----:B------:R1:W-:Y:S01]  /*e490*/  STSM.16.MT88.4 [R148+0x8000], R12 ;  /* 0x0080000c94007844 */ /* 0x0003e20000004200 */
[----:B------:R-:W-:Y:S01]  /*e4a0*/  F2FP.F16.F32.PACK_AB R20, R20, R19 ;  /* 0x000000131414723e */ /* 0x000fe200000000ff */
        /* <DEDUP_REMOVED lines=14> */
[C---:B------:R-:W-:Y:S01]  /*e590*/  FFMA R26, R89.reuse, R3, R26 ;  /* 0x00000003591a7223 */ /* 0x040fe2000000001a */
[----:B------:R-:W-:Y:S02]  /*e5a0*/  HADD2.F32 R0, -RZ, R120.H1_H1 ;  /* 0x30000078ff007230 */ /* 0x000fe40000004100 */
[C---:B------:R-:W-:Y:S01]  /*e5b0*/  FFMA R56, R89.reuse, R5, R56 ;  /* 0x0000000559387223 */ /* 0x040fe20000000038 */
[--C-:B------:R-:W-:Y:S02]  /*e5c0*/  HADD2.F32 R3, -RZ, R121.reuse.H0_H0 ;  /* 0x20000079ff037230 */ /* 0x100fe40000004100 */
[----:B------:R-:W-:Y:S01]  /*e5d0*/  FMUL R60, R76, R88 ;  /* 0x000000584c3c7220 */ /* 0x000fe20000400000 */
[----:B------:R-:W-:Y:S01]  /*e5e0*/  HADD2.F32 R2, -RZ, R121.H1_H1 ;  /* 0x30000079ff027230 */ /* 0x000fe20000004100 */
[----:B------:R-:W-:Y:S01]  /*e5f0*/  F2FP.F16.F32.PACK_AB R23, R26, R25 ;  /* 0x000000191a17723e */ /* 0x000fe200000000ff */
[C---:B------:R-:W-:Y:S01]  /*e600*/  FFMA R57, R89.reuse, R0, R57 ;  /* 0x0000000059397223 */ /* 0x040fe20000000039 */
[C---:B------:R-:W-:Y:S01]  /*e610*/  FFMA R58, R89.reuse, R3, R58 ;  /* 0x00000003593a7223 */ /* 0x040fe2000000003a */
[--C-:B------:R-:W-:Y:S02]  /*e620*/  HADD2.F32 R0, -RZ, R122.reuse.H0_H0 ;  /* 0x2000007aff007230 */ /* 0x100fe40000004100 */
[----:B------:R-:W-:Y:S01]  /*e630*/  FFMA R59, R89, R2, R59 ;  /* 0x00000002593b7223 */ /* 0x000fe2000000003b */
[----:B------:R1:W-:Y:S01]  /*e640*/  STSM.16.MT88.4 [R148+0x8800], R20 ;  /* 0x0088001494007844 */ /* 0x0003e20000004200 */
[----:B------:R-:W-:Y:S01]  /*e650*/  HADD2.F32 R2, -RZ, R122.H1_H1 ;  /* 0x3000007aff027230 */ /* 0x000fe20000004100 */
[----:B------:R-:W-:Y:S01]  /*e660*/  F2FP.F16.F32.PACK_AB R56, R57, R56 ;  /* 0x000000383938723e */ /* 0x000fe200000000ff */
[----:B------:R-:W-:Y:S01]  /*e670*/  FFMA R60, R89, R0, R60 ;  /* 0x00000000593c7223 */ /* 0x000fe2000000003c */
[----:B------:R-:W-:Y:S01]  /*e680*/  F2FP.F16.F32.PACK_AB R57, R59, R58 ;  /* 0x0000003a3b39723e */ /* 0x000fe200000000ff */
[-C--:B------:R-:W-:Y:S01]  /*e690*/  FMUL R61, R77, R88.reuse ;  /* 0x000000584d3d7220 */ /* 0x080fe20000400000 */
[--C-:B------:R-:W-:Y:S02]  /*e6a0*/  HADD2.F32 R3, -RZ, R123.reuse.H0_H0 ;  /* 0x2000007bff037230 */ /* 0x100fe40000004100 */
[----:B------:R-:W-:Y:S01]  /*e6b0*/  FMUL R62, R78, R88 ;  /* 0x000000584e3e7220 */ /* 0x000fe20000400000 */
[----:B------:R-:W-:Y:S02]  /*e6c0*/  HADD2.F32 R0, -RZ, R123.H1_H1 ;  /* 0x3000007bff007230 */ /* 0x000fe40000004100 */
[----:B------:R-:W-:Y:S01]  /*e6d0*/  FFMA R61, R89, R2, R61 ;  /* 0x00000002593d7223 */ /* 0x000fe2000000003d */
[-C--:B------:R-:W-:Y:S01]  /*e6e0*/  FMUL R63, R79, R88.reuse ;  /* 0x000000584f3f7220 */ /* 0x080fe20000400000 */
[----:B------:R-:W-:Y:S01]  /*e6f0*/  FFMA R62, R89, R3, R62 ;  /* 0x00000003593e7223 */ /* 0x000fe2000000003e */
[--C-:B------:R-:W-:Y:S02]  /*e700*/  HADD2.F32 R3, -RZ, R124.reuse.H0_H0 ;  /* 0x2000007cff037230 */ /* 0x100fe40000004100 */
[-C--:B------:R-:W-:Y:S01]  /*e710*/  FMUL R64, R80, R88.reuse ;  /* 0x0000005850407220 */ /* 0x080fe20000400000 */
        /* <DEDUP_REMOVED lines=10> */
[----:B------:R-:W-:Y:S01]  /*e7c0*/  FFMA R66, R89, R5, R66 ;  /* 0x0000000559427223 */ /* 0x000fe20000000042 */
[-C--:B------:R-:W-:Y:S01]  /*e7d0*/  FMUL R68, R84, R88.reuse ;  /* 0x0000005854447220 */ /* 0x080fe20000400000 */
        /* <DEDUP_REMOVED lines=37> */
[----:B--2---:R-:W-:Y:S04]  /*ea30*/  DEPBAR.LE SB0, 0x1 ;  /* 0x000080400000791a */ /* 0x004fe80000000000 */
.L_x_171:
[----:B------:R-:W-:Y:S05]  /*ea40*/  BSYNC.RECONVERGENT B0 ;  /* 0x0000000000007941 */ /* 0x000fea0003800200 */
.L_x_170:
[----:B------:R-:W-:Y:S01]  /*ea50*/  UISETP.NE.AND UP0, UPT, UR40, 0x4, UPT ;  /* 0x000000042800788c */ /* 0x000fe2000bf05270 */
[----:B------:R-:W-:Y:S01]  /*ea60*/  BAR.SYNC.DEFER_BLOCKING 0x1, 0x80 ;  /* 0x0042000000007b1d */ /* 0x000fe20000010000 */
[----:B------:R-:W-:Y:S02]  /*ea70*/  SHF.L.U32 R3, R138, 0x1f, RZ ;  /* 0x0000001f8a037819 */ /* 0x000fe400000006ff */
[----:B------:R-:W-:Y:S01]  /*ea80*/  USEL UR5, UR40, URZ, UP0 ;  /* 0x000000ff28057287 */ /* 0x000fe20008000000 */
[----:B------:R-:W-:Y:S02]  /*ea90*/  FSETP.NEU.AND P0, PT, R89, RZ, PT ;  /* 0x000000ff5900720b */ /* 0x000fe40003f0d000 */
[----:B------:R-:W-:Y:S01]  /*eaa0*/  ISETP.GE.AND P2, PT, R146, 0x1, PT ;  /* 0x000000019200780c */ /* 0x000fe20003f46270 */
[----:B------:R-:W-:Y:S02]  /*eab0*/  ULEA UR4, UR5, UR43, 0x3 ;  /* 0x0000002b05047291 */ /* 0x000fe4000f8e18ff */
[----:B------:R-:W-:Y:S02]  /*eac0*/  UIADD3 UR5, UPT, UPT, UR5, 0x1, URZ ;  /* 0x0000000105057890 */ /* 0x000fe4000fffe0ff */
[----:B------:R-:W-:Y:S02]  /*ead0*/  UIADD3 UR4, UPT, UPT, UR4, 0x50, URZ ;  /* 0x0000005004047890 */ /* 0x000fe4000fffe0ff */
[----:B------:R-:W-:Y:S02]  /*eae0*/  UISETP.NE.AND UP0, UPT, UR5, 0x4, UPT ;  /* 0x000000040500788c */ /* 0x000fe4000bf05270 */
[----:B------:R-:W-:Y:S02]  /*eaf0*/  UPRMT UR4, UR52, 0x654, UR4 ;  /* 0x0000065434047896 */ /* 0x000fe40008000004 */
[----:B------:R-:W-:Y:S07]  /*eb00*/  USEL UR53, UR5, URZ, UP0 ;  /* 0x000000ff05357287 */ /* 0x000fee0008000000 */
[----:B------:R-:W-:Y:S01]  /*eb10*/  SYNCS.ARRIVE.TRANS64.RED.A1T0 RZ, [UR4], RZ ;  /* 0x000000ffffff79a7 */ /* 0x000fe20008100404 */
[----:B------:R-:W-:Y:S01]  /*eb20*/  BSSY B0, `(.L_x_172) ;  /* 0x0000005000007945 */ /* 0x000fe20003800000 */
[----:B------:R-:W2:Y:S03]  /*eb30*/  SYNCS.PHASECHK.TRANS64.TRYWAIT P1, [UR43+0x48], R3 ;  /* 0x00004803ff0075a7 */ /* 0x000ea6000802112b */
[----:B--2---:R-:W-:Y:S05]  /*eb40*/  @P1 BRA `(.L_x_173) ;  /* 0x0000000000081947 */ /* 0x004fea0003800000 */
[----:B------:R-:W2:Y:S02]  /*eb50*/  SYNCS.PHASECHK.TRANS64.TRYWAIT P1, [UR43+0x48], R3 ;  /* 0x00004803ff0075a7 */ /* 0x000ea4000802112b */
[----:B--2---:R-:W-:Y:S05]  /*eb60*/  @!P1 BRA `(.L_x_174) ;  /* 0x0000004800e89947 */ /* 0x004fea0003800000 */
.L_x_173:
[----:B------:R-:W-:Y:S05]  /*eb70*/  BSYNC B0 ;  /* 0x0000000000007941 */ /* 0x000fea0003800000 */
.L_x_172:
[----:B------:R-:W-:Y:S05]  /*eb80*/  @P0 WARPSYNC.ALL ;  /* 0x0000000000000948 */ /* 0x000fea0003800000 */
[----:B------:R2:W2:Y:S01]  /*eb90*/  @P0 LDSM.16.MT88.4 R116, [R139+UR43+0xd000] ;  /* 0x00d0002b8b74083b */ /* 0x0004a20008004200 */
[----:B------:R-:W-:Y:S02]  /*eba0*/  CS2R R54, SRZ ;  /* 0x0000000000367805 */ /* 0x000fe4000001ff00 */
[----:B------:R-:W-:Y:S02]  /*ebb0*/  CS2R R52, SRZ ;  /* 0x0000000000347805 */ /* 0x000fe4000001ff00 */
[----:B------:R-:W-:Y:S01]  /*ebc0*/  CS2R R50, SRZ ;  /* 0x0000000000327805 */ /* 0x000fe2000001ff00 */
        /* <DEDUP_REMOVED lines=10> */
[----:B-1----:R-:W-:Y:S02]  /*ec70*/  CS2R R34, SRZ ;  /* 0x0000000000227805 */ /* 0x002fe4000001ff00 */
        /* <DEDUP_REMOVED lines=26> */
[----:B------:R-:W-:Y:S05]  /*ee20*/  VIADD R3, R95, 0xc0 ;  /* 0x000000c05f037836 */ /* 0x000fea0000000000 */
[----:B------:R-:W-:Y:S04]  /*ee30*/  SHF.R.U32.HI R3, RZ, 0x15, R3 ;  /* 0x00000015ff037819 */ /* 0x000fe80000011603 */
[----:B------:R-:W-:Y:S11]  /*ee40*/  LOP3.LUT P0, RZ, R3, 0x3, R128, 0x48, !PT ;  /* 0x0000000303ff7812 */ /* 0x000ff60007804880 */
[----:B------:R-:W-:Y:S02]  /*ee50*/  @!UPT UIADD3 URZ, UPT, UPT, URZ, URZ, URZ ;  /* 0x000000fffffff290 */ /* 0x000fe4000fffe0ff */
[----:B------:R-:W-:Y:S05]  /*ee60*/  @!P0 BRA `(.L_x_176) ;  /* 0x0000000000408947 */ /* 0x000fea0003800000 */
[----:B------:R-:W2:Y:S01]  /*ee70*/  LDCU.64 UR8, c[0x4][0x70] ;  /* 0x01000e00ff0877ac */ /* 0x000ea20008000a00 */
[----:B------:R-:W-:Y:S01]  /*ee80*/  MOV R3, 0x0 ;  /* 0x0000000000037802 */ /* 0x000fe20000000f00 */
[----:B------:R-:W-:Y:S02]  /*ee90*/  HFMA2 R12, -RZ, RZ, 0, 5.9604644775390625e-08 ;  /* 0x00000001ff0c7431 */ /* 0x000fe400000001ff */
[----:B------:R-:W-:Y:S02]  /*eea0*/  IMAD.MOV.U32 R8, RZ, RZ, 0x192 ;  /* 0x00000192ff087424 */ /* 0x000fe400078e00ff */
[----:B------:R-:W-:Y:S01]  /*eeb0*/  IMAD.MOV.U32 R13, RZ, RZ, RZ ;  /* 0x000000ffff0d7224 */ /* 0x000fe200078e00ff */
[----:B------:R-:W5:Y:S01]  /*eec0*/  LDCU.64 UR6, c[0x4][0x78] ;  /* 0x01000f00ff0677ac */ /* 0x000f620008000a00 */
[----:B------:R-:W1:Y:S01]  /*eed0*/  LDC.64 R2, c[0x4][R3] ;  /* 0x0100000003027b82 */ /* 0x000e620000000a00 */
[----:B------:R-:W3:Y:S01]  /*eee0*/  LDCU.64 UR4, c[0x4][0x10] ;  /* 0x01000200ff0477ac */ /* 0x000ee20008000a00 */
[----:B--2---:R-:W-:Y:S01]  /*eef0*/  MOV R5, UR9 ;  /* 0x0000000900057c02 */ /* 0x004fe20008000f00 */
[----:B------:R-:W-:Y:S01]  /*ef00*/  IMAD.U32 R4, RZ, RZ, UR8 ;  /* 0x00000008ff047e24 */ /* 0x000fe2000f8e00ff */
[----:B-----5:R-:W-:Y:S01]  /*ef10*/  MOV R7, UR7 ;  /* 0x0000000700077c02 */ /* 0x020fe20008000f00 */
[----:B------:R-:W-:Y:S01]  /*ef20*/  IMAD.U32 R6, RZ, RZ, UR6 ;  /* 0x00000006ff067e24 */ /* 0x000fe2000f8e00ff */
[----:B---3--:R-:W-:Y:S01]  /*ef30*/  MOV R11, UR5 ;  /* 0x00000005000b7c02 */ /* 0x008fe20008000f00 */
[----:B------:R-:W-:Y:S02]  /*ef40*/  IMAD.U32 R10, RZ, RZ, UR4 ;  /* 0x00000004ff0a7e24 */ /* 0x000fe4000f8e00ff */
[----:B------:R-:W-:Y:S07]  /*ef50*/  LEPC R20, `(.L_x_176) ;  /* 0x000000001014794e */ /* 0x000fee0000000000 */
[----:B-1--4-:R-:W-:Y:S05]  /*ef60*/  CALL.ABS.NOINC R2 ;  /* 0x0000000002007343 */ /* 0x012fea0003c00000 */
.L_x_176:
[----:B------:R-:W-:Y:S05]  /*ef70*/  WARPSYNC.ALL ;  /* 0x0000000000007948 */ /* 0x000fea0003800000 */
[C---:B------:R-:W-:Y:S01]  /*ef80*/  R2UR UR4, R95.reuse ;  /* 0x000000005f0472ca */ /* 0x040fe200000e0000 */
[----:B------:R-:W-:Y:S05]  /*ef90*/  VIADD R3, R95, 0x1000c0 ;  /* 0x001000c05f037836 */ /* 0x000fea0000000000 */
[----:B------:R-:W-:Y:S04]  /*efa0*/  SHF.R.U32.HI R3, RZ, 0x15, R3 ;  /* 0x00000015ff037819 */ /* 0x000fe80000011603 */
[----:B------:R-:W-:Y:S03]  /*efb0*/  LOP3.LUT P0, RZ, R3, 0x3, R128, 0x48, !PT ;  /* 0x0000000303ff7812 */ /* 0x000fe60007804880 */
[----:B------:R-:W2:Y:S10]  /*efc0*/  LDTM.16dp256bit.x8 R24, tmem[UR4+0xc0] ;  /* 0x0000c004001879ee */ /* 0x000eb400081a0000 */
[----:B--2---:R-:W-:Y:S05]  /*efd0*/  @!P0 BRA `(.L_x_177) ;  /* 0x0000000000408947 */ /* 0x004fea0003800000 */
        /* <DEDUP_REMOVED lines=16> */
.L_x_177:
[----:B------:R-:W-:Y:S05]  /*f0e0*/  WARPSYNC.ALL ;  /* 0x0000000000007948 */ /* 0x000fea0003800000 */
[----:B------:R-:W-:Y:S11]  /*f0f0*/  R2UR UR4, R95 ;  /* 0x000000005f0472ca */ /* 0x000ff600000e0000 */
[----:B------:R-:W-:Y:S02]  /*f100*/  @!UPT UIADD3 URZ, UPT, UPT, URZ, URZ, URZ ;  /* 0x000000fffffff290 */ /* 0x000fe4000fffe0ff */
[----:B------:R-:W2:Y:S02]  /*f110*/  LDTM.16dp256bit.x8 R56, tmem[UR4+0x1000c0] ;  /* 0x1000c004003879ee */ /* 0x000ea400081a0000 */
[----:B--2---:R-:W-:Y:S01]  /*f120*/  NOP ;  /* 0x0000000000007918 */ /* 0x004fe20000000000 */
.L_x_175:
[----:B------:R-:W-:Y:S01]  /*f130*/  HADD2.F32 R91, -RZ, R103.H1_H1 ;  /* 0x30000067ff5b7230 */ /* 0x000fe20000004100 */
[----:B------:R-:W-:Y:S01]  /*f140*/  ISETP.GE.AND P0, PT, R146, 0x1, PT ;  /* 0x000000019200780c */ /* 0x000fe20003f06270 */
[-C--:B------:R-:W-:Y:S01]  /*f150*/  FMUL R19, R42, R88.reuse ;  /* 0x000000582a137220 */ /* 0x080fe20000400000 */
[----:B------:R-:W2:Y:S01]  /*f160*/  S2R R146, SR_CgaCtaId ;  /* 0x0000000000927919 */ /* 0x000ea20000008800 */
[-C--:B------:R-:W-:Y:S01]  /*f170*/  FMUL R21, R44, R88.reuse ;  /* 0x000000582c157220 */ /* 0x080fe20000400000 */
[-C--:B------:R-:W-:Y:S01]  /*f180*/  FMUL R42, R65, R88.reuse ;  /* 0x00000058412a7220 */ /* 0x080fe20000400000 */
[--C-:B------:R-:W-:Y:S02]  /*f190*/  HADD2.F32 R65, -RZ, R116.reuse.H0_H0 ;  /* 0x20000074ff417230 */ /* 0x100fe40000004100 */
[-C--:B------:R-:W-:Y:S01]  /*f1a0*/  FMUL R20, R43, R88.reuse ;  /* 0x000000582b147220 */ /* 0x080fe20000400000 */
[-C--:B------:R-:W-:Y:S01]  /*f1b0*/  FMUL R44, R67, R88.reuse ;  /* 0x00000058432c7220 */ /* 0x080fe20000400000 */
[----:B------:R-:W-:Y:S02]  /*f1c0*/  HADD2.F32 R67, -RZ, R116.H1_H1 ;  /* 0x30000074ff437230 */ /* 0x000fe40000004100 */
[-C--:B------:R-:W-:Y:S01]  /*f1d0*/  FMUL R0, R24, R88.reuse ;  /* 0x0000005818007220 */ /* 0x080fe20000400000 */
[-C--:B------:R-:W-:Y:S01]  /*f1e0*/  FMUL R23, R46, R88.reuse ;  /* 0x000000582e177220 */ /* 0x080fe20000400000 */
[----:B------:R-:W-:Y:S02]  /*f1f0*/  HADD2.F32 R93, -RZ, R96.H1_H1 ;  /* 0x30000060ff5d7230 */ /* 0x000fe40000004100 */
[-C--:B------:R-:W-:Y:S01]  /*f200*/  FMUL R43, R66, R88.reuse ;  /* 0x00000058422b7220 */ /* 0x080fe20000400000 */
[----:B------:R-:W-:Y:S05]  /*f210*/  @P0 WARPSYNC.ALL ;  /* 0x0000000000000948 */ /* 0x000fea0003800000 */
[----:B------:R-:W-:Y:S01]  /*f220*/  @P0 NOP ;  /* 0x0000000000000918 */ /* 0x000fe20000000000 */
[----:B------:R-:W-:Y:S01]  /*f230*/  FFMA R0, R89, R65, R0 ;  /* 0x0000004159007223 */ /* 0x000fe20000000000 */
[----:B------:R-:W-:Y:S01]  /*f240*/  HADD2.F32 R66, -RZ, R117.H0_H0 ;  /* 0x20000075ff427230 */ /* 0x000fe20000004100 */
[----:B------:R-:W-:Y:S01]  /*f250*/  @P0 IADD3 R145, PT, PT, R145, 0x110, RZ ;  /* 0x0000011091910810 */ /* 0x000fe20007ffe0ff */
[-C--:B------:R-:W-:Y:S01]  /*f260*/  FMUL R2, R25, R88.reuse ;  /* 0x0000005819027220 */ /* 0x080fe20000400000 */
[-C--:B------:R-:W-:Y:S01]  /*f270*/  FMUL R22, R45, R88.reuse ;  /* 0x000000582d167220 */ /* 0x080fe20000400000 */
[----:B------:R-:W-:Y:S02]  /*f280*/  HADD2.F32 R90, -RZ, R97.H0_H0 ;  /* 0x20000061ff5a7230 */ /* 0x000fe40000004100 */
[-C--:B------:R-:W-:Y:S01]  /*f290*/  FMUL R46, R69, R88.reuse ;  /* 0x00000058452e7220 */ /* 0x080fe20000400000 */
[C---:B------:R-:W-:Y:S01]  /*f2a0*/  FFMA R2, R89.reuse, R67, R2 ;  /* 0x0000004359027223 */ /* 0x040fe20000000002 */
[----:B------:R-:W-:Y:S02]  /*f2b0*/  HADD2.F32 R69, -RZ, R117.H1_H1 ;  /* 0x30000075ff457230 */ /* 0x000fe40000004100 */
[-C--:B------:R-:W-:Y:S01]  /*f2c0*/  FMUL R3, R26, R88.reuse ;  /* 0x000000581a037220 */ /* 0x080fe20000400000 */
[----:B------:R-:W-:Y:S01]  /*f2d0*/  FMUL R25, R48, R88 ;  /* 0x0000005830197220 */ /* 0x000fe20000400000 */
[----:B------:R-:W-:Y:S01]  /*f2e0*/  HADD2.F32 R95, -RZ, R97.H1_H1 ;  /* 0x30000061ff5f7230 */ /* 0x000fe20000004100 */
[----:B------:R-:W-:Y:S01]  /*f2f0*/  F2FP.F16.F32.PACK_AB R152, R2, R0 ;  /* 0x000000000298723e */ /* 0x000fe200000000ff */
[----:B------:R-:W-:Y:S01]  /*f300*/  FFMA R3, R89, R66, R3 ;  /* 0x0000004259037223 */ /* 0x000fe20000000003 */
[-C--:B------:R-:W-:Y:S01]  /*f310*/  FMUL R45, R68, R88.reuse ;  /* 0x00000058442d7220 */ /* 0x080fe20000400000 */
[----:B------:R-:W-:Y:S01]  /*f320*/  HADD2.F32 R68, -RZ, R118.H0_H0 ;  /* 0x20000076ff447230 */ /* 0x000fe20000004100 */
[----:B--2---:R-:W-:Y:S01]  /*f330*/  @P0 PRMT R146, R146, 0x654, R145 ;  /* 0x0000065492920816 */ /* 0x004fe20000000091 */
[-C--:B------:R-:W-:Y:S01]  /*f340*/  FMUL R4, R27, R88.reuse ;  /* 0x000000581b047220 */ /* 0x080fe20000400000 */
[----:B------:R-:W-:Y:S01]  /*f350*/  FMUL R24, R47, R88 ;  /* 0x000000582f187220 */ /* 0x000fe20000400000 */
[----:B------:R-:W-:Y:S01]  /*f360*/  HADD2.F32 R92, -RZ, R98.H0_H0 ;  /* 0x20000062ff5c7230 */ /* 0x000fe20000004100 */
[----:B------:R2:W-:Y:S06]  /*f370*/  @P0 SYNCS.ARRIVE.TRANS64.RED.A1T0 RZ, [R146+URZ], RZ ;  /* 0x000000ff92ff09a7 */ /* 0x0005ec00081004ff */
[----:B------:R-:W-:Y:S05]  /*f380*/  WARPSYNC.ALL ;  /* 0x0000000000007948 */ /* 0x000fea0003800000 */
[----:B------:R-:W-:Y:S01]  /*f390*/  FFMA R4, R89, R69, R4 ;  /* 0x0000004559047223 */ /* 0x000fe20000000004 */
[-C--:B------:R-:W-:Y:S01]  /*f3a0*/  FMUL R48, R71, R88.reuse ;  /* 0x0000005847307220 */ /* 0x080fe20000400000 */
[----:B------:R-:W-:Y:S02]  /*f3b0*/  HADD2.F32 R71, -RZ, R118.H1_H1 ;  /* 0x30000076ff477230 */ /* 0x000fe40000004100 */
[-C--:B------:R-:W-:Y:S01]  /*f3c0*/  FMUL R5, R28, R88.reuse ;  /* 0x000000581c057220 */ /* 0x080fe20000400000 */
[----:B------:R-:W-:Y:S01]  /*f3d0*/  FMUL R27, R50, R88 ;  /* 0x00000058321b7220 */ /* 0x000fe20000400000 */
[----:B------:R-:W-:Y:S01]  /*f3e0*/  HADD2.F32 R97, -RZ, R98.H1_H1 ;  /* 0x30000062ff617230 */ /* 0x000fe20000004100 */
[----:B------:R-:W-:Y:S01]  /*f3f0*/  F2FP.F16.F32.PACK_AB R153, R4, R3 ;  /* 0x000000030499723e */ /* 0x000fe200000000ff */
[----:B------:R-:W-:Y:S01]  /*f400*/  FFMA R5, R89, R68, R5 ;  /* 0x0000004459057223 */ /* 0x000fe20000000005 */
[----:B------:R-:W-:Y:S01]  /*f410*/  FMUL R47, R70, R88 ;  /* 0x00000058462f7220 */ /* 0x000fe20000400000 */
[----:B------:R-:W-:-:S02]  /*f420*/  HADD2.F32 R70, -RZ, R119.H0_H0 ;  /* 0x20000077ff467230 */ /* 0x000fc40000004100 */
        /* <DEDUP_REMOVED lines=15> */
[----:B-1----:R-:W-:Y:S02]  /*f520*/  HADD2.F32 R98, -RZ, R105.H0_H0 ;  /* 0x20000069ff627230 */ /* 0x002fe40000004100 */
[-C--:B------:R-:W-:Y:S01]  /*f530*/  FMUL R52, R75, R88.reuse ;  /* 0x000000584b347220 */ /* 0x080fe20000400000 */
[C---:B------:R-:W-:Y:S01]  /*f540*/  FFMA R8, R89.reuse, R73, R8 ;  /* 0x0000004959087223 */ /* 0x040fe20000000008 */
[----:B------:R-:W-:Y:S02]  /*f550*/  HADD2.F32 R75, -RZ, R108.H1_H1 ;  /* 0x3000006cff4b7230 */ /* 0x000fe40000004100 */
[-C--:B------:R-:W-:Y:S01]  /*f560*/  FMUL R9, R32, R88.reuse ;  /* 0x0000005820097220 */ /* 0x080fe20000400000 */
[----:B------:R-:W-:Y:S01]  /*f570*/  FMUL R31, R54, R88 ;  /* 0x00000058361f7220 */ /* 0x000fe20000400000 */
[----:B------:R-:W-:Y:S01]  /*f580*/  HADD2.F32 R108, -RZ, R114.H0_H0 ;  /* 0x20000072ff6c7230 */ /* 0x000fe20000004100 */
[----:B------:R-:W-:Y:S01]  /*f590*/  F2FP.F16.F32.PACK_AB R155, R8, R7 ;  /* 0x00000007089b723e */ /* 0x000fe200000000ff */
[----:B------:R-:W-:Y:S01]  /*f5a0*/  FFMA R9, R89, R72, R9 ;  /* 0x0000004859097223 */ /* 0x000fe20000000009 */
[----:B------:R-:W-:Y:S01]  /*f5b0*/  FMUL R51, R74, R88 ;  /* 0x000000584a337220 */ /* 0x000fe20000400000 */
[----:B------:R-:W-:-:S02]  /*f5c0*/  HADD2.F32 R74, -RZ, R109.H0_H0 ;  /* 0x2000006dff4a7230 */ /* 0x000fc40000004100 */
[-C--:B------:R-:W-:Y:S01]  /*f5d0*/  FMUL R10, R33, R88.reuse ;  /* 0x00000058210a7220 */ /* 0x080fe20000400000 */
[----:B------:R-:W-:Y:S01]  /*f5e0*/  STSM.16.MT88.4 [R144+0xd000], R152 ;  /* 0x00d0009890007844 */ /* 0x000fe20000004200 */
[-C--:B------:R-:W-:Y:S01]  /*f5f0*/  FMUL R30, R53, R88.reuse ;  /* 0x00000058351e7220 */ /* 0x080fe20000400000 */
[----:B------:R-:W-:Y:S02]  /*f600*/  HADD2.F32 R117, -RZ, R120.H1_H1 ;  /* 0x30000078ff757230 */ /* 0x000fe40000004100 */
        /* <DEDUP_REMOVED lines=12> */
[----:B------:R-:W-:Y:S02]  /*f6d0*/  HADD2.F32 R119, -RZ, R121.H1_H1 ;  /* 0x30000079ff777230 */ /* 0x000fe40000004100 */
        /* <DEDUP_REMOVED lines=27> */
[----:B------:R-:W-:Y:S01]  /*f890*/  FFMA R16, R89, R81, R16 ;  /* 0x0000005159107223 */ /* 0x000fe20000000010 */
[----:B------:R-:W-:Y:S02]  /*f8a0*/  HADD2.F32 R83, -RZ, R100.H1_H1 ;  /* 0x30000064ff537230 */ /* 0x000fe40000004100 */
[-C--:B------:R-:W-:Y:S01]  /*f8b0*/  FMUL R17, R40, R88.reuse ;  /* 0x0000005828117220 */ /* 0x080fe20000400000 */
[----:B------:R-:W-:Y:S01]  /*f8c0*/  FMUL R39, R62, R88 ;  /* 0x000000583e277220 */ /* 0x000fe20000400000 */
[----:B------:R-:W-:Y:S01]  /*f8d0*/  ISETP.NE.AND P2, PT, R147, RZ, PT ;  /* 0x000000ff9300720c */ /* 0x000fe20003f45270 */
[----:B------:R-:W-:Y:S01]  /*f8e0*/  HADD2.F32 R100, -RZ, R106.H0_H0 ;  /* 0x2000006aff647230 */ /* 0x000fe20000004100 */
[----:B------:R-:W-:Y:S01]  /*f8f0*/  F2FP.F16.F32.PACK_AB R7, R16, R15 ;  /* 0x0000000f1007723e */ /* 0x000fe200000000ff */
[----:B------:R-:W-:Y:S01]  /*f900*/  FFMA R17, R89, R80, R17 ;  /* 0x0000005059117223 */ /* 0x000fe20000000011 */
[----:B------:R-:W-:Y:S01]  /*f910*/  FMUL R59, R82, R88 ;  /* 0x00000058523b7220 */ /* 0x000fe20000400000 */
[----:B------:R-:W-:-:S02]  /*f920*/  HADD2.F32 R82, -RZ, R101.H0_H0 ;  /* 0x20000065ff527230 */ /* 0x000fc40000004100 */
[-C--:B------:R-:W-:Y:S01]  /*f930*/  FMUL R18, R41, R88.reuse ;  /* 0x0000005829127220 */ /* 0x080fe20000400000 */
[----:B------:R1:W-:Y:S01]  /*f940*/  STSM.16.MT88.4 [R144+0xd800], R4 ;  /* 0x00d8000490007844 */ /* 0x0003e20000004200 */
[----:B------:R-:W-:Y:S01]  /*f950*/  FMUL R38, R61, R88 ;  /* 0x000000583d267220 */ /* 0x000fe20000400000 */
[----:B------:R-:W-:Y:S01]  /*f960*/  @P0 IADD3 R0, PT, PT, R137, 0x1, RZ ;  /* 0x0000000189000810 */ /* 0x000fe20007ffe0ff */
[--C-:B------:R-:W-:Y:S02]  /*f970*/  HADD2.F32 R118, -RZ, R123.reuse.H0_H0 ;  /* 0x2000007bff767230 */ /* 0x100fe40000004100 */
[C---:B------:R-:W-:Y:S01]  /*f980*/  FFMA R18, R89.reuse, R83, R18 ;  /* 0x0000005359127223 */ /* 0x040fe20000000012 */
[----:B------:R-:W-:Y:S01]  /*f990*/  FFMA R19, R89, R82, R19 ;  /* 0x0000005259137223 */ /* 0x000fe20000000013 */
[----:B------:R-:W-:Y:S01]  /*f9a0*/  @P0 ISETP.NE.AND P1, PT, R0, 0x2, PT ;  /* 0x000000020000080c */ /* 0x000fe20003f25270 */
[----:B------:R-:W-:Y:S02]  /*f9b0*/  HADD2.F32 R123, -RZ, R123.H1_H1 ;  /* 0x3000007bff7b7230 */ /* 0x000fe40000004100 */
[-C--:B------:R-:W-:Y:S01]  /*f9c0*/  FMUL R62, R85, R88.reuse ;  /* 0x00000058553e7220 */ /* 0x080fe20000400000 */
[----:B------:R-:W-:Y:S01]  /*f9d0*/  F2FP.F16.F32.PACK_AB R8, R18, R17 ;  /* 0x000000111208723e */ /* 0x000fe200000000ff */
[----:B------:R-:W-:Y:S01]  /*f9e0*/  FMUL R41, R64, R88 ;  /* 0x0000005840297220 */ /* 0x000fe20000400000 */
[----:B------:R-:W-:-:S02]  /*f9f0*/  HADD2.F32 R85, -RZ, R101.H1_H1 ;  /* 0x30000065ff557230 */ /* 0x000fc40000004100 */
[-C--:B------:R-:W-:Y:S01]  /*fa00*/  FMUL R61, R84, R88.reuse ;  /* 0x00000058543d7220 */ /* 0x080fe20000400000 */
[-C--:B------:R-:W-:Y:S01]  /*fa10*/  FMUL R40, R63, R88.reuse ;  /* 0x000000583f287220 */ /* 0x080fe20000400000 */
[----:B------:R-:W-:Y:S01]  /*fa20*/  @P0 SEL R2, RZ, 0x1, P1 ;  /* 0x00000001ff020807 */ /* 0x000fe20000800000 */
[--C-:B------:R-:W-:Y:S02]  /*fa30*/  HADD2.F32 R84, -RZ, R102.reuse.H0_H0 ;  /* 0x20000066ff547230 */ /* 0x100fe40000004100 */
[----:B------:R-:W-:Y:S01]  /*fa40*/  FFMA R20, R89, R85, R20 ;  /* 0x0000005559147223 */ /* 0x000fe20000000014 */
[-C--:B------:R-:W-:Y:S01]  /*fa50*/  FMUL R64, R87, R88.reuse ;  /* 0x0000005857407220 */ /* 0x080fe20000400000 */
[----:B------:R-:W-:Y:S01]  /*fa60*/  FMUL R63, R86, R88 ;  /* 0x00000058563f7220 */ /* 0x000fe20000400000 */
[----:B------:R-:W-:Y:S02]  /*fa70*/  HADD2.F32 R87, -RZ, R102.H1_H1 ;  /* 0x30000066ff577230 */ /* 0x000fe40000004100 */
[----:B------:R-:W-:Y:S01]  /*fa80*/  FFMA R21, R89, R84, R21 ;  /* 0x0000005459157223 */ /* 0x000fe20000000015 */
[----:B------:R-:W-:Y:S01]  /*fa90*/  F2FP.F16.F32.PACK_AB R9, R20, R19 ;  /* 0x000000131409723e */ /* 0x000fe200000000ff */
[----:B------:R-:W-:Y:S01]  /*faa0*/  HADD2.F32 R86, -RZ, R103.H0_H0 ;  /* 0x20000067ff567230 */ /* 0x000fe20000004100 */
[----:B------:R-:W-:Y:S01]  /*fab0*/  BSSY.RECONVERGENT B0, `(.L_x_178) ;  /* 0x000006e000007945 */ /* 0x000fe20003800200 */
[----:B------:R-:W-:-:S02]  /*fac0*/  HADD2.F32 R88, -RZ, R96.H0_H0 ;  /* 0x20000060ff587230 */ /* 0x000fc40000004100 */
[C---:B------:R-:W-:Y:S01]  /*fad0*/  FFMA R22, R89.reuse, R87, R22 ;  /* 0x0000005759167223 */ /* 0x040fe20000000016 */
[--C-:B------:R-:W-:Y:S02]  /*fae0*/  HADD2.F32 R96, -RZ, R104.reuse.H0_H0 ;  /* 0x20000068ff607230 */ /* 0x100fe40000004100 */
[C---:B------:R-:W-:Y:S01]  /*faf0*/  FFMA R23, R89.reuse, R86, R23 ;  /* 0x0000005659177223 */ /* 0x040fe20000000017 */
[C---:B------:R-:W-:Y:S01]  /*fb00*/  FFMA R24, R89.reuse, R91, R24 ;  /* 0x0000005b59187223 */ /* 0x040fe20000000018 */
[C---:B------:R-:W-:Y:S01]  /*fb10*/  FFMA R25, R89.reuse, R88, R25 ;  /* 0x0000005859197223 */ /* 0x040fe20000000019 */
[----:B------:R-:W-:Y:S01]  /*fb20*/  F2FP.F16.F32.PACK_AB R10, R22, R21 ;  /* 0x00000015160a723e */ /* 0x000fe200000000ff */
[C---:B------:R-:W-:Y:S01]  /*fb30*/  FFMA R26, R89.reuse, R93, R26 ;  /* 0x0000005d591a7223 */ /* 0x040fe2000000001a */
[C---:B------:R-:W-:Y:S01]  /*fb40*/  FFMA R27, R89.reuse, R90, R27 ;  /* 0x0000005a591b7223 */ /* 0x040fe2000000001b */
[----:B------:R-:W-:Y:S01]  /*fb50*/  F2FP.F16.F32.PACK_AB R11, R24, R23 ;  /* 0x00000017180b723e */ /* 0x000fe200000000ff */
[C---:B------:R-:W-:Y:S01]  /*fb60*/  FFMA R28, R89.reuse, R95, R28 ;  /* 0x0000005f591c7223 */ /* 0x040fe2000000001c */
[C---:B------:R-:W-:Y:S01]  /*fb70*/  FFMA R29, R89.reuse, R92, R29 ;  /* 0x0000005c591d7223 */ /* 0x040fe2000000001d */
[----:B------:R-:W-:Y:S01]  /*fb80*/  F2FP.F16.F32.PACK_AB R12, R26, R25 ;  /* 0x000000191a0c723e */ /* 0x000fe200000000ff */
[C---:B------:R-:W-:Y:S01]  /*fb90*/  FFMA R30, R89.reuse, R97, R30 ;  /* 0x00000061591e7223 */ /* 0x040fe2000000001e */
[----:B------:R-:W-:Y:S01]  /*fba0*/  FFMA R31, R89, R94, R31 ;  /* 0x0000005e591f7223 */ /* 0x000fe2000000001f */
[----:B------:R-:W-:Y:S01]  /*fbb0*/  F2FP.F16.F32.PACK_AB R13, R28, R27 ;  /* 0x0000001b1c0d723e */ /* 0x000fe200000000ff */
[----:B------:R-:W-:Y:S01]  /*fbc0*/  HADD2.F32 R101, -RZ, R104.H1_H1 ;  /* 0x30000068ff657230 */ /* 0x000fe20000004100 */
[----:B------:R5:W-:Y:S01]  /*fbd0*/  STSM.16.MT88.4 [R144+0xe000], R8 ;  /* 0x00e0000890007844 */ /* 0x000be20000004200 */
[----:B------:R-:W-:Y:S01]  /*fbe0*/  F2FP.F16.F32.PACK_AB R14, R30, R29 ;  /* 0x0000001d1e0e723e */ /* 0x000fe200000000ff */
[----:B------:R-:W-:-:S02]  /*fbf0*/  HADD2.F32 R103, -RZ, R105.H1_H1 ;  /* 0x30000069ff677230 */ /* 0x000fc40000004100 */
[C---:B------:R-:W-:Y:S01]  /*fc00*/  FFMA R32, R89.reuse, R99, R32 ;  /* 0x0000006359207223 */ /* 0x040fe20000000020 */
[C---:B------:R-:W-:Y:S01]  /*fc10*/  FFMA R33, R89.reuse, R96, R33 ;  /* 0x0000006059217223 */ /* 0x040fe20000000021 */
[C---:B------:R-:W-:Y:S01]  /*fc20*/  FFMA R34, R89.reuse, R101, R34 ;  /* 0x0000006559227223 */ /* 0x040fe20000000022 */
[C---:B------:R-:W-:Y:S01]  /*fc30*/  FFMA R35, R89.reuse, R98, R35 ;  /* 0x0000006259237223 */ /* 0x040fe20000000023 */
[C---:B------:R-:W-:Y:S01]  /*fc40*/  FFMA R36, R89.reuse, R103, R36 ;  /* 0x0000006759247223 */ /* 0x040fe20000000024 */
[----:B------:R-:W-:Y:S01]  /*fc50*/  F2FP.F16.F32.PACK_AB R15, R32, R31 ;  /* 0x0000001f200f723e */ /* 0x000fe200000000ff */
[----:B------:R-:W-:Y:S01]  /*fc60*/  HADD2.F32 R105, -RZ, R106.H1_H1 ;  /* 0x3000006aff697230 */ /* 0x000fe20000004100 */
[----:B-1----:R-:W-:Y:S01]  /*fc70*/  F2FP.F16.F32.PACK_AB R4, R34, R33 ;  /* 0x000000212204723e */ /* 0x002fe200000000ff */
[----:B------:R-:W-:Y:S01]  /*fc80*/  FFMA R37, R89, R100, R37 ;  /* 0x0000006459257223 */ /* 0x000fe20000000025 */
[----:B------:R-:W-:Y:S01]  /*fc90*/  F2FP.F16.F32.PACK_AB R5, R36, R35 ;  /* 0x000000232405723e */ /* 0x000fe200000000ff */
[----:B------:R1:W-:Y:S01]  /*fca0*/  STSM.16.MT88.4 [R144+0xe800], R12 ;  /* 0x00e8000c90007844 */ /* 0x0003e20000004200 */
[----:B------:R-:W-:-:S02]  /*fcb0*/  HADD2.F32 R102, -RZ, R107.H0_H0 ;  /* 0x2000006bff667230 */ /* 0x000fc40000004100 */
[C---:B------:R-:W-:Y:S01]  /*fcc0*/  FFMA R38, R89.reuse, R105, R38 ;  /* 0x0000006959267223 */ /* 0x040fe20000000026 */
[----:B------:R-:W-:Y:S02]  /*fcd0*/  HADD2.F32 R107, -RZ, R107.H1_H1 ;  /* 0x3000006bff6b7230 */ /* 0x000fe40000004100 */
[----:B------:R-:W-:Y:S02]  /*fce0*/  HADD2.F32 R104, -RZ, R112.H0_H0 ;  /* 0x20000070ff687230 */ /* 0x000fe40000004100 */
[C---:B------:R-:W-:Y:S01]  /*fcf0*/  FFMA R39, R89.reuse, R102, R39 ;  /* 0x0000006659277223 */ /* 0x040fe20000000027 */
[----:B------:R-:W-:Y:S02]  /*fd00*/  HADD2.F32 R106, -RZ, R113.H0_H0 ;  /* 0x20000071ff6a7230 */ /* 0x000fe40000004100 */
[C---:B------:R-:W-:Y:S01]  /*fd10*/  FFMA R40, R89.reuse, R107, R40 ;  /* 0x0000006b59287223 */ /* 0x040fe20000000028 */
[----:B------:R-:W-:Y:S02]  /*fd20*/  HADD2.F32 R113, -RZ, R114.H1_H1 ;  /* 0x30000072ff717230 */ /* 0x000fe40000004100 */
[C---:B------:R-:W-:Y:S01]  /*fd30*/  FFMA R41, R89.reuse, R104, R41 ;  /* 0x0000006859297223 */ /* 0x040fe20000000029 */
[C---:B------:R-:W-:Y:S01]  /*fd40*/  FFMA R42, R89.reuse, R109, R42 ;  /* 0x0000006d592a7223 */ /* 0x040fe2000000002a */
[C---:B------:R-:W-:Y:S01]  /*fd50*/  FFMA R43, R89.reuse, R106, R43 ;  /* 0x0000006a592b7223 */ /* 0x040fe2000000002b */
[----:B------:R-:W-:Y:S01]  /*fd60*/  FFMA R44, R89, R111, R44 ;  /* 0x0000006f592c7223 */ /* 0x000fe2000000002c */
[----:B------:R-:W-:-:S02]  /*fd70*/  HADD2.F32 R112, -RZ, R120.H0_H0 ;  /* 0x20000078ff707230 */ /* 0x000fc40000004100 */
[C---:B------:R-:W-:Y:S01]  /*fd80*/  FFMA R45, R89.reuse, R108, R45 ;  /* 0x0000006c592d7223 */ /* 0x040fe2000000002d */
[C---:B------:R-:W-:Y:S01]  /*fd90*/  FFMA R46, R89.reuse, R113, R46 ;  /* 0x00000071592e7223 */ /* 0x040fe2000000002e */
[----:B------:R-:W-:Y:S02]  /*fda0*/  HADD2.F32 R114, -RZ, R121.H0_H0 ;  /* 0x20000079ff727230 */ /* 0x000fe40000004100 */
[C---:B------:R-:W-:Y:S01]  /*fdb0*/  FFMA R47, R89.reuse, R110, R47 ;  /* 0x0000006e592f7223 */ /* 0x040fe2000000002f */
[C---:B------:R-:W-:Y:S01]  /*fdc0*/  FFMA R48, R89.reuse, R115, R48 ;  /* 0x0000007359307223 */ /* 0x040fe20000000030 */
[C---:B------:R-:W-:Y:S01]  /*fdd0*/  FFMA R49, R89.reuse, R112, R49 ;  /* 0x0000007059317223 */ /* 0x040fe20000000031 */
[----:B------:R-:W-:Y:S02]  /*fde0*/  HADD2.F32 R121, -RZ, R122.H1_H1 ;  /* 0x3000007aff797230 */ /* 0x000fe40000004100 */
[C---:B------:R-:W-:Y:S01]  /*fdf0*/  FFMA R50, R89.reuse, R117, R50 ;  /* 0x0000007559327223 */ /* 0x040fe20000000032 */
[C---:B------:R-:W-:Y:S01]  /*fe00*/  FFMA R51, R89.reuse, R114, R51 ;  /* 0x0000007259337223 */ /* 0x040fe20000000033 */
[----:B------:R-:W-:Y:S01]  /*fe10*/  FFMA R52, R89, R119, R52 ;  /* 0x0000007759347223 */ /* 0x000fe20000000034 */
[----:B------:R-:W-:-:S02]  /*fe20*/  HADD2.F32 R120, -RZ, R124.H0_H0 ;  /* 0x2000007cff787230 */ /* 0x000fc40000004100 */
[C---:B------:R-:W-:Y:S01]  /*fe30*/  FFMA R53, R89.reuse, R116, R53 ;  /* 0x0000007459357223 */ /* 0x040fe20000000035 */
[----:B------:R-:W-:Y:S02]  /*fe40*/  HADD2.F32 R65, -RZ, R124.H1_H1 ;  /* 0x3000007cff417230 */ /* 0x000fe40000004100 */
[C---:B------:R-:W-:Y:S01]  /*fe50*/  FFMA R54, R89.reuse, R121, R54 ;  /* 0x0000007959367223 */ /* 0x040fe20000000036 */
[--C-:B------:R-:W-:Y:S02]  /*fe60*/  HADD2.F32 R122, -RZ, R125.reuse.H0_H0 ;  /* 0x2000007dff7a7230 */ /* 0x100fe40000004100 */
[C---:B------:R-:W-:Y:S01]  /*fe70*/  FFMA R55, R89.reuse, R118, R55 ;  /* 0x0000007659377223 */ /* 0x040fe20000000037 */
[----:B------:R-:W-:Y:S02]  /*fe80*/  HADD2.F32 R67, -RZ, R125.H1_H1 ;  /* 0x3000007dff437230 */ /* 0x000fe40000004100 */
[C---:B------:R-:W-:Y:S01]  /*fe90*/  FFMA R56, R89.reuse, R123, R56 ;  /* 0x0000007b59387223 */ /* 0x040fe20000000038 */
[--C-:B------:R-:W-:Y:S01]  /*fea0*/  HADD2.F32 R124, -RZ, R126.reuse.H0_H0 ;  /* 0x2000007eff7c7230 */ /* 0x100fe20000004100 */
[----:B------:R-:W-:Y:S01]  /*feb0*/  F2FP.F16.F32.PACK_AB R6, R38, R37 ;  /* 0x000000252606723e */ /* 0x000fe200000000ff */
[----:B------:R-:W-:Y:S01]  /*fec0*/  FFMA R57, R89, R120, R57 ;  /* 0x0000007859397223 */ /* 0x000fe20000000039 */
[----:B------:R-:W-:Y:S01]  /*fed0*/  F2FP.F16.F32.PACK_AB R7, R40, R39 ;  /* 0x000000272807723e */ /* 0x000fe200000000ff */
[----:B------:R-:W-:-:S02]  /*fee0*/  HADD2.F32 R125, -RZ, R126.H1_H1 ;  /* 0x3000007eff7d7230 */ /* 0x000fc40000004100 */
[C---:B------:R-:W-:Y:S01]  /*fef0*/  FFMA R58, R89.reuse, R65, R58 ;  /* 0x00000041593a7223 */ /* 0x040fe2000000003a */
[--C-:B------:R-:W-:Y:S02]  /*ff00*/  HADD2.F32 R126, -RZ, R127.reuse.H0_H0 ;  /* 0x2000007fff7e7230 */ /* 0x100fe40000004100 */
[C---:B------:R-:W-:Y:S01]  /*ff10*/  FFMA R59, R89.reuse, R122, R59 ;  /* 0x0000007a593b7223 */ /* 0x040fe2000000003b */
[----:B------:R2:W-:Y:S01]  /*ff20*/  STSM.16.MT88.4 [R148+0xc000], R4 ;  /* 0x00c0000494007844 */ /* 0x0005e20000004200 */
[----:B------:R-:W-:Y:S02]  /*ff30*/  HADD2.F32 R127, -RZ, R127.H1_H1 ;  /* 0x3000007fff7f7230 */ /* 0x000fe40000004100 */
[C---:B------:R-:W-:Y:S01]  /*ff40*/  FFMA R60, R89.reuse, R67, R60 ;  /* 0x00000043593c7223 */ /* 0x040fe2000000003c */
[----:B-----5:R-:W-:Y:S01]  /*ff50*/  F2FP.F16.F32.PACK_AB R8, R42, R41 ;  /* 0x000000292a08723e */ /* 0x020fe200000000ff */
[C---:B------:R-:W-:Y:S01]  /*ff60*/  FFMA R61, R89.reuse, R124, R61 ;  /* 0x0000007c593d7223 */ /* 0x040fe2000000003d */
[----:B------:R-:W-:Y:S01]  /*ff70*/  F2FP.F16.F32.PACK_AB R9, R44, R43 ;  /* 0x0000002b2c09723e */ /* 0x000fe200000000ff */
[C---:B------:R-:W-:Y:S01]  /*ff80*/  FFMA R62, R89.reuse, R125, R62 ;  /* 0x0000007d593e7223 */ /* 0x040fe2000000003e */
[----:B------:R-:W-:Y:S01]  /*ff90*/  F2FP.F16.F32.PACK_AB R10, R46, R45 ;  /* 0x0000002d2e0a723e */ /* 0x000fe200000000ff */
[C---:B------:R-:W-:Y:S01]  /*ffa0*/  FFMA R63, R89.reuse, R126, R63 ;  /* 0x0000007e593f7223 */ /* 0x040fe2000000003f */
[----:B------:R-:W-:Y:S01]  /*ffb0*/  F2FP.F16.F32.PACK_AB R11, R48, R47 ;  /* 0x0000002f300b723e */ /* 0x000fe200000000ff */
[----:B------:R-:W-:Y:S01]  /*ffc0*/  FFMA R64, R89, R127, R64 ;  /* 0x0000007f59407223 */ /* 0x000fe20000000040 */
[----:B-1----:R-:W-:-:S02]  /*ffd0*/  F2FP.F16.F32.PACK_AB R12, R50, R49 ;  /* 0x00000031320c723e */ /* 0x002fc400000000ff */
[----:B------:R-:W-:Y:S01]  /*ffe0*/  F2FP.F16.F32.PACK_AB R13, R52, R51 ;  /* 0x00000033340d723e */ /* 0x000fe200000000ff */
[----:B------:R2:W-:Y:S01]  /*fff0*/  STSM.16.MT88.4 [R148+0xc800], R8 ;  /* 0x00c8000894007844 */ /* 0x0005e20000004200 */
[----:B------:R-:W-:Y:S02]  /*10000*/  F2FP.F16.F32.PACK_AB R14, R54, R53 ;  /* 0x00000035360e723e */ /* 0x000fe400000000ff */
[----:B------:R-:W-:Y:S02]  /*10010*/  F2FP.F16.F32.PACK_AB R15, R56, R55 ;  /* 0x00000037380f723e */ /* 0x000fe400000000ff */
[----:B------:R-:W-:Y:S02]  /*10020*/  F2FP.F16.F32.PACK_AB R16, R58, R57 ;  /* 0x000000393a10723e */ /* 0x000fe400000000ff */
[----:B------:R-:W-:Y:S01]  /*10030*/  F2FP.F16.F32.PACK_AB R17, R60, R59 ;  /* 0x0000003b3c11723e */ /* 0x000fe200000000ff */
[----:B------:R2:W-:Y:S01]  /*10040*/  STSM.16.MT88.4 [R148+0xd000], R12 ;  /* 0x00d0000c94007844 */ /* 0x0005e20000004200 */
[----:B------:R-:W-:-:S02]  /*10050*/  F2FP.F16.F32.PACK_AB R18, R62, R61 ;  /* 0x0000003d3e12723e */ /* 0x000fc400000000ff */
[----:B------:R-:W-:-:S05]  /*10060*/  F2FP.F16.F32.PACK_AB R19, R64, R63 ;  /* 0x0000003f4013723e */ /* 0x000fca00000000ff */
[----:B------:R2:W-:Y:S01]  /*10070*/  STSM.16.MT88.4 [R148+0xd800], R16 ;  /* 0x00d8001094007844 */ /* 0x0005e20000004200 */
[----:B------:R-:W-:Y:S01]  /*10080*/  @!PT LDS RZ, [RZ] ;  /* 0x00000000fffff984 */ /* 0x000fe20000000800 */
[----:B------:R-:W-:Y:S01]  /*10090*/  @!PT LDS RZ, [RZ] ;  /* 0x00000000fffff984 */ /* 0x000fe20000000800 */
[----:B------:R-:W-:Y:S01]  /*100a0*/  @!PT LDS RZ, [RZ] ;  /* 0x00000000fffff984 */ /* 0x000fe20000000800 */
[----:B------:R-:W-:Y:S01]  /*100b0*/  @!PT LDS RZ, [RZ] ;  /* 0x00000000fffff984 */ /* 0x000fe20000000800 */
[----:B------:R1:W-:Y:S06]  /*100c0*/  MEMBAR.ALL.CTA ;  /* 0x0000000000007992 */ /* 0x0003ec0000008000 */
        /* <DEDUP_REMOVED lines=10> */
[----:B------:R1:W-:Y:S02]  /*10170*/  UTMASTG.2D [UR4], [UR56] ;  /* 0x00000004380073b5 */ /* 0x0003e40008008000 */
[----:B-1----:R0:W-:Y:S02]  /*10180*/  UTMACMDFLUSH ;  /* 0x00000000000079b7 */ /* 0x0021e40000000000 */
.L_x_179:
[----:B------:R-:W-:Y:S05]  /*10190*/  BSYNC.RECONVERGENT B0 ;  /* 0x0000000000007941 */ /* 0x000fea0003800200 */
.L_x_178:
[----:B------:R-:W-:Y:S01]  /*101a0*/  @P0 SEL R137, R0, RZ, P1 ;  /* 0x000000ff00890207 */ /* 0x000fe20000800000 */
[----:B------:R-:W-:Y:S01]  /*101b0*/  BSSY.RECONVERGENT B0, `(.L_x_180) ;  /* 0x0000004000007945 */ /* 0x000fe20003800200 */
[----:B------:R-:W-:Y:S03]  /*101c0*/  @P0 LOP3.LUT R135, R135, R2, RZ, 0x3c, !PT ;  /* 0x0000000287870212 */ /* 0x000fe600078e3cff */
[----:B------:R-:W-:Y:S05]  /*101d0*/  @!P2 BRA `(.L_x_181) ;  /* 0x000000000004a947 */ /* 0x000fea0003800000 */
[----:B------:R-:W-:Y:S04]  /*101e0*/  DEPBAR.LE SB0, 0x1 ;  /* 0x000080400000791a */ /* 0x000fe80000000000 */
.L_x_181:
[----:B------:R-:W-:Y:S05]  /*101f0*/  BSYNC.RECONVERGENT B0 ;  /* 0x0000000000007941 */ /* 0x000fea0003800200 */
.L_x_180:
[----:B------:R-:W-:Y:S01]  /*10200*/  UISETP.NE.AND UP1, UPT, UR54, -0x4, UPT ;  /* 0xfffffffc3600788c */ /* 0x000fe2000bf25270 */
[----:B------:R-:W-:Y:S01]  /*10210*/  BAR.SYNC.DEFER_BLOCKING 0x1, 0x80 ;  /* 0x0042000000007b1d */ /* 0x000fe20000010000 */
[----:B------:R-:W-:Y:S01]  /*10220*/  UISETP.NE.AND UP0, UPT, UR55, 0x8, UPT ;  /* 0x000000083700788c */ /* 0x000fe2000bf05270 */
[----:B------:R-:W-:Y:S01]  /*10230*/  PLOP3.LUT P2, PT, PT, PT, PT, 0x8, 0x80 ;  /* 0x000000000080781c */ /* 0x000fe20003f4e170 */
[----:B------:R-:W-:Y:S01]  /*10240*/  UIADD3 UR54, UPT, UPT, UR54, 0x4, URZ ;  /* 0x0000000436367890 */ /* 0x000fe2000fffe0ff */
[----:B--2---:R-:W-:Y:S01]  /*10250*/  IMAD.MOV.U32 R14, RZ, RZ, R133 ;  /* 0x000000ffff0e7224 */ /* 0x004fe200078e0085 */
[----:B------:R-:W-:Y:S01]  /*10260*/  USEL UR6, URZ, 0x1, UP0 ;  /* 0x00000001ff067887 */ /* 0x000fe20008000000 */
[----:B------:R-:W-:Y:S01]  /*10270*/  PLOP3.LUT P0, PT, PT, PT, UP1, 0x80, 0x8 ;  /* 0x000000000008781c */ /* 0x000fe20003f0f018 */
[----:B------:R-:W-:Y:S01]  /*10280*/  USEL UR5, UR55, URZ, UP0 ;  /* 0x000000ff37057287 */ /* 0x000fe20008000000 */
[----:B------:R-:W-:Y:S02]  /*10290*/  IMAD.MOV.U32 R0, RZ, RZ, R132 ;  /* 0x000000ffff007224 */ /* 0x000fe400078e0084 */
[----:B------:R-:W-:Y:S01]  /*102a0*/  @UP1 ULEA UR4, UR53, UR43, 0x3 ;  /* 0x0000002b35041291 */ /* 0x000fe2000f8e18ff */
[----:B------:R-:W-:Y:S01]  /*102b0*/  LOP3.LUT R134, R134, UR6, RZ, 0x3c, !PT ;  /* 0x0000000686867c12 */ /* 0x000fe2000f8e3cff */
[----:B------:R-:W-:Y:S02]  /*102c0*/  IMAD.MOV.U32 R16, RZ, RZ, R131 ;  /* 0x000000ffff107224 */ /* 0x000fe400078e0083 */
[----:B------:R-:W-:Y:S04]  /*102d0*/  @UP1 UIADD3 UR4, UPT, UPT, UR4, 0x50, URZ ;  /* 0x0000005004041890 */ /* 0x000fe8000fffe0ff */
[----:B------:R-:W-:Y:S09]  /*102e0*/  @UP1 UPRMT UR4, UR52, 0x654, UR4 ;  /* 0x0000065434041896 */ /* 0x000ff20008000004 */
[----:B------:R-:W-:Y:S01]  /*102f0*/  @P0 SYNCS.ARRIVE.TRANS64.RED.A1T0 RZ, [UR4], RZ ;  /* 0x000000ffffff09a7 */ /* 0x000fe20008100404 */
[----:B------:R-:W-:Y:S01]  /*10300*/  @UP1 UIADD3 UR4, UPT, UPT, UR53, 0x1, URZ ;  /* 0x0000000135041890 */ /* 0x000fe2000fffe0ff */
[----:B------:R-:W-:Y:S03]  /*10310*/  ISETP.NE.AND P0, PT, R130, RZ, PT ;  /* 0x000000ff8200720c */ /* 0x000fe60003f05270 */
[----:B------:R-:W-:Y:S04]  /*10320*/  @UP1 UISETP.NE.AND UP0, UPT, UR4, 0x4, UPT ;  /* 0x000000040400188c */ /* 0x000fe8000bf05270 */
[----:B------:R-:W-:Y:S06]  /*10330*/  @UP1 USEL UR53, UR4, URZ, UP0 ;  /* 0x000000ff04351287 */ /* 0x000fec0008000000 */
[----:B------:R-:W-:Y:S06]  /*10340*/  @P0 BRA `(.L_x_182) ;  /* 0xffffff9400480947 */ /* 0x000fec000383ffff */
[----:B------:R-:W-:Y:S01]  /*10350*/  ULEA UR4, UR53, UR43, 0x3 ;  /* 0x0000002b35047291 */ /* 0x000fe2000f8e18ff */
[----:B------:R-:W-:-:S04]  /*10360*/  DEPBAR.LE SB0, 0x0 ;  /* 0x000080000000791a */ /* 0x000fc80000000000 */
[----:B------:R-:W-:-:S04]  /*10370*/  UIADD3 UR4, UPT, UPT, UR4, 0x50, URZ ;  /* 0x0000005004047890 */ /* 0x000fc8000fffe0ff */
[----:B------:R-:W-:-:S09]  /*10380*/  UPRMT UR4, UR52, 0x654, UR4 ;  /* 0x0000065434047896 */ /* 0x000fd20008000004 */
[----:B------:R-:W-:Y:S01]  /*10390*/  SYNCS.ARRIVE.TRANS64.RED.A1T0 RZ, [UR4], RZ ;  /* 0x000000ffffff79a7 */ /* 0x000fe20008100404 */
[----:B------:R-:W-:Y:S05]  /*103a0*/  EXIT ;  /* 0x000000000000794d */ /* 0x000fea0003800000 */
.L_x_126:
[----:B------:R-:W-:-:S08]  /*103b0*/  NOP ;  /* 0x0000000000007918 */ /* 0x000fd00000000000 */
[----:B-----5:R-:W-:-:S00]  /*103c0*/  USETMAXREG.DEALLOC.CTAPOOL 0x88 ;  /* 0x00000088000079c8 */ /* 0x020fc000080e0500 */
[----:B------:R-:W-:Y:S05]  /*103d0*/  EXIT ;  /* 0x000000000000794d */ /* 0x000fea0003800000 */
.L_x_276:
[----:B------:R-:W-:-:S08]  /*103e0*/  NOP ;  /* 0x0000000000007918 */ /* 0x000fd00000000000 */
[----:B-----5:R-:W1:-:S00]  /*103f0*/  USETMAXREG.DEALLOC.CTAPOOL 0x88 ;  /* 0x00000088000079c8 */ /* 0x020e4000080e0500 */
[----:B-1----:R-:W1:Y:S01]  /*10400*/  SHFL.IDX PT, R128, R128, RZ, 0x1f ;  /* 0x00001fff80807589 */ /* 0x002e6200000e0000 */
[----:B------:R-:W2:Y:S05]  /*10410*/  LDCU UR18, c[0x0][0xc1c] ;  /* 0x00018380ff1277ac */ /* 0x000eaa0008000800 */
[----:B------:R-:W3:Y:S01]  /*10420*/  LDC.64 R8, c[0x0][0x900] ;  /* 0x00024000ff087b82 */ /* 0x000ee20000000a00 */
[----:B------:R-:W-:Y:S01]  /*10430*/  BSSY.RECONVERGENT B0, `(.L_x_183) ;  /* 0x000003f000007945 */ /* 0x000fe20003800200 */
[----:B------:R-:W-:Y:S01]  /*10440*/  ELECT P0, URZ, PT ;  /* 0x0000000000ff782f */ /* 0x000fe20003800000 */
[----:B------:R-:W-:Y:S02]  /*10450*/  UMOV UR4, 0x400 ;  /* 0x0000040000047882 */ /* 0x000fe40000000000 */
[----:B------:R-:W-:-:S03]  /*10460*/  ULEA UR4, UR5, UR4, 0x18 ;  /* 0x0000000405047291 */ /* 0x000fc6000f8ec0ff */
[----:B------:R-:W4:Y:S08]  /*10470*/  LDC.64 R10, c[0x0][0x908] ;  /* 0x00024200ff0a7b82 */ /* 0x000f300000000a00 */
[----:B------:R-:W3:Y:S01]  /*10480*/  LDC.64 R4, c[0x0][0x910] ;  /* 0x00024400ff047b82 */ /* 0x000ee20000000a00 */
[----:B--2---:R-:W-:Y:S01]  /*10490*/  UIADD3 UR18, UPT, UPT, UR26, UR18, URZ ;  /* 0x000000121a127290 */ /* 0x004fe2000fffe0ff */
[----:B-1----:R-:W-:-:S06]  /*104a0*/  R2UR UR7, R128 ;  /* 0x00000000800772ca */ /* 0x002fcc00000e0000 */
[----:B------:R-:W1:Y:S08]  /*104b0*/  LDC.64 R6, c[0x0][0x918] ;  /* 0x00024600ff067b82 */ /* 0x000e700000000a00 */
[----:B------:R-:W2:Y:S01]  /*104c0*/  LDC.64 R64, c[0x0][0x920] ;  /* 0x00024800ff407b82 */ /* 0x000ea20000000a00 */
[----:B------:R-:W-:Y:S02]  /*104d0*/  USHF.R.U32.HI UR6, URZ, 0x3, UR7 ;  /* 0x00000003ff067899 */ /* 0x000fe40008011607 */
[----:B------:R-:W-:-:S02]  /*104e0*/  ULEA UR20, UR7, UR4, 0x9 ;  /* 0x0000000407147291 */ /* 0x000fc4000f8e48ff */
[----:B------:R-:W-:-:S06]  /*104f0*/  ULOP3.LUT UR6, UR6, 0x1, URZ, 0xc0, !UPT ;  /* 0x0000000106067892 */ /* 0x000fcc000f8ec0ff */
[----:B------:R-:W-:Y:S01]  /*10500*/  IMAD.U32 R0, RZ, RZ, UR6 ;  /* 0x00000006ff007e24 */ /* 0x000fe2000f8e00ff */
[----:B------:R-:W-:Y:S06]  /*10510*/  @!P0 BRA `(.L_x_184) ;  /* 0x0000000000c08947 */ /* 0x000fec0003800000 */
[----:B------:R-:W5:Y:S08]  /*10520*/  LDC.64 R20, c[0x0][0x400] ;  /* 0x00010000ff147b82 */ /* 0x000f700000000a00 */
[----:B------:R-:W5:Y:S08]  /*10530*/  LDC.64 R22, c[0x0][0x408] ;  /* 0x00010200ff167b82 */ /* 0x000f700000000a00 */
[----:B------:R-:W4:Y:S08]  /*10540*/  LDC.64 R16, c[0x0][0x410] ;  /* 0x00010400ff107b82 */ /* 0x000f300000000a00 */
[----:B------:R-:W4:Y:S08]  /*10550*/  LDC.64 R18, c[0x0][0x418] ;  /* 0x00010600ff127b82 */ /* 0x000f300000000a00 */
[----:B------:R-:W3:Y:S01]  /*10560*/  LDC.64 R12, c[0x0][0x420] ;  /* 0x00010800ff0c7b82 */ /* 0x000ee20000000a00 */
[----:B-----5:R5:W-:Y:S07]  /*10570*/  STS.128 [UR20+-0x980], R20 ;  /* 0xfff68014ff007988 */ /* 0x020bee0008000c14 */
[----:B------:R-:W3:Y:S01]  /*10580*/  LDC.64 R14, c[0x0][0x428] ;  /* 0x00010a00ff0e7b82 */ /* 0x000ee20000000a00 */
[----:B----4-:R4:W-:Y:S07]  /*10590*/  STS.128 [UR20+-0x970], R16 ;  /* 0xfff69010ff007988 */ /* 0x0109ee0008000c14 */
[----:B------:R-:W1:Y:S08]  /*105a0*/  LDC.64 R60, c[0x0][0x430] ;  /* 0x00010c00ff3c7b82 */ /* 0x000e700000000a00 */
[----:B------:R-:W1:Y:S01]  /*105b0*/  LDC.64 R62, c[0x0][0x438] ;  /* 0x00010e00ff3e7b82 */ /* 0x000e620000000a00 */
[----:B---3--:R3:W-:Y:S07]  /*105c0*/  STS.128 [UR20+-0x960], R12 ;  /* 0xfff6a00cff007988 */ /* 0x0087ee0008000c14 */
[----:B------:R-:W2:Y:S08]  /*105d0*/  LDC.64 R56, c[0x0][0x440] ;  /* 0x00011000ff387b82 */ /* 0x000eb00000000a00 */
[----:B------:R-:W2:Y:S08]  /*105e0*/  LDC.64 R58, c[0x0][0x448] ;  /* 0x00011200ff3a7b82 */ /* 0x000eb00000000a00 */
[----:B------:R-:W5:Y:S01]  /*105f0*/  LDC.64 R52, c[0x0][0x450] ;  /* 0x00011400ff347b82 */ /* 0x000f620000000a00 */
[----:B-1----:R1:W-:Y:S07]  /*10600*/  STS.128 [UR20+-0x950], R60 ;  /* 0xfff6b03cff007988 */ /* 0x0023ee0008000c14 */
[----:B------:R-:W5:Y:S08]  /*10610*/  LDC.64 R54, c[0x0][0x458] ;  /* 0x00011600ff367b82 */ /* 0x000f700000000a00 */
[----:B------:R-:W4:Y:S01]  /*10620*/  LDC.64 R48, c[0x0][0x460] ;  /* 0x00011800ff307b82 */ /* 0x000f220000000a00 */
[----:B--2---:R1:W-:Y:S07]  /*10630*/  STS.128 [UR20+-0x940], R56 ;  /* 0xfff6c038ff007988 */ /* 0x0043ee0008000c14 */
[----:B------:R-:W4:Y:S08]  /*10640*/  LDC.64 R50, c[0x0][0x468] ;  /* 0x00011a00ff327b82 */ /* 0x000f300000000a00 */
[----:B------:R-:W2:Y:S01]  /*10650*/  LDC.64 R44, c[0x0][0x470] ;  /* 0x00011c00ff2c7b82 */ /* 0x000ea20000000a00 */
[----:B-----5:R1:W-:Y:S07]  /*10660*/  STS.128 [UR20+-0x930], R52 ;  /* 0xfff6d034ff007988 */ /* 0x0203ee0008000c14 */
[----:B------:R-:W2:Y:S08]  /*10670*/  LDC.64 R46, c[0x0][0x478] ;  /* 0x00011e00ff2e7b82 */ /* 0x000eb00000000a00 */
[----:B------:R-:W5:Y:S01]  /*10680*/  LDC.64 R40, c[0x0][0x500] ;  /* 0x00014000ff287b82 */ /* 0x000f620000000a00 */
[----:B----4-:R1:W-:Y:S07]  /*10690*/  STS.128 [UR20+-0x920], R48 ;  /* 0xfff6e030ff007988 */ /* 0x0103ee0008000c14 */
        /* <DEDUP_REMOVED lines=19> */
[----:B---3--:R-:W3:Y:S01]  /*107d0*/  LDC.64 R12, c[0x0][0x570] ;  /* 0x00015c00ff0c7b82 */ /* 0x008ee20000000a00 */
[----:B--2---:R1:W-:Y:S07]  /*107e0*/  STS.128 [UR20+-0x8b0], R20 ;  /* 0xfff75014ff007988 */ /* 0x0043ee0008000c14 */
[----:B------:R-:W3:Y:S01]  /*107f0*/  LDC.64 R14, c[0x0][0x578] ;  /* 0x00015e00ff0e7b82 */ /* 0x000ee20000000a00 */
[----:B-----5:R1:W-:Y:S04]  /*10800*/  STS.128 [UR20+-0x8a0], R16 ;  /* 0xfff76010ff007988 */ /* 0x0203e80008000c14 */
[----:B---3--:R1:W-:Y:S02]  /*10810*/  STS.128 [UR20+-0x890], R12 ;  /* 0xfff7700cff007988 */ /* 0x0083e40008000c14 */
.L_x_184:
[----:B------:R-:W-:Y:S05]  /*10820*/  BSYNC.RECONVERGENT B0 ;  /* 0x0000000000007941 */ /* 0x000fea0003800200 */
.L_x_183:
[----:B-1----:R-:W1:Y:S01]  /*10830*/  LDC.64 R16, c[0x0][0x960] ;  /* 0x00025800ff107b82 */ /* 0x002e620000000a00 */
[----:B------:R-:W-:Y:S01]  /*10840*/  ELECT P1, URZ, PT ;  /* 0x0000000000ff782f */ /* 0x000fe20003820000 */
[----:B------:R-:W-:-:S06]  /*10850*/  NOP ;  /* 0x0000000000007918 */ /* 0x000fcc0000000000 */
[----:B------:R-:W1:Y:S01]  /*10860*/  LDC.64 R18, c[0x0][0x968] ;  /* 0x00025a00ff127b82 */ /* 0x000e620000000a00 */
[----:B------:R-:W-:Y:S01]  /*10870*/  ELECT P0, URZ, PT ;  /* 0x0000000000ff782f */ /* 0x000fe20003800000 */
[----:B------:R-:W-:Y:S02]  /*10880*/  ULOP3.LUT UR7, UR7, 0x7, URZ, 0xc0, !UPT ;  /* 0x0000000707077892 */ /* 0x000fe4000f8ec0ff */
[----:B------:R-:W-:Y:S02]  /*10890*/  UIMAD UR9, UR26, 0xe, URZ ;  /* 0x0000000e1a0978a4 */ /* 0x000fe4000f8e02ff */
[----:B---34-:R-:W-:Y:S01]  /*108a0*/  @P1 STS.128 [UR20+-0xa80], R8 ;  /* 0xfff58008ff001988 */ /* 0x018fe20008000c14 */
[----:B------:R-:W-:Y:S01]  /*108b0*/  UIMAD UR19, UR18, 0xe, URZ ;  /* 0x0000000e121378a4 */ /* 0x000fe2000f8e02ff */
[----:B------:R-:W3:Y:S01]  /*108c0*/  LDC.64 R12, c[0x0][0x970] ;  /* 0x00025c00ff0c7b82 */ /* 0x000ee20000000a00 */
[----:B------:R-:W-:Y:S01]  /*108d0*/  UIADD3 UR23, UPT, UPT, UR20, -0x980, URZ ;  /* 0xfffff68014177890 */ /* 0x000fe2000fffe0ff */
[----:B------:R-:W-:Y:S01]  /*108e0*/  @P1 STS.128 [UR20+-0xa70], R4 ;  /* 0xfff59004ff001988 */ /* 0x000fe20008000c14 */
[----:B------:R-:W-:-:S02]  /*108f0*/  UIADD3 UR22, UPT, UPT, UR20, -0x900, URZ ;  /* 0xfffff70014167890 */ /* 0x000fc4000fffe0ff */
[----:B------:R-:W-:Y:S02]  /*10900*/  UIADD3 UR21, UPT, UPT, UR20, -0xa80, URZ ;  /* 0xfffff58014157890 */ /* 0x000fe4000fffe0ff */
[----:B------:R-:W-:Y:S01]  /*10910*/  UIMAD UR26, UR26, 0xd, URZ ;  /* 0x0000000d1a1a78a4 */ /* 0x000fe2000f8e02ff */
[----:B------:R-:W3:Y:S01]  /*10920*/  LDC.64 R14, c[0x0][0x978] ;  /* 0x00025e00ff0e7b82 */ /* 0x000ee20000000a00 */
[----:B------:R-:W4:Y:S01]  /*10930*/  LDCU.64 UR10, c[0x0][0xb18] ;  /* 0x00016300ff0a77ac */ /* 0x000f220008000a00 */
[----:B------:R-:W1:Y:S06]  /*10940*/  LDCU.64 UR12, c[0x0][0xb20] ;  /* 0x00016400ff0c77ac */ /* 0x000e6c0008000a00 */
[----:B------:R-:W2:Y:S01]  /*10950*/  LDC.64 R66, c[0x0][0x928] ;  /* 0x00024a00ff427b82 */ /* 0x000ea20000000a00 */
[----:B-1----:R1:W-:Y:S01]  /*10960*/  @P1 STS.128 [UR20+-0xa20], R16 ;  /* 0xfff5e010ff001988 */ /* 0x0023e20008000c14 */
[----:B------:R-:W1:Y:S01]  /*10970*/  LDCU.64 UR16, c[0x0][0x820] ;  /* 0x00010400ff1077ac */ /* 0x000e620008000a00 */
[----:B------:R-:W1:Y:S05]  /*10980*/  LDCU.64 UR14, c[0x0][0xb00] ;  /* 0x00016000ff0e77ac */ /* 0x000e6a0008000a00 */
[----:B------:R-:W5:Y:S01]  /*10990*/  LDC.64 R28, c[0x0][0x930] ;  /* 0x00024c00ff1c7b82 */ /* 0x000f620000000a00 */
[----:B------:R-:W-:Y:S01]  /*109a0*/  UIMAD UR18, UR18, 0xd, URZ ;  /* 0x0000000d121278a4 */ /* 0x000fe2000f8e02ff */
[----:B------:R-:W-:-:S06]  /*109b0*/  UMOV UR8, UR7 ;  /* 0x0000000700087c82 */ /* 0x000fcc0008000000 */
[----:B------:R-:W5:Y:S01]  /*109c0*/  LDC.64 R30, c[0x0][0x938] ;  /* 0x00024e00ff1e7b82 */ /* 0x000f620000000a00 */
[----:B---3--:R3:W-:Y:S07]  /*109d0*/  @P1 STS.128 [UR20+-0xa10], R12 ;  /* 0xfff5f00cff001988 */ /* 0x0087ee0008000c14 */
[----:B------:R-:W4:Y:S01]  /*109e0*/  LDC.64 R24, c[0x0][0x940] ;  /* 0x00025000ff187b82 */ /* 0x000f220000000a00 */
[----:B--2---:R2:W-:Y:S01]  /*109f0*/  @P1 STS.128 [UR20+-0xa60], R64 ;  /* 0xfff5a040ff001988 */ /* 0x0045e20008000c14 */
[----:B-1----:R-:W-:-:S06]  /*10a00*/  LOP3.LUT R17, R0, 0x1, RZ, 0x3c, !PT ;  /* 0x0000000100117812 */ /* 0x002fcc00078e3cff */
[----:B------:R-:W4:Y:S08]  /*10a10*/  LDC.64 R26, c[0x0][0x948] ;  /* 0x00025200ff1a7b82 */ /* 0x000f300000000a00 */
[----:B------:R-:W1:Y:S01]  /*10a20*/  LDC.64 R20, c[0x0][0x950] ;  /* 0x00025400ff147b82 */ /* 0x000e620000000a00 */
[----:B-----5:R2:W-:Y:S07]  /*10a30*/  @P1 STS.128 [UR20+-0xa50], R28 ;  /* 0xfff5b01cff001988 */ /* 0x0205ee0008000c14 */
[----:B------:R-:W1:Y:S08]  /*10a40*/  LDC.64 R22, c[0x0][0x958] ;  /* 0x00025600ff167b82 */ /* 0x000e700000000a00 */
[----:B------:R-:W5:Y:S01]  /*10a50*/  LDC.64 R52, c[0x0][0xa00] ;  /* 0x00028000ff347b82 */ /* 0x000f620000000a00 */
[----:B----4-:R2:W-:Y:S07]  /*10a60*/  @P1 STS.128 [UR20+-0xa40], R24 ;  /* 0xfff5c018ff001988 */ /* 0x0105ee0008000c14 */
[----:B------:R-:W5:Y:S08]  /*10a70*/  LDC.64 R54, c[0x0][0xa08] ;  /* 0x00028200ff367b82 */ /* 0x000f700000000a00 */
[----:B------:R-:W4:Y:S01]  /*10a80*/  LDC.64 R48, c[0x0][0xa10] ;  /* 0x00028400ff307b82 */ /* 0x000f220000000a00 */
[----:B-1----:R2:W-:Y:S01]  /*10a90*/  @P1 STS.128 [UR20+-0xa30], R20 ;  /* 0xfff5d014ff001988 */ /* 0x0025e20008000c14 */
[----:B------:R-:W-:-:S06]  /*10aa0*/  NOP ;  /* 0x0000000000007918 */ /* 0x000fcc0000000000 */
        /* <DEDUP_REMOVED lines=8> */
[----:B-1----:R2:W-:Y:S07]  /*10b30*/  @P0 STS.128 [UR20+-0x9e0], R44 ;  /* 0xfff6202cff000988 */ /* 0x0025ee0008000c14 */
        /* <DEDUP_REMOVED lines=12> */
[----:B---3--:R-:W3:Y:S08]  /*10c00*/  LDC.64 R12, c[0x0][0xb08] ;  /* 0x0002c200ff0c7b82 */ /* 0x008ef00000000a00 */
[----:B------:R-:W1:Y:S01]  /*10c10*/  LDC.64 R2, c[0x0][0xb10] ;  /* 0x0002c400ff027b82 */ /* 0x000e620000000a00 */
[----:B----4-:R2:W-:Y:S01]  /*10c20*/  @P0 STS.128 [UR20+-0x990], R4 ;  /* 0xfff67004ff000988 */ /* 0x0105e20008000c14 */
[----:B------:R-:W-:Y:S01]  /*10c30*/  UIADD3 UR20, UPT, UPT, UR20, -0xa00, URZ ;  /* 0xfffff60014147890 */ /* 0x000fe2000fffe0ff */
[----:B------:R-:W-:-:S06]  /*10c40*/  NOP ;  /* 0x0000000000007918 */ /* 0x000fcc0000000000 */
.L_x_198:
[----:B------:R-:W-:Y:S09]  /*10c50*/  UISETP.NE.AND UP0, UPT, UR37, 0x1, UPT ;  /* 0x000000012500788c */ /* 0x000ff2000bf05270 */
[----:B----4-:R-:W-:Y:S05]  /*10c60*/  BRA.U UP0, `(.L_x_185) ;  /* 0x0000000100047547 */ /* 0x010fea000b800000 */
[----:B------:R-:W-:Y:S05]  /*10c70*/  BPT.TRAP 0x1 ;  /* 0x000000040000795c */ /* 0x000fea0000300000 */
.L_x_185:
[----:B------:R-:W-:Y:S01]  /*10c80*/  ULEA UR24, UR7, UR4, 0x3 ;  /* 0x0000000407187291 */ /* 0x000fe2000f8e18ff */
[----:B--2---:R-:W-:Y:S08]  /*10c90*/  SHF.L.U32 R5, R17, 0x1f, RZ ;  /* 0x0000001f11057819 */ /* 0x004ff000000006ff */
[----:B------:R-:W2:Y:S02]  /*10ca0*/  SYNCS.PHASECHK.TRANS64.TRYWAIT P0, [UR24+0x80], R5 ;  /* 0x00008005ff0075a7 */ /* 0x000ea40008001118 */
[----:B--2---:R-:W-:Y:S05]  /*10cb0*/  @!P0 BRA `(.L_x_186) ;  /* 0x0000002800ac8947 */ /* 0x004fea0003800000 */
.L_x_254:
[----:B------:R-:W-:Y:S09]  /*10cc0*/  UIMAD UR6, UR7, 0x14, UR36 ;  /* 0x00000014070678a4 */ /* 0x000ff2000f8e0224 */
[----:B------:R-:W4:Y:S04]  /*10cd0*/  LDS R10, [UR6+0x10] ;  /* 0x00001006ff0a7984 */ /* 0x000f280008000800 */
        /* <DEDUP_REMOVED lines=10> */
[----:B----4-:R-:W-:Y:S01]  /*10d80*/  PRMT R21, R10, 0x7632, R21 ;  /* 0x000076320a157816 */ /* 0x010fe20000000015 */
[----:B------:R-:W-:Y:S06]  /*10d90*/  BRA.U UP0, `(.L_x_187) ;  /* 0x0000000100047547 */ /* 0x000fec000b800000 */
[----:B------:R-:W-:Y:S05]  /*10da0*/  BPT.TRAP 0x1 ;  /* 0x000000040000795c */ /* 0x000fea0000300000 */
.L_x_187:
[----:B------:R-:W-:Y:S02]  /*10db0*/  UIADD3 UR6, UPT, UPT, UR24, 0xc0, URZ ;  /* 0x000000c018067890 */ /* 0x000fe4000fffe0ff */
[----:B------:R-:W-:Y:S02]  /*10dc0*/  UISETP.NE.AND UP0, UPT, UR37, 0x8, UPT ;  /* 0x000000082500788c */ /* 0x000fe4000bf05270 */
[----:B------:R-:W-:Y:S09]  /*10dd0*/  UPRMT UR6, UR5, 0x654, UR6 ;  /* 0x0000065405067896 */ /* 0x000ff20008000006 */
[----:B-1----:R-:W-:Y:S01]  /*10de0*/  SYNCS.ARRIVE.TRANS64.RED.A1T0 RZ, [UR6], RZ ;  /* 0x000000ffffff79a7 */ /* 0x002fe20008100406 */
[----:B------:R-:W-:Y:S05]  /*10df0*/  BRA.U !UP0, `(.L_x_188) ;  /* 0x0000000108047547 */ /* 0x000fea000b800000 */
[----:B------:R-:W-:Y:S05]  /*10e00*/  BPT.TRAP 0x1 ;  /* 0x000000040000795c */ /* 0x000fea0000300000 */
.L_x_188:
[----:B------:R-:W-:Y:S01]  /*10e10*/  ULEA UR24, UR8, UR4, 0x3 ;  /* 0x0000000408187291 */ /* 0x000fe2000f8e18ff */
[----:B--2---:R-:W-:Y:S02]  /*10e20*/  SHF.L.U32 R5, R0, 0x1f, RZ ;  /* 0x0000001f00057819 */ /* 0x004fe400000006ff */
[----:B------:R-:W-:Y:S04]  /*10e30*/  PRMT R4, R10, 0x9910, RZ ;  /* 0x000099100a047816 */ /* 0x000fe800000000ff */
[----:B------:R-:W-:Y:S02]  /*10e40*/  ISETP.NE.AND P0, PT, R4, RZ, PT ;  /* 0x000000ff0400720c */ /* 0x000fe40003f05270 */
[----:B------:R-:W1:Y:S02]  /*10e50*/  SYNCS.PHASECHK.TRANS64.TRYWAIT P1, [UR24+0x180], R5 ;  /* 0x00018005ff0075a7 */ /* 0x000e640008021118 */
[----:B------:R-:W-:Y:S01]  /*10e60*/  ISETP.EQ.OR P0, PT, R11, RZ, !P0 ;  /* 0x000000ff0b00720c */ /* 0x000fe20004702670 */
[----:B------:R-:W-:Y:S01]  /*10e70*/  @!UPT UIADD3 URZ, UPT, UPT, URZ, URZ, URZ ;  /* 0x000000fffffff290 */ /* 0x000fe2000fffe0ff */
[----:B-1----:R-:W-:Y:S11]  /*10e80*/  @!P1 BRA `(.L_x_189) ;  /* 0x0000002800509947 */ /* 0x002ff60003800000 */
.L_x_256:
[----:B------:R-:W-:Y:S05]  /*10e90*/  @P0 BRA `(.L_x_190) ;  /* 0x0000000c00d00947 */ /* 0x000fea0003800000 */
[----:B------:R-:W-:Y:S01]  /*10ea0*/  ELECT P0, URZ, PT ;  /* 0x0000000000ff782f */ /* 0x000fe20003800000 */
[----:B------:R-:W2:Y:S01]  /*10eb0*/  LDC.64 R8, c[0x0][0x838] ;  /* 0x00020e00ff087b82 */ /* 0x000ea20000000a00 */
[----:B------:R-:W-:Y:S07]  /*10ec0*/  BSSY.RECONVERGENT B0, `(.L_x_191) ;  /* 0x000009c000007945 */ /* 0x000fee0003800200 */
[----:B-1----:R-:W1:Y:S08]  /*10ed0*/  LDC.64 R4, c[0x0][0x830] ;  /* 0x00020c00ff047b82 */ /* 0x002e700000000a00 */
[----:B------:R-:W4:Y:S08]  /*10ee0*/  @P0 LDC.64 R32, c[0x0][0x828] ;  /* 0x00020a00ff200b82 */ /* 0x000f300000000a00 */
[----:B------:R-:W5:Y:S08]  /*10ef0*/  @P0 LDC.64 R30, c[0x0][0x390] ;  /* 0x0000e400ff1e0b82 */ /* 0x000f700000000a00 */
[----:B------:R-:W3:Y:S02]  /*10f00*/  @P0 LDC.64 R6, c[0x0][0x840] ;  /* 0x00021000ff060b82 */ /* 0x000ee40000000a00 */
[C---:B---3--:R-:W-:Y:S04]  /*10f10*/  @P0 IMAD.WIDE R6, R14.reuse, 0x8, R6 ;  /* 0x000000080e060825 */ /* 0x048fe800078e0206 */
[C---:B----4-:R-:W-:Y:S01]  /*10f20*/  @P0 IMAD.WIDE R32, R14.reuse, 0x8, R32 ;  /* 0x000000080e200825 */ /* 0x050fe200078e0220 */
[----:B------:R-:W3:Y:S03]  /*10f30*/  @P0 LDG.E.64 R22, desc[UR50][R6.64] ;  /* 0x0000003206160981 */ /* 0x000ee6000c1e1b00 */
[C---:B--2---:R-:W-:Y:S02]  /*10f40*/  @P0 IMAD.WIDE R8, R14.reuse, 0x8, R8 ;  /* 0x000000080e080825 */ /* 0x044fe400078e0208 */
[----:B------:R-:W2:Y:S02]  /*10f50*/  @P0 LDG.E.64 R32, desc[UR50][R32.64] ;  /* 0x0000003220200981 */ /* 0x000ea4000c1e1b00 */
[C---:B-1----:R-:W-:Y:S02]  /*10f60*/  @P0 IMAD.WIDE R4, R14.reuse, 0x8, R4 ;  /* 0x000000080e040825 */ /* 0x042fe400078e0204 */
[----:B------:R-:W4:Y:S02]  /*10f70*/  @P0 LDG.E.64 R8, desc[UR50][R8.64] ;  /* 0x0000003208080981 */ /* 0x000f24000c1e1b00 */
[----:B-----5:R-:W-:Y:S02]  /*10f80*/  @P0 IMAD.WIDE R30, R14, 0xc, R30 ;  /* 0x0000000c0e1e0825 */ /* 0x020fe400078e021e */
[----:B------:R-:W5:Y:S04]  /*10f90*/  @P0 LDG.E.64 R26, desc[UR50][R4.64] ;  /* 0x00000032041a0981 */ /* 0x000f68000c1e1b00 */
[----:B------:R-:W5:Y:S04]  /*10fa0*/  @P0 LDG.E R20, desc[UR50][R30.64+0x4] ;  /* 0x000004321e140981 */ /* 0x000f68000c1e1900 */
[----:B------:R-:W5:Y:S04]  /*10fb0*/  @P0 LDG.E R5, desc[UR50][R30.64] ;  /* 0x000000321e050981 */ /* 0x000f68000c1e1900 */
[----:B------:R-:W5:Y:S01]  /*10fc0*/  @P0 LDG.E R4, desc[UR50][R30.64+0x8] ;  /* 0x000008321e040981 */ /* 0x000f62000c1e1900 */
[----:B---3--:R-:W-:Y:S03]  /*10fd0*/  @P0 LOP3.LUT R23, R23, 0x1fffffff, RZ, 0xc0, !PT ;  /* 0x1fffffff17170812 */ /* 0x008fe600078ec0ff */
[----:B--2---:R-:W-:Y:S04]  /*10fe0*/  @P0 STS.64 [UR23], R32 ;  /* 0x00000020ff000988 */ /* 0x004fe80008000a17 */
[----:B----4-:R-:W-:Y:S04]  /*10ff0*/  @P0 STS.64 [UR22], R8 ;  /* 0x00000008ff000988 */ /* 0x010fe80008000a16 */
[----:B------:R-:W1:Y:S01]  /*11000*/  @P0 LDS R7, [UR23+0x1c] ;  /* 0x00001c17ff070984 */ /* 0x000e620008000800 */
[----:B-----5:R-:W-:Y:S03]  /*11010*/  @P0 LOP3.LUT R25, R27, 0x1fffffff, RZ, 0xc0, !PT ;  /* 0x1fffffff1b190812 */ /* 0x020fe600078ec0ff */
[----:B------:R-:W-:Y:S01]  /*11020*/  @P0 STS [UR23+0x30], RZ ;  /* 0x000030ffff000988 */ /* 0x000fe20008000817 */
[--C-:B------:R-:W-:Y:S02]  /*11030*/  @P0 SHF.R.U32.HI R6, RZ, 0x4, R25.reuse ;  /* 0x00000004ff060819 */ /* 0x100fe40000011619 */
[----:B------:R-:W-:Y:S02]  /*11040*/  @P0 SHF.R.U64 R25, R26, 0x4, R25 ;  /* 0x000000041a190819 */ /* 0x000fe40000001219 */
[--C-:B------:R-:W-:Y:S02]  /*11050*/  @P0 SHF.R.U32.HI R26, RZ, 0x4, R23.reuse ;  /* 0x00000004ff1a0819 */ /* 0x100fe40000011617 */
[----:B------:R-:W-:Y:S01]  /*11060*/  @P0 SHF.R.U64 R23, R22, 0x4, R23 ;  /* 0x0000000416170819 */ /* 0x000fe20000001217 */
[----:B------:R2:W-:Y:S01]  /*11070*/  @P0 STS [UR23+0xc], R25 ;  /* 0x00000c19ff000988 */ /* 0x0005e20008000817 */
[----:B------:R-:W-:Y:S02]  /*11080*/  @P0 VIADD R5, R5, 0xffffffff ;  /* 0xffffffff05050836 */ /* 0x000fe40000000000 */
[----:B------:R-:W-:Y:S01]  /*11090*/  @P0 VIADD R4, R4, 0xffffffff ;  /* 0xffffffff04040836 */ /* 0x000fe20000000000 */
[----:B--2---:R-:W2:Y:S01]  /*110a0*/  S2R R25, SR_LANEID ;  /* 0x0000000000197919 */ /* 0x004ea20000000000 */
[----:B-1----:R-:W-:Y:S01]  /*110b0*/  @P0 LOP3.LUT R28, R7, 0xf, R6, 0xb8, !PT ;  /* 0x0000000f071c0812 */ /* 0x002fe200078eb806 */
[----:B------:R-:W-:Y:S04]  /*110c0*/  IMAD.U32 R7, RZ, RZ, UR23 ;  /* 0x00000017ff077e24 */ /* 0x000fe8000f8e00ff */
[----:B------:R-:W-:Y:S01]  /*110d0*/  @P0 STS [UR23+0x1c], R28 ;  /* 0x00001c1cff000988 */ /* 0x000fe20008000817 */
[----:B------:R-:W-:Y:S03]  /*110e0*/  @P0 SHF.R.U64 R8, R7, 0x4, RZ ;  /* 0x0000000407080819 */ /* 0x000fe600000012ff */
[----:B------:R-:W1:Y:S04]  /*110f0*/  @P0 LDS R6, [UR23+0x1c] ;  /* 0x00001c17ff060984 */ /* 0x000e680008000800 */
[----:B------:R-:W-:Y:S04]  /*11100*/  @P0 STS [UR23+0x10], R8 ;  /* 0x00001008ff000988 */ /* 0x000fe80008000817 */
[----:B------:R-:W-:Y:S01]  /*11110*/  @P0 STS [UR23+0x14], R8 ;  /* 0x00001408ff000988 */ /* 0x000fe20008000817 */
[----:B-1----:R-:W-:Y:S05]  /*11120*/  @P0 LOP3.LUT R27, R6, 0xf0, RZ, 0xb8, !PT ;  /* 0x000000f0061b0812 */ /* 0x002fea00078eb8ff */
[----:B------:R-:W-:Y:S04]  /*11130*/  @P0 STS [UR23+0x1c], R27 ;  /* 0x00001c1bff000988 */ /* 0x000fe80008000817 */
[----:B------:R-:W1:Y:S02]  /*11140*/  @P0 LDS R6, [UR23+0x1c] ;  /* 0x00001c17ff060984 */ /* 0x000e640008000800 */
[----:B-1----:R-:W-:Y:S02]  /*11150*/  @P0 LOP3.LUT R9, R6, 0xf00, RZ, 0xb8, !PT ;  /* 0x00000f0006090812 */ /* 0x002fe400078eb8ff */
[----:B------:R-:W-:Y:S03]  /*11160*/  CS2R R6, SRZ ;  /* 0x0000000000067805 */ /* 0x000fe6000001ff00 */
[----:B------:R-:W-:Y:S04]  /*11170*/  @P0 STS.64 [UR23+0x18], R8 ;  /* 0x00001808ff000988 */ /* 0x000fe80008000a17 */
[----:B------:R-:W1:Y:S04]  /*11180*/  @P0 LDS R24, [UR23+0x1c] ;  /* 0x00001c17ff180984 */ /* 0x000e680008000800 */
[----:B------:R3:W-:Y:S02]  /*11190*/  @P0 STS.128 [UR23+0x20], R4 ;  /* 0x00002004ff000988 */ /* 0x0007e40008000c17 */
[----:B---3--:R-:W-:Y:S05]  /*111a0*/  IMAD.U32 R6, RZ, RZ, UR22 ;  /* 0x00000016ff067e24 */ /* 0x008fea000f8e00ff */
[----:B------:R-:W-:Y:S01]  /*111b0*/  @P0 SHF.R.U64 R8, R6, 0x4, RZ ;  /* 0x0000000406080819 */ /* 0x000fe200000012ff */
[----:B------:R-:W-:Y:S01]  /*111c0*/  IMAD.MOV.U32 R6, RZ, RZ, RZ ;  /* 0x000000ffff067224 */ /* 0x000fe200078e00ff */
[----:B-1----:R-:W-:Y:S05]  /*111d0*/  @P0 LOP3.LUT R24, R24, 0xf000, RZ, 0xb8, !PT ;  /* 0x0000f00018180812 */ /* 0x002fea00078eb8ff */
[----:B------:R1:W-:Y:S04]  /*111e0*/  @P0 STS [UR23+0x1c], R24 ;  /* 0x00001c18ff000988 */ /* 0x0003e80008000817 */
[----:B------:R-:W3:Y:S04]  /*111f0*/  @P0 LDS R9, [UR22+0x1c] ;  /* 0x00001c16ff090984 */ /* 0x000ee80008000800 */
[----:B------:R-:W-:Y:S04]  /*11200*/  @P0 STS [UR22+0x10], R8 ;  /* 0x00001008ff000988 */ /* 0x000fe80008000816 */
[----:B------:R-:W-:Y:S04]  /*11210*/  @P0 STS [UR22+0x14], R8 ;  /* 0x00001408ff000988 */ /* 0x000fe80008000816 */
[----:B------:R-:W-:Y:S04]  /*11220*/  @P0 STS [UR22+0xc], R23 ;  /* 0x00000c17ff000988 */ /* 0x000fe80008000816 */
[----:B------:R-:W-:Y:S01]  /*11230*/  @P0 STS [UR22+0x30], RZ ;  /* 0x000030ffff000988 */ /* 0x000fe20008000816 */
[----:B-1----:R-:W-:Y:S02]  /*11240*/  PRMT R24, R10, 0x7732, RZ ;  /* 0x000077320a187816 */ /* 0x002fe400000000ff */
[----:B---3--:R-:W-:Y:S05]  /*11250*/  @P0 LOP3.LUT R27, R9, 0xf, R26, 0xb8, !PT ;  /* 0x0000000f091b0812 */ /* 0x008fea00078eb81a */
[----:B------:R1:W-:Y:S04]  /*11260*/  @P0 STS [UR22+0x1c], R27 ;  /* 0x00001c1bff000988 */ /* 0x0003e80008000816 */
[----:B------:R-:W3:Y:S01]  /*11270*/  @P0 LDS R26, [UR22+0x1c] ;  /* 0x00001c16ff1a0984 */ /* 0x000ee20008000800 */
[----:B-1----:R-:W-:Y:S01]  /*11280*/  IMAD R27, R24, 0x4ec5, RZ ;  /* 0x00004ec5181b7824 */ /* 0x002fe200078e02ff */
[----:B------:R-:W-:Y:S04]  /*11290*/  SHF.R.U32.HI R24, RZ, 0x1, R24 ;  /* 0x00000001ff187819 */ /* 0x000fe80000011618 */
[----:B------:R-:W-:Y:S04]  /*112a0*/  SHF.R.U32.HI R27, RZ, 0x12, R27 ;  /* 0x00000012ff1b7819 */ /* 0x000fe8000001161b */
[----:B------:R-:W-:Y:S05]  /*112b0*/  PRMT R27, R27, 0x9910, RZ ;  /* 0x000099101b1b7816 */ /* 0x000fea00000000ff */
[----:B------:R-:W-:Y:S04]  /*112c0*/  IMAD R27, R27, 0xd, RZ ;  /* 0x0000000d1b1b7824 */ /* 0x000fe800078e02ff */
[----:B------:R-:W-:Y:S01]  /*112d0*/  IMAD.MOV R27, RZ, RZ, -R27 ;  /* 0x000000ffff1b7224 */ /* 0x000fe200078e0a1b */
[----:B---3--:R-:W-:Y:S04]  /*112e0*/  @P0 LOP3.LUT R28, R26, 0xf0, RZ, 0xb8, !PT ;  /* 0x000000f01a1c0812 */ /* 0x008fe800078eb8ff */
[----:B------:R-:W-:Y:S01]  /*112f0*/  PRMT R22, R27, 0x7710, RZ ;  /* 0x000077101b167816 */ /* 0x000fe200000000ff */
[----:B------:R-:W-:Y:S04]  /*11300*/  @P0 STS [UR22+0x1c], R28 ;  /* 0x00001c1cff000988 */ /* 0x000fe80008000816 */
[----:B------:R-:W-:Y:S01]  /*11310*/  IMAD.IADD R22, R21, 0x1, R22 ;  /* 0x0000000115167824 */ /* 0x000fe200078e0216 */
[----:B------:R-:W1:Y:S04]  /*11320*/  @P0 LDS R5, [UR22+0x1c] ;  /* 0x00001c16ff050984 */ /* 0x000e680008000800 */
[----:B------:R-:W-:Y:S11]  /*11330*/  R2UR UR6, R22 ;  /* 0x00000000160672ca */ /* 0x000ff600000e0000 */
[----:B------:R-:W-:Y:S02]  /*11340*/  @!UPT UIADD3 URZ, UPT, UPT, URZ, URZ, URZ ;  /* 0x000000fffffff290 */ /* 0x000fe4000fffe0ff */
[----:B------:R-:W-:Y:S04]  /*11350*/  ULOP3.LUT UR6, UR6, 0xffff, URZ, 0xc0, !UPT ;  /* 0x0000ffff06067892 */ /* 0x000fe8000f8ec0ff */
[----:B------:R-:W-:Y:S02]  /*11360*/  UIADD3 UR25, UP2, UPT, UR26, UR6, URZ ;  /* 0x000000061a197290 */ /* 0x000fe4000ff5e0ff */
[----:B------:R-:W-:Y:S02]  /*11370*/  UIADD3 UR6, UP1, UPT, UR18, UR6, URZ ;  /* 0x0000000612067290 */ /* 0x000fe4000ff3e0ff */
[----:B------:R-:W-:Y:S02]  /*11380*/  UIADD3.X UR31, UPT, UPT, URZ, URZ, URZ, UP2, !UPT ;  /* 0x000000ffff1f7290 */ /* 0x000fe400097fe4ff */
[----:B------:R-:W-:Y:S02]  /*11390*/  ULEA UR32, UP2, UR25, UR16, 0x7 ;  /* 0x0000001019207291 */ /* 0x000fe4000f8438ff */
[----:B------:R-:W-:Y:S02]  /*113a0*/  UIADD3.X UR29, UPT, UPT, URZ, URZ, URZ, UP1, !UPT ;  /* 0x000000ffff1d7290 */ /* 0x000fe40008ffe4ff */
[----:B------:R-:W-:Y:S02]  /*113b0*/  ULEA UR30, UP1, UR6, UR16, 0x7 ;  /* 0x00000010061e7291 */ /* 0x000fe4000f8238ff */
[----:B------:R-:W-:Y:S02]  /*113c0*/  ULEA.HI.X UR31, UR25, UR17, UR31, 0x7, UP2 ;  /* 0x00000011191f7291 */ /* 0x000fe400090f3c1f */
[----:B------:R-:W-:Y:S01]  /*113d0*/  ULEA.HI.X UR29, UR6, UR17, UR29, 0x7, UP1 ;  /* 0x00000011061d7291 */ /* 0x000fe200088f3c1d */
[----:B-1----:R-:W-:Y:S01]  /*113e0*/  @P0 LOP3.LUT R9, R5, 0xf00, RZ, 0xb8, !PT ;  /* 0x00000f0005090812 */ /* 0x002fe200078eb8ff */
[----:B------:R-:W-:Y:S02]  /*113f0*/  @P0 VIADD R5, R20, 0xffffffff ;  /* 0xffffffff14050836 */ /* 0x000fe40000000000 */
[----:B--2---:R-:W-:Y:S02]  /*11400*/  IMAD.SHL.U32 R20, R25, 0x4, RZ ;  /* 0x0000000419147824 */ /* 0x004fe400078e00ff */
[----:B------:R-:W-:Y:S03]  /*11410*/  @P0 STS.64 [UR22+0x18], R8 ;  /* 0x00001808ff000988 */ /* 0x000fe60008000a16 */
[----:B------:R-:W-:Y:S01]  /*11420*/  IADD3 R22, P1, PT, R20, UR32, RZ ;  /* 0x0000002014167c10 */ /* 0x000fe2000ff3e0ff */
[----:B------:R-:W1:Y:S04]  /*11430*/  @P0 LDS R26, [UR22+0x1c] ;  /* 0x00001c16ff1a0984 */ /* 0x000e680008000800 */
[----:B------:R2:W-:Y:S01]  /*11440*/  @P0 STS.128 [UR22+0x20], R4 ;  /* 0x00002004ff000988 */ /* 0x0005e20008000c16 */
[----:B------:R-:W-:Y:S01]  /*11450*/  IMAD.X R23, RZ, RZ, UR31, P1 ;  /* 0x0000001fff177e24 */ /* 0x000fe200088e06ff */
[----:B--2---:R-:W-:Y:S05]  /*11460*/  LOP3.LUT R4, R24, 0xffff, RZ, 0xc0, !PT ;  /* 0x0000ffff18047812 */ /* 0x004fea00078ec0ff */
[----:B------:R-:W-:Y:S01]  /*11470*/  IMAD R4, R4, 0x4925, RZ ;  /* 0x0000492504047824 */ /* 0x000fe200078e02ff */
[----:B-1----:R-:W-:Y:S04]  /*11480*/  @P0 LOP3.LUT R26, R26, 0xf000, RZ, 0xb8, !PT ;  /* 0x0000f0001a1a0812 */ /* 0x002fe800078eb8ff */
[----:B------:R-:W-:Y:S01]  /*11490*/  SHF.R.U32.HI R4, RZ, 0x11, R4 ;  /* 0x00000011ff047819 */ /* 0x000fe20000011604 */
[----:B------:R-:W-:Y:S01]  /*114a0*/  @P0 STS [UR22+0x1c], R26 ;  /* 0x00001c1aff000988 */ /* 0x000fe20008000816 */
[----:B------:R-:W-:Y:S03]  /*114b0*/  NOP ;  /* 0x0000000000007918 */ /* 0x000fe60000000000 */
[----:B------:R-:W1:Y:S01]  /*114c0*/  LDS R6, [R20+UR23] ;  /* 0x0000001714067984 */ /* 0x000e620008000800 */
[----:B------:R-:W-:Y:S02]  /*114d0*/  IADD3 R8, P0, PT, R20, UR30, RZ ;  /* 0x0000001e14087c10 */ /* 0x000fe4000ff1e0ff */
[----:B------:R-:W-:Y:S01]  /*114e0*/  PRMT R4, R4, 0x9910, RZ ;  /* 0x0000991004047816 */ /* 0x000fe200000000ff */
[----:B------:R-:W2:Y:S02]  /*114f0*/  LDS R5, [R20+UR23+0x80] ;  /* 0x0000801714057984 */ /* 0x000ea40008000800 */
[----:B------:R-:W-:Y:S02]  /*11500*/  IMAD.X R9, RZ, RZ, UR29, P0 ;  /* 0x0000001dff097e24 */ /* 0x000fe400080e06ff */
[----:B------:R-:W-:Y:S04]  /*11510*/  IMAD R4, R4, 0xe, RZ ;  /* 0x0000000e04047824 */ /* 0x000fe800078e02ff */
[----:B------:R-:W-:Y:S05]  /*11520*/  IMAD.MOV R4, RZ, RZ, -R4 ;  /* 0x000000ffff047224 */ /* 0x000fea00078e0a04 */
[----:B------:R-:W-:Y:S05]  /*11530*/  PRMT R4, R4, 0x7710, RZ ;  /* 0x0000771004047816 */ /* 0x000fea00000000ff */
[----:B------:R-:W-:Y:S05]  /*11540*/  IMAD.IADD R4, R21, 0x1, R4 ;  /* 0x0000000115047824 */ /* 0x000fea00078e0204 */
[----:B------:R-:W-:Y:S01]  /*11550*/  R2UR UR25, R4 ;  /* 0x00000000041972ca */ /* 0x000fe200000e0000 */
[----:B-1----:R1:W3:Y:S04]  /*11560*/  ATOMG.E.EXCH.STRONG.GPU PT, RZ, [R22], R6 ;  /* 0x0000000616ff73a8 */ /* 0x0022e800041ee100 */
[----:B--2---:R1:W3:Y:S02]  /*11570*/  ATOMG.E.EXCH.STRONG.GPU PT, RZ, [R8], R5 ;  /* 0x0000000508ff73a8 */ /* 0x0042e400041ee100 */
[----:B---3--:R-:W-:Y:S11]  /*11580*/  ELECT P0, URZ, PT ;  /* 0x0000000000ff782f */ /* 0x008ff60003800000 */
[----:B------:R-:W-:Y:S02]  /*11590*/  @!UPT UIADD3 URZ, UPT, UPT, URZ, URZ, URZ ;  /* 0x000000fffffff290 */ /* 0x000fe4000fffe0ff */
[----:B------:R-:W-:Y:S05]  /*115a0*/  @!P0 BRA `(.L_x_192) ;  /* 0x0000000000b48947 */ /* 0x000fea0003800000 */
[----:B------:R-:W-:Y:S01]  /*115b0*/  STS [UR21+0x30], RZ ;  /* 0x000030ffff007988 */ /* 0x000fe20008000815 */
[----:B------:R-:W-:Y:S01]  /*115c0*/  ISETP.NE.U32.AND P0, PT, R2, RZ, PT ;  /* 0x000000ff0200720c */ /* 0x000fe20003f05070 */
[----:B-1----:R-:W-:Y:S01]  /*115d0*/  IMAD.WIDE R8, R14, 0xc, R18 ;  /* 0x0000000c0e087825 */ /* 0x002fe200078e0212 */
[----:B------:R-:W-:Y:S02]  /*115e0*/  ISETP.NE.U32.AND P1, PT, R12, RZ, PT ;  /* 0x000000ff0c00720c */ /* 0x000fe40003f25070 */
[----:B------:R-:W-:Y:S02]  /*115f0*/  ISETP.NE.AND.EX P0, PT, R3, RZ, PT, P0 ;  /* 0x000000ff0300720c */ /* 0x000fe40003f05300 */
[----:B------:R-:W2:Y:S01]  /*11600*/  LDG.E R28, desc[UR50][R8.64] ;  /* 0x00000032081c7981 */ /* 0x000ea2000c1e1900 */
[----:B------:R-:W-:Y:S10]  /*11610*/  ISETP.NE.AND.EX P1, PT, R13, RZ, PT, P1 ;  /* 0x000000ff0d00720c */ /* 0x000ff40003f25310 */
[----:B------:R-:W1:Y:S08]  /*11620*/  @P0 LDC.64 R4, c[0x0][0xb10] ;  /* 0x0002c400ff040b82 */ /* 0x000e700000000a00 */
[----:B------:R-:W3:Y:S01]  /*11630*/  @P1 LDC.64 R6, c[0x0][0xb08] ;  /* 0x0002c200ff061b82 */ /* 0x000ee20000000a00 */
[----:B--2---:R-:W-:Y:S01]  /*11640*/  SHF.R.S32.HI R29, RZ, 0x1f, R28 ;  /* 0x0000001fff1d7819 */ /* 0x004fe2000001141c */
[C---:B-1----:R-:W-:Y:S04]  /*11650*/  @P0 IMAD.WIDE R4, R14.reuse, 0x8, R4 ;  /* 0x000000080e040825 */ /* 0x042fe800078e0204 */
[----:B---3--:R-:W-:Y:S01]  /*11660*/  @P1 IMAD.WIDE R6, R14, 0x8, R6 ;  /* 0x000000080e061825 */ /* 0x008fe200078e0206 */
[----:B------:R-:W2:Y:S04]  /*11670*/  @P0 LDG.E.64 R24, desc[UR50][R4.64] ;  /* 0x0000003204180981 */ /* 0x000ea8000c1e1b00 */
[----:B------:R1:W3:Y:S04]  /*11680*/  @P1 LDG.E.64 R26, desc[UR50][R6.64] ;  /* 0x00000032061a1981 */ /* 0x0002e8000c1e1b00 */
[----:B------:R4:W5:Y:S04]  /*11690*/  LDG.E R5, desc[UR50][R8.64+0x4] ;  /* 0x0000043208057981 */ /* 0x000968000c1e1900 */
[----:B-1----:R-:W1:Y:S01]  /*116a0*/  LDS R7, [UR21+0x1c] ;  /* 0x00001c15ff077984 */ /* 0x002e620008000800 */
[----:B------:R-:W-:Y:S05]  /*116b0*/  IMAD.U32 R6, RZ, RZ, UR21 ;  /* 0x00000015ff067e24 */ /* 0x000fea000f8e00ff */
[----:B----4-:R-:W-:Y:S05]  /*116c0*/  SHF.R.U64 R8, R6, 0x4, RZ ;  /* 0x0000000406087819 */ /* 0x010fea00000012ff */
[----:B------:R-:W-:Y:S04]  /*116d0*/  STS [UR21+0x10], R8 ;  /* 0x00001008ff007988 */ /* 0x000fe80008000815 */
[----:B------:R-:W-:Y:S01]  /*116e0*/  STS [UR21+0x14], R8 ;  /* 0x00001408ff007988 */ /* 0x000fe20008000815 */
[----:B------:R-:W-:Y:S02]  /*116f0*/  @!P0 IMAD.MOV.U32 R24, RZ, RZ, R28 ;  /* 0x000000ffff188224 */ /* 0x000fe400078e001c */
[----:B------:R-:W-:Y:S01]  /*11700*/  @!P0 IMAD.MOV.U32 R25, RZ, RZ, R29 ;  /* 0x000000ffff198224 */ /* 0x000fe200078e001d */
[----:B---3--:R-:W-:Y:S04]  /*11710*/  @P1 STS.64 [UR21], R26 ;  /* 0x0000001aff001988 */ /* 0x008fe80008000a15 */
        /* <DEDUP_REMOVED lines=9> */
[----:B-----5:R-:W-:Y:S03]  /*117b0*/  VIADD R5, R5, 0xffffffff ;  /* 0xffffffff05057836 */ /* 0x020fe60000000000 */
        /* <DEDUP_REMOVED lines=12> */
.L_x_192:
[----:B------:R-:W-:Y:S05]  /*11880*/  BSYNC.RECONVERGENT B0 ;  /* 0x0000000000007941 */ /* 0x000fea0003800200 */
.L_x_191:
[----:B------:R-:W-:Y:S01]  /*11890*/  ULOP3.LUT UR25, UR25, 0xffff, URZ, 0xc0, !UPT ;  /* 0x0000ffff19197892 */ /* 0x000fe2000f8ec0ff */
[----:B------:R-:W-:Y:S03]  /*118a0*/  NOP ;  /* 0x0000000000007918 */ /* 0x000fe60000000000 */
[----:B------:R-:W-:Y:S01]  /*118b0*/  UIADD3 UR6, UP1, UPT, UR9, UR25, URZ ;  /* 0x0000001909067290 */ /* 0x000fe2000ff3e0ff */
[----:B--2---:R-:W2:Y:S01]  /*118c0*/  LDS R4, [R20+UR21] ;  /* 0x0000001514047984 */ /* 0x004ea20008000800 */
[----:B------:R-:W-:Y:S02]  /*118d0*/  BSSY.RECONVERGENT B0, `(.L_x_193) ;  /* 0x0000039000007945 */ /* 0x000fe40003800200 */
[----:B------:R-:W-:Y:S02]  /*118e0*/  UIADD3.X UR27, UPT, UPT, URZ, URZ, URZ, UP1, !UPT ;  /* 0x000000ffff1b7290 */ /* 0x000fe40008ffe4ff */
[----:B------:R-:W-:Y:S04]  /*118f0*/  ULEA UR28, UP1, UR6, UR14, 0x7 ;  /* 0x0000000e061c7291 */ /* 0x000fe8000f8238ff */
[----:B------:R-:W-:Y:S02]  /*11900*/  ULEA.HI.X UR27, UR6, UR15, UR27, 0x7, UP1 ;  /* 0x0000000f061b7291 */ /* 0x000fe400088f3c1b */
[----:B------:R-:W-:Y:S01]  /*11910*/  UIADD3 UR25, UP1, UPT, UR19, UR25, URZ ;  /* 0x0000001913197290 */ /* 0x000fe2000ff3e0ff */
[----:B-1----:R-:W-:Y:S03]  /*11920*/  IADD3 R6, P0, PT, R20, UR28, RZ ;  /* 0x0000001c14067c10 */ /* 0x002fe6000ff1e0ff */
[----:B------:R-:W-:Y:S02]  /*11930*/  UIADD3.X UR6, UPT, UPT, URZ, URZ, URZ, UP1, !UPT ;  /* 0x000000ffff067290 */ /* 0x000fe40008ffe4ff */
[----:B------:R-:W-:Y:S05]  /*11940*/  IMAD.X R7, RZ, RZ, UR27, P0 ;  /* 0x0000001bff077e24 */ /* 0x000fea00080e06ff */
[----:B--2---:R1:W2:Y:S02]  /*11950*/  ATOMG.E.EXCH.STRONG.GPU PT, RZ, [R6], R4 ;  /* 0x0000000406ff73a8 */ /* 0x0042a400041ee100 */
[----:B--2---:R-:W-:Y:S11]  /*11960*/  ELECT P0, URZ, PT ;  /* 0x0000000000ff782f */ /* 0x004ff60003800000 */
[----:B------:R-:W-:Y:S02]  /*11970*/  @!UPT UIADD3 URZ, UPT, UPT, URZ, URZ, URZ ;  /* 0x000000fffffff290 */ /* 0x000fe4000fffe0ff */
[----:B------:R-:W-:Y:S05]  /*11980*/  @!P0 BRA `(.L_x_194) ;  /* 0x0000000000b48947 */ /* 0x000fea0003800000 */
[----:B------:R-:W-:Y:S01]  /*11990*/  STS [UR20+0x30], RZ ;  /* 0x000030ffff007988 */ /* 0x000fe20008000814 */
[----:B------:R-:W-:Y:S01]  /*119a0*/  ISETP.NE.U32.AND P0, PT, RZ, UR12, PT ;  /* 0x0000000cff007c0c */ /* 0x000fe2000bf05070 */
[C---:B------:R-:W-:Y:S03]  /*119b0*/  IMAD.WIDE R8, R14.reuse, 0xc, R18 ;  /* 0x0000000c0e087825 */ /* 0x040fe600078e0212 */
[----:B------:R-:W-:Y:S02]  /*119c0*/  ISETP.NE.AND.EX P1, PT, RZ, UR13, PT, P0 ;  /* 0x0000000dff007c0c */ /* 0x000fe4000bf25300 */
[----:B------:R-:W2:Y:S01]  /*119d0*/  LDG.E R28, desc[UR50][R8.64] ;  /* 0x00000032081c7981 */ /* 0x000ea2000c1e1900 */
[C---:B-1----:R-:W-:Y:S03]  /*119e0*/  LEA R6, P0, R14.reuse, RZ, 0x3 ;  /* 0x000000ff0e067211 */ /* 0x042fe600078018ff */
[----:B------:R1:W3:Y:S01]  /*119f0*/  LDG.E R5, desc[UR50][R8.64+0x4] ;  /* 0x0000043208057981 */ /* 0x0002e2000c1e1900 */
[----:B------:R-:W-:Y:S06]  /*11a00*/  LEA.HI.X.SX32 R7, R14, RZ, 0x3, P0 ;  /* 0x000000ff0e077211 */ /* 0x000fec00000f1eff */
[C---:B------:R-:W-:Y:S04]  /*11a10*/  @P1 IADD3 R22, P0, PT, R6.reuse, UR12, RZ ;  /* 0x0000000c06161c10 */ /* 0x040fe8000ff1e0ff */
[C---:B------:R-:W-:Y:S02]  /*11a20*/  @P1 IADD3.X R23, PT, PT, R7.reuse, UR13, RZ, P0, !PT ;  /* 0x0000000d07171c10 */ /* 0x040fe400087fe4ff */
[----:B------:R-:W-:Y:S01]  /*11a30*/  IADD3 R26, P0, PT, R6, UR10, RZ ;  /* 0x0000000a061a7c10 */ /* 0x000fe2000ff1e0ff */
[----:B------:R-:W-:Y:S02]  /*11a40*/  IMAD.U32 R6, RZ, RZ, UR20 ;  /* 0x00000014ff067e24 */ /* 0x000fe4000f8e00ff */
[----:B------:R-:W4:Y:S01]  /*11a50*/  @P1 LDG.E.64 R24, desc[UR50][R22.64] ;  /* 0x0000003216181981 */ /* 0x000f22000c1e1b00 */
[----:B------:R-:W-:Y:S03]  /*11a60*/  IADD3.X R27, PT, PT, R7, UR11, RZ, P0, !PT ;  /* 0x0000000b071b7c10 */ /* 0x000fe600087fe4ff */
[----:B------:R-:W5:Y:S04]  /*11a70*/  LDS R7, [UR20+0x1c] ;  /* 0x00001c14ff077984 */ /* 0x000f680008000800 */
[----:B------:R-:W5:Y:S01]  /*11a80*/  LDG.E.64 R26, desc[UR50][R26.64] ;  /* 0x000000321a1a7981 */ /* 0x000f62000c1e1b00 */
[----:B-1----:R-:W-:Y:S05]  /*11a90*/  SHF.R.U64 R8, R6, 0x4, RZ ;  /* 0x0000000406087819 */ /* 0x002fea00000012ff */
[----:B------:R-:W-:Y:S04]  /*11aa0*/  STS [UR20+0x10], R8 ;  /* 0x00001008ff007988 */ /* 0x000fe80008000814 */
[----:B------:R-:W-:Y:S04]  /*11ab0*/  STS [UR20+0x14], R8 ;  /* 0x00001408ff007988 */ /* 0x000fe80008000814 */
[----:B-----5:R-:W-:Y:S01]  /*11ac0*/  STS.64 [UR20], R26 ;  /* 0x0000001aff007988 */ /* 0x020fe20008000a14 */
        /* <DEDUP_REMOVED lines=11> */
[----:B------:R-:W-:Y:S01]  /*11b80*/  CS2R R6, SRZ ;  /* 0x0000000000067805 */ /* 0x000fe2000001ff00 */
[----:B------:R-:W-:Y:S04]  /*11b90*/  STS [UR20+0xc], R21 ;  /* 0x00000c15ff007988 */ /* 0x000fe80008000814 */
        /* <DEDUP_REMOVED lines=12> */
.L_x_194:
[----:B------:R-:W-:Y:S05]  /*11c60*/  BSYNC.RECONVERGENT B0 ;  /* 0x0000000000007941 */ /* 0x000fea0003800200 */
.L_x_193:
[----:B------:R-:W-:Y:S01]  /*11c70*/  NOP ;  /* 0x0000000000007918 */ /* 0x000fe20000000000 */
[----:B-12---:R-:W1:Y:S01]  /*11c80*/  LDS R4, [R20+UR20] ;  /* 0x0000001414047984 */ /* 0x006e620008000800 */
[----:B------:R-:W-:Y:S01]  /*11c90*/  ULEA UR34, UP1, UR25, UR14, 0x7 ;  /* 0x0000000e19227291 */ /* 0x000fe2000f8238ff */
[----:B------:R-:W-:Y:S01]  /*11ca0*/  UMOV UR33, UR31 ;  /* 0x0000001f00217c82 */ /* 0x000fe20008000000 */
[----:B------:R-:W-:Y:S02]  /*11cb0*/  UMOV UR31, UR29 ;  /* 0x0000001d001f7c82 */ /* 0x000fe40008000000 */
[----:B------:R-:W-:Y:S02]  /*11cc0*/  ULEA.HI.X UR35, UR25, UR15, UR6, 0x7, UP1 ;  /* 0x0000000f19237291 */ /* 0x000fe400088f3c06 */
[----:B------:R-:W-:Y:S01]  /*11cd0*/  IADD3 R6, P0, PT, R20, UR34, RZ ;  /* 0x0000002214067c10 */ /* 0x000fe2000ff1e0ff */
[----:B------:R-:W-:Y:S03]  /*11ce0*/  UMOV UR29, UR27 ;  /* 0x0000001b001d7c82 */ /* 0x000fe60008000000 */
[----:B------:R-:W-:Y:S05]  /*11cf0*/  IADD3.X R7, PT, PT, RZ, UR35, RZ, P0, !PT ;  /* 0x00000023ff077c10 */ /* 0x000fea00087fe4ff */
[----:B-1----:R2:W5:Y:S01]  /*11d00*/  ATOMG.E.EXCH.STRONG.GPU PT, RZ, [R6], R4 ;  /* 0x0000000406ff73a8 */ /* 0x00256200041ee100 */
[----:B------:R-:W-:Y:S04]  /*11d10*/  DEPBAR {5,4,3,2,1,0} ;  /* 0x0000003f0000791a */ /* 0x000fe80000000000 */
[----:B------:R-:W1:Y:S02]  /*11d20*/  CCTL.E.C.LDCU.IV.DEEP [UR32] ;  /* 0x0000000020007540 */ /* 0x000e640009c08000 */
[----:B-1----:R2:W-:Y:S01]  /*11d30*/  UTMACCTL.IV [UR32] ;  /* 0x00000000200079b9 */ /* 0x0025e20008000000 */
        /* <DEDUP_REMOVED lines=9> */
[----:B------:R-:W-:Y:S01]  /*11dd0*/  NOP ;  /* 0x0000000000007918 */ /* 0x000fe20000000000 */
.L_x_190:
[----:B-----5:R-:W-:Y:S01]  /*11de0*/  ELECT P0, URZ, PT ;  /* 0x0000000000ff782f */ /* 0x020fe20003800000 */
[----:B------:R-:W-:Y:S11]  /*11df0*/  BSSY.RECONVERGENT B0, `(.L_x_195) ;  /* 0x0000011000007945 */ /* 0x000ff60003800200 */
[----:B------:R-:W-:Y:S01]  /*11e00*/  @!UPT UIADD3 URZ, UPT, UPT, URZ, URZ, URZ ;  /* 0x000000fffffff290 */ /* 0x000fe2000fffe0ff */
[----:B------:R-:W-:Y:S05]  /*11e10*/  @!P0 BRA `(.L_x_196) ;  /* 0x0000000000388947 */ /* 0x000fea0003800000 */
[----:B------:R0:W-:Y:S01]  /*11e20*/  UTMACMDFLUSH ;  /* 0x00000000000079b7 */ /* 0x0001e20000000000 */
[----:B------:R-:W-:Y:S09]  /*11e30*/  UIMAD UR6, UR8, 0x14, UR4 ;  /* 0x00000014080678a4 */ /* 0x000ff2000f8e0204 */
[----:B------:R4:W-:Y:S04]  /*11e40*/  STS [UR6+0x260], R16 ;  /* 0x00026010ff007988 */ /* 0x0009e80008000806 */
        /* <DEDUP_REMOVED lines=9> */
[----:B-----5:R-:W1:Y:S01]  /*11ee0*/  FENCE.VIEW.ASYNC.S ;  /* 0x00000000000073c6 */ /* 0x020e620000000000 */
[----:B------:R-:W-:Y:S04]  /*11ef0*/  DEPBAR.LE SB0, 0x0 ;  /* 0x000080000000791a */ /* 0x000fe80000000000 */
.L_x_196:
[----:B--2---:R-:W-:Y:S05]  /*11f00*/  BSYNC.RECONVERGENT B0 ;  /* 0x0000000000007941 */ /* 0x004fea0003800200 */
.L_x_195:
[----:B------:R-:W-:Y:S05]  /*11f10*/  BRA.U !UP0, `(.L_x_197) ;  /* 0x0000000108047547 */ /* 0x000fea000b800000 */
[----:B------:R-:W-:Y:S05]  /*11f20*/  BPT.TRAP 0x1 ;  /* 0x000000040000795c */ /* 0x000fea0000300000 */
.L_x_197:
[----:B------:R-:W-:Y:S01]  /*11f30*/  UIADD3 UR6, UPT, UPT, UR8, -0x4, URZ ;  /* 0xfffffffc08067890 */ /* 0x000fe2000fffe0ff */
[----:B-1----:R-:W-:Y:S01]  /*11f40*/  SYNCS.ARRIVE.TRANS64.A1T0 RZ, [UR24+0x140], RZ ;  /* 0x000140ffffff79a7 */ /* 0x002fe20008100018 */
[----:B------:R-:W-:Y:S01]  /*11f50*/  UIADD3 UR24, UPT, UPT, UR7, -0x4, URZ ;  /* 0xfffffffc07187890 */ /* 0x000fe2000fffe0ff */
[----:B------:R-:W-:Y:S01]  /*11f60*/  ISETP.NE.AND P0, PT, R11, RZ, PT ;  /* 0x000000ff0b00720c */ /* 0x000fe20003f05270 */
[----:B------:R-:W-:Y:S02]  /*11f70*/  UISETP.GE.U32.AND UP1, UPT, UR6, -0x8, UPT ;  /* 0xfffffff80600788c */ /* 0x000fe4000bf26070 */
[----:B------:R-:W-:Y:S02]  /*11f80*/  UISETP.GE.U32.AND UP0, UPT, UR24, -0x8, UPT ;  /* 0xfffffff81800788c */ /* 0x000fe4000bf06070 */
[----:B------:R-:W-:Y:S02]  /*11f90*/  USEL UR24, URZ, 0x1, UP1 ;  /* 0x00000001ff187887 */ /* 0x000fe40008800000 */
[----:B------:R-:W-:Y:S02]  /*11fa0*/  USEL UR6, URZ, 0x1, UP0 ;  /* 0x00000001ff067887 */ /* 0x000fe40008000000 */
[----:B------:R-:W-:Y:S02]  /*11fb0*/  ULOP3.LUT UR27, UR8, 0x7, URZ, 0xc0, !UPT ;  /* 0x00000007081b7892 */ /* 0x000fe4000f8ec0ff */
[----:B------:R-:W-:Y:S01]  /*11fc0*/  ULOP3.LUT UR25, UR7, 0x7, URZ, 0xc0, !UPT ;  /* 0x0000000707197892 */ /* 0x000fe2000f8ec0ff */
[----:B------:R-:W-:Y:S01]  /*11fd0*/  LOP3.LUT R0, R0, UR24, RZ, 0x3c, !PT ;  /* 0x0000001800007c12 */ /* 0x000fe2000f8e3cff */
[----:B------:R-:W-:Y:S01]  /*11fe0*/  ULOP3.LUT UR8, UR27, 0x4, URZ, 0x3c, !UPT ;  /* 0x000000041b087892 */ /* 0x000fe2000f8e3cff */
[----:B------:R-:W-:Y:S01]  /*11ff0*/  LOP3.LUT R17, R17, UR6, RZ, 0x3c, !PT ;  /* 0x0000000611117c12 */ /* 0x000fe2000f8e3cff */
[----:B------:R-:W-:Y:S01]  /*12000*/  ULOP3.LUT UR7, UR25, 0x4, URZ, 0x3c, !UPT ;  /* 0x0000000419077892 */ /* 0x000fe2000f8e3cff */
[----:B------:R-:W-:Y:S11]  /*12010*/  @!P0 EXIT ;  /* 0x000000000000894d */ /* 0x000ff60003800000 */
[----:B------:R-:W-:Y:S05]  /*12020*/  BRA `(.L_x_198) ;  /* 0xffffffec00087947 */ /* 0x000fea000383ffff */
.L_x_268:
[----:B------:R-:W-:Y:S01]  /*12030*/  UMOV UR4, 0x40 ;  /* 0x0000004000047882 */ /* 0x000fe20000000000 */
[----:B------:R-:W-:Y:S01]  /*12040*/  NOP ;  /* 0x0000000000007918 */ /* 0x000fe20000000000 */
[----:B------:R-:W-:Y:S01]  /*12050*/  ULEA UR4, UR5, UR4, 0x18 ;  /* 0x0000000405047291 */ /* 0x000fe2000f8ec0ff */
[----:B------:R-:W-:Y:S01]  /*12060*/  UMOV UR6, 0x400 ;  /* 0x0000040000067882 */ /* 0x000fe20000000000 */
[----:B------:R-:W-:Y:S02]  /*12070*/  UISETP.NE.AND UP3, UPT, UR37, URZ, UPT ;  /* 0x000000ff2500728c */ /* 0x000fe4000bf65270 */
[----:B------:R-:W-:-:S05]  /*12080*/  ULEA UR6, UR5, UR6, 0x18 ;  /* 0x0000000605067291 */ /* 0x000fca000f8ec0ff */
[----:B------:R-:W1:Y:S02]  /*12090*/  LDS.U8 R0, [UR4+0x1c] ;  /* 0x00001c04ff007984 */ /* 0x000e640008000000 */
[----:B-1----:R-:W-:-:S13]  /*120a0*/  ISETP.NE.AND P0, PT, R0, RZ, PT ;  /* 0x000000ff0000720c */ /* 0x002fda0003f05270 */
[----:B------:R-:W-:Y:S05]  /*120b0*/  @P0 BRA `(.L_x_199) ;  /* 0x0000000000580947 */ /* 0x000fea0003800000 */
[----:B------:R-:W-:-:S13]  /*120c0*/  ELECT P0, URZ, PT ;  /* 0x0000000000ff782f */ /* 0x000fda0003800000 */
[----:B------:R-:W-:Y:S05]  /*120d0*/  @!P0 BRA `(.L_x_200) ;  /* 0x0000000000608947 */ /* 0x000fea0003800000 */
[----:B------:R-:W-:Y:S01]  /*120e0*/  UMOV UR5, 0x10 ;  /* 0x0000001000057882 */ /* 0x000fe20000000000 */
[----:B------:R-:W-:Y:S01]  /*120f0*/  HFMA2 R0, -RZ, RZ, 0, 5.9604644775390625e-08 ;  /* 0x00000001ff007431 */ /* 0x000fe200000001ff */
[----:B------:R-:W-:-:S03]  /*12100*/  MOV R2, 0xffff ;  /* 0x0000ffff00027802 */ /* 0x000fc60000000f00 */
[----:B------:R-:W-:Y:S04]  /*12110*/  DEPBAR.LE SB1, 0x36 ;  /* 0x00009d800000791a */ /* 0x000fe80000000000 */
[----:B------:R-:W1:Y:S02]  /*12120*/  UTCATOMSWS.FIND_AND_SET.ALIGN UP0, UR5, UR5 ;  /* 0x00000005000575e3 */ /* 0x000e640008000800 */
[----:B-1----:R-:W-:Y:S01]  /*12130*/  MOV R3, UR5 ;  /* 0x0000000500037c02 */ /* 0x002fe20008000f00 */
[----:B------:R-:W-:Y:S06]  /*12140*/  BRA.U UP0, `(.L_x_201) ;  /* 0x0000000100187547 */ /* 0x000fec000b800000 */
.L_x_202:
[----:B------:R-:W-:Y:S05]  /*12150*/  NANOSLEEP 0x64 ;  /* 0x000000640000795d */ /* 0x000fea0003800000 */
[----:B------:R-:W-:-:S05]  /*12160*/  UMOV UR5, 0x10 ;  /* 0x0000001000057882 */ /* 0x000fca0000000000 */
[----:B------:R-:W-:Y:S04]  /*12170*/  DEPBAR.LE SB1, 0x36 ;  /* 0x00009d800000791a */ /* 0x000fe80000000000 */
[----:B------:R-:W1:Y:S02]  /*12180*/  UTCATOMSWS.FIND_AND_SET.ALIGN UP0, UR5, UR5 ;  /* 0x00000005000575e3 */ /* 0x000e640008000800 */
[----:B-1----:R-:W-:Y:S01]  /*12190*/  MOV R3, UR5 ;  /* 0x0000000500037c02 */ /* 0x002fe20008000f00 */
[----:B------:R-:W-:Y:S05]  /*121a0*/  BRA.U !UP0, `(.L_x_202) ;  /* 0xfffffffd08e87547 */ /* 0x000fea000b83ffff */
.L_x_201:
[-C--:B------:R-:W-:Y:S02]  /*121b0*/  SHF.L.U32 R2, R2, R3.reuse, RZ ;  /* 0x0000000302027219 */ /* 0x080fe400000006ff */
[----:B------:R-:W-:Y:S01]  /*121c0*/  SHF.L.U32 R0, R0, R3, RZ ;  /* 0x0000000300007219 */ /* 0x000fe200000006ff */
[----:B------:R-:W-:Y:S02]  /*121d0*/  IMAD.SHL.U32 R3, R3, 0x20, RZ ;  /* 0x0000002003037824 */ /* 0x000fe400078e00ff */
[----:B------:R1:W-:Y:S04]  /*121e0*/  ATOMS.OR RZ, [UR4+0x14], R2 ;  /* 0x00001402ffff798c */ /* 0x0003e8000b000004 */
[----:B------:R1:W-:Y:S04]  /*121f0*/  ATOMS.OR RZ, [UR4+0x18], R0 ;  /* 0x00001800ffff798c */ /* 0x0003e8000b000004 */
[----:B------:R1:W-:Y:S01]  /*12200*/  STS [UR6+0x300], R3 ;  /* 0x00030003ff007988 */ /* 0x0003e20008000806 */
[----:B------:R-:W-:Y:S05]  /*12210*/  BRA `(.L_x_200) ;  /* 0x0000000000107947 */ /* 0x000fea0003800000 */
.L_x_199:
[----:B------:R-:W-:Y:S02]  /*12220*/  MOV R0, 0xffffffff ;  /* 0xffffffff00007802 */ /* 0x000fe40000000f00 */
[----:B------:R-:W-:-:S03]  /*12230*/  MOV R2, 0x12260 ;  /* 0x0001226000027802 */ /* 0x000fc60000000f00 */
[----:B------:R1:W-:Y:S04]  /*12240*/  STS [UR6+0x300], R0 ;  /* 0x00030000ff007988 */ /* 0x0003e80008000806 */
[----:B-1---5:R-:W-:Y:S05]  /*12250*/  CALL.REL.NOINC `($__internal_1_$__cuda_sm10x_tcgen05_guardrail_trap_phase_invalid_during_alloc) ;  /* 0x0000001400f87944 */ /* 0x022fea0003c00000 */
.L_x_200:
[----:B------:R-:W-:Y:S05]  /*12260*/  WARPSYNC.ALL ;  /* 0x0000000000007948 */ /* 0x000fea0003800000 */
[----:B------:R-:W2:Y:S01]  /*12270*/  S2UR UR5, SR_CgaCtaId ;  /* 0x00000000000579c3 */ /* 0x000ea20000008800 */
[----:B------:R-:W-:Y:S01]  /*12280*/  UMOV UR4, 0x400 ;  /* 0x0000040000047882 */ /* 0x000fe20000000000 */
[----:B------:R-:W-:-:S06]  /*12290*/  NOP ;  /* 0x0000000000007918 */ /* 0x000fcc0000000000 */
[----:B------:R-:W-:Y:S06]  /*122a0*/  BAR.ARV 0x6, 0xa0 ;  /* 0x0182800000007b1d */ /* 0x000fec0000002000 */
[----:B--2---:R-:W-:-:S04]  /*122b0*/  ULEA UR4, UR5, UR4, 0x18 ;  /* 0x0000000405047291 */ /* 0x004fc8000f8ec0ff */
[----:B------:R-:W-:Y:S02]  /*122c0*/  UIADD3 UR6, UPT, UPT, UR4, 0x11400, URZ ;  /* 0x0001140004067890 */ /* 0x000fe4000fffe0ff */
[----:B------:R-:W-:Y:S02]  /*122d0*/  UIADD3 UR7, UPT, UPT, UR4, 0x1d400, URZ ;  /* 0x0001d40004077890 */ /* 0x000fe4000fffe0ff */
[----:B------:R-:W-:Y:S01]  /*122e0*/  USHF.R.U32.HI UR6, URZ, 0x4, UR6 ;  /* 0x00000004ff067899 */ /* 0x000fe20008011606 */
[----:B-1----:R-:W1:Y:S01]  /*122f0*/  LDS R0, [UR4+0x300] ;  /* 0x00030004ff007984 */ /* 0x002e620008000800 */
[----:B------:R-:W-:Y:S02]  /*12300*/  USHF.R.U32.HI UR7, URZ, 0x4, UR7 ;  /* 0x00000004ff077899 */ /* 0x000fe40008011607 */
[----:B------:R-:W-:Y:S02]  /*12310*/  ULOP3.LUT UR6, UR6, 0x3fff, URZ, 0xc0, !UPT ;  /* 0x00003fff06067892 */ /* 0x000fe4000f8ec0ff */
[----:B------:R-:W-:-:S02]  /*12320*/  ULOP3.LUT UR7, UR7, 0x3fff, URZ, 0xc0, !UPT ;  /* 0x00003fff07077892 */ /* 0x000fc4000f8ec0ff */
[----:B------:R-:W-:Y:S02]  /*12330*/  ULOP3.LUT UR6, UR6, 0x10000, URZ, 0xfc, !UPT ;  /* 0x0001000006067892 */ /* 0x000fe4000f8efcff */
[----:B------:R-:W-:Y:S01]  /*12340*/  ULOP3.LUT UR7, UR7, 0x10000, URZ, 0xfc, !UPT ;  /* 0x0001000007077892 */ /* 0x000fe2000f8efcff */
[----:B-1----:R-:W-:Y:S01]  /*12350*/  R2UR UR8, R0 ;  /* 0x00000000000872ca */ /* 0x002fe200000e0000 */
[----:B-----5:R-:W1:-:S00]  /*12360*/  USETMAXREG.DEALLOC.CTAPOOL 0x88 ;  /* 0x00000088000079c8 */ /* 0x020e4000080e0500 */
[----:B-1----:R-:W-:Y:S01]  /*12370*/  HFMA2 R3, -RZ, RZ, 0, 5.9604644775390625e-08 ;  /* 0x00000001ff037431 */ /* 0x002fe200000001ff */
[----:B------:R-:W-:Y:S01]  /*12380*/  MOV R2, RZ ;  /* 0x000000ff00027202 */ /* 0x000fe20000000f00 */
[----:B------:R-:W-:Y:S01]  /*12390*/  HFMA2 R0, -RZ, RZ, 0, 0 ;  /* 0x00000000ff007431 */ /* 0x000fe200000001ff */
[----:B------:R-:W-:Y:S01]  /*123a0*/  UISETP.EQ.OR UP3, UPT, UR20, 0x4, UP3 ;  /* 0x000000041400788c */ /* 0x000fe20009f62670 */
[----:B------:R-:W-:Y:S01]  /*123b0*/  UMOV UR16, URZ ;  /* 0x000000ff00107c82 */ /* 0x000fe20008000000 */
[----:B------:R-:W-:Y:S01]  /*123c0*/  UMOV UR15, URZ ;  /* 0x000000ff000f7c82 */ /* 0x000fe20008000000 */
[----:B------:R-:W-:-:S06]  /*123d0*/  UMOV UR17, URZ ;  /* 0x000000ff00117c82 */ /* 0x000fcc0008000000 */
.L_x_213:
[----:B-1----:R-:W1:Y:S02]  /*123e0*/  LDC.64 R4, c[0x0][0x390] ;  /* 0x0000e400ff047b82 */ /* 0x002e640000000a00 */
[----:B-1-3--:R-:W-:-:S06]  /*123f0*/  IMAD.WIDE R4, R16, 0xc, R4 ;  /* 0x0000000c10047825 */ /* 0x00afcc00078e0204 */
[----:B------:R-:W2:Y:S02]  /*12400*/  LDG.E R4, desc[UR50][R4.64+0x8] ;  /* 0x0000083204047981 */ /* 0x000ea4000c1e1900 */
[----:B--2---:R-:W-:-:S13]  /*12410*/  R2UR UR10, R4 ;  /* 0x00000000040a72ca */ /* 0x004fda00000e0000 */
[----:B------:R-:W-:-:S09]  /*12420*/  UISETP.GE.AND UP0, UPT, UR10, 0x1, UPT ;  /* 0x000000010a00788c */ /* 0x000fd2000bf06270 */
[----:B------:R-:W-:Y:S05]  /*12430*/  BRA.U !UP0, `(.L_x_203) ;  /* 0x0000000508487547 */ /* 0x000fea000b800000 */
[----:B------:R-:W-:Y:S01]  /*12440*/  ULEA UR9, UR17, UR4, 0x3 ;  /* 0x0000000411097291 */ /* 0x000fe2000f8e18ff */
[----:B------:R-:W-:Y:S01]  /*12450*/  SHF.L.U32 R4, R0, 0x1f, RZ ;  /* 0x0000001f00047819 */ /* 0x000fe200000006ff */
[----:B------:R-:W-:-:S07]  /*12460*/  ULEA UR12, UR16, UR8, 0x8 ;  /* 0x00000008100c7291 */ /* 0x000fce000f8e40ff */
[----:B------:R1:W2:Y:S01]  /*12470*/  SYNCS.PHASECHK.TRANS64.TRYWAIT P1, [UR9], R4 ;  /* 0x00000004ff0075a7 */ /* 0x0002a20008021109 */
[----:B------:R-:W-:Y:S01]  /*12480*/  UIADD3 UR9, UPT, UPT, UR10, 0x7f, URZ ;  /* 0x0000007f0a097890 */ /* 0x000fe2000fffe0ff */
[----:B------:R-:W-:Y:S11]  /*12490*/  BRA.U !UP3, `(.L_x_204) ;  /* 0x000000010b047547 */ /* 0x000ff6000b800000 */
[----:B------:R-:W-:Y:S05]  /*124a0*/  BPT.TRAP 0x1 ;  /* 0x000000040000795c */ /* 0x000fea0000300000 */
.L_x_204:
[----:B------:R-:W-:Y:S01]  /*124b0*/  ULEA UR11, UR16, UR4, 0x3 ;  /* 0x00000004100b7291 */ /* 0x000fe2000f8e18ff */
[----:B------:R-:W-:Y:S01]  /*124c0*/  SHF.L.U32 R5, R3, 0x1f, RZ ;  /* 0x0000001f03057819 */ /* 0x000fe200000006ff */
[----:B------:R-:W-:-:S04]  /*124d0*/  USHF.R.S32.HI UR10, URZ, 0x1f, UR9 ;  /* 0x0000001fff0a7899 */ /* 0x000fc80008011409 */
[----:B------:R-:W-:-:S03]  /*124e0*/  ULEA.HI UR10, UR10, UR9, URZ, 0x7 ;  /* 0x000000090a0a7291 */ /* 0x000fc6000f8f38ff */
[----:B------:R-:W3:Y:S01]  /*124f0*/  SYNCS.PHASECHK.TRANS64.TRYWAIT P0, [UR11+0x110], R5 ;  /* 0x00011005ff0075a7 */ /* 0x000ee2000800110b */
[----:B------:R-:W-:Y:S01]  /*12500*/  USHF.R.S32.HI UR13, URZ, 0x7, UR10 ;  /* 0x00000007ff0d7899 */ /* 0x000fe2000801140a */
[----:B---3--:R-:W-:Y:S11]  /*12510*/  @!P0 BRA `(.L_x_205) ;  /* 0x0000001000c48947 */ /* 0x008ff60003800000 */
.L_x_258:
[----:B------:R-:W-:Y:S01]  /*12520*/  UISETP.LT.AND UP0, UPT, UR13, 0x1, UPT ;  /* 0x000000010d00788c */ /* 0x000fe2000bf01270 */
[----:B--2---:R-:W-:Y:S01]  /*12530*/  PLOP3.LUT P0, PT, P1, PT, PT, 0x80, 0x8 ;  /* 0x000000000008781c */ /* 0x004fe20000f0f070 */
[----:B------:R-:W-:Y:S02]  /*12540*/  UIADD3 UR14, UPT, UPT, UR13, 0x1, URZ ;  /* 0x000000010d0e7890 */ /* 0x000fe4000fffe0ff */
[----:B------:R-:W-:Y:S02]  /*12550*/  USEL UR9, UR13, 0x1, UP0 ;  /* 0x000000010d097887 */ /* 0x000fe40008000000 */
[----:B------:R-:W-:Y:S02]  /*12560*/  UPLOP3.LUT UP2, UPT, UPT, UPT, UPT, 0x40, 0x4 ;  /* 0x000000000004789c */ /* 0x000fe40003f4e870 */
[----:B------:R-:W-:Y:S01]  /*12570*/  UIADD3 UR13, UPT, UPT, -UR13, UR9, URZ ;  /* 0x000000090d0d7290 */ /* 0x000fe2000fffe1ff */
[----:B------:R-:W-:Y:S01]  /*12580*/  UMOV UR24, 0x0 ;  /* 0x0000000000187882 */ /* 0x000fe20000000000 */
[----:B------:R-:W-:Y:S01]  /*12590*/  UMOV UR25, 0x8400010 ;  /* 0x0840001000197882 */ /* 0x000fe20000000000 */
[----:B------:R-:W-:Y:S01]  /*125a0*/  UMOV UR22, 0x0 ;  /* 0x0000000000167882 */ /* 0x000fe20000000000 */
[----:B------:R-:W-:Y:S01]  /*125b0*/  UMOV UR23, 0x8400010 ;  /* 0x0840001000177882 */ /* 0x000fe20000000000 */
[----:B------:R-:W-:Y:S01]  /*125c0*/  UMOV UR20, 0x0 ;  /* 0x0000000000147882 */ /* 0x000fe20000000000 */
[----:B------:R-:W-:Y:S01]  /*125d0*/  UMOV UR21, 0x8400010 ;  /* 0x0840001000157882 */ /* 0x000fe20000000000 */
[----:B------:R-:W-:Y:S01]  /*125e0*/  UMOV UR18, 0x0 ;  /* 0x0000000000127882 */ /* 0x000fe20000000000 */
[----:B------:R-:W-:-:S05]  /*125f0*/  UMOV UR19, 0x8400010 ;  /* 0x0840001000137882 */ /* 0x000fca0000000000 */
.L_x_208:
[----:B--2---:R-:W-:Y:S01]  /*12600*/  ULEA UR10, UR17, UR4, 0x3 ;  /* 0x00000004110a7291 */ /* 0x004fe2000f8e18ff */
[----:B---3--:R-:W-:Y:S11]  /*12610*/  @P0 BRA `(.L_x_206) ;  /* 0x00000000000c0947 */ /* 0x008ff60003800000 */
[----:B-1----:R-:W-:Y:S04]  /*12620*/  SHF.L.U32 R5, R0, 0x1f, RZ ;  /* 0x0000001f00057819 */ /* 0x002fe800000006ff */
[----:B------:R-:W1:Y:S02]  /*12630*/  SYNCS.PHASECHK.TRANS64.TRYWAIT P0, [UR10], R5 ;  /* 0x00000005ff0075a7 */ /* 0x000e64000800110a */
[----:B-1----:R-:W-:Y:S05]  /*12640*/  @!P0 BRA `(.L_x_207) ;  /* 0x0000001000908947 */ /* 0x002fea0003800000 */
.L_x_206:
[----:B------:R-:W-:Y:S01]  /*12650*/  UISETP.NE.AND UP0, UPT, UR14, 0x2, UPT ;  /* 0x000000020e00788c */ /* 0x000fe2000bf05270 */
[----:B------:R-:W-:Y:S01]  /*12660*/  PLOP3.LUT P0, PT, PT, PT, PT, 0x80, 0x8 ;  /* 0x000000000008781c */ /* 0x000fe20003f0f070 */
[----:B------:R-:W-:Y:S02]  /*12670*/  UIADD3 UR9, UPT, UPT, UR17, 0x1, URZ ;  /* 0x0000000111097890 */ /* 0x000fe4000fffe0ff */
[----:B------:R-:W-:Y:S02]  /*12680*/  ULEA UR28, UR17, UR7, 0xb ;  /* 0x00000007111c7291 */ /* 0x000fe4000f8e58ff */
[----:B------:R-:W-:Y:S01]  /*12690*/  UISETP.NE.AND UP1, UPT, UR9, 0x3, UPT ;  /* 0x000000030900788c */ /* 0x000fe2000bf25270 */
[----:B------:R-:W-:Y:S01]  /*126a0*/  PLOP3.LUT P1, PT, PT, PT, UP0, 0x80, 0x8 ;  /* 0x000000000008781c */ /* 0x000fe20003f2f008 */
[----:B------:R-:W-:Y:S02]  /*126b0*/  UIADD3 UR42, UPT, UPT, UR28, 0x2, URZ ;  /* 0x000000021c2a7890 */ /* 0x000fe4000fffe0ff */
[----:B------:R-:W-:Y:S02]  /*126c0*/  USEL UR27, URZ, 0x1, UP1 ;  /* 0x00000001ff1b7887 */ /* 0x000fe40008800000 */
[----:B------:R-:W-:Y:S02]  /*126d0*/  USEL UR9, UR9, URZ, UP1 ;  /* 0x000000ff09097287 */ /* 0x000fe40008800000 */
[----:B------:R-:W-:Y:S02]  /*126e0*/  UIADD3 UR38, UPT, UPT, UR28, 0x4, URZ ;  /* 0x000000041c267890 */ /* 0x000fe4000fffe0ff */
[----:B------:R-:W-:Y:S01]  /*126f0*/  @UP0 ULEA UR26, UR9, UR4, 0x3 ;  /* 0x00000004091a0291 */ /* 0x000fe2000f8e18ff */
[----:B------:R-:W-:Y:S01]  /*12700*/  LOP3.LUT R0, R0, UR27, RZ, 0x3c, !PT ;  /* 0x0000001b00007c12 */ /* 0x000fe2000f8e3cff */
[----:B------:R-:W-:Y:S02]  /*12710*/  UIADD3 UR32, UPT, UPT, UR28, 0x6, URZ ;  /* 0x000000061c207890 */ /* 0x000fe4000fffe0ff */
[----:B------:R-:W-:Y:S01]  /*12720*/  UIADD3 UR10, UPT, UPT, UR10, 0x18, URZ ;  /* 0x000000180a0a7890 */ /* 0x000fe2000fffe0ff */
[----:B-1----:R-:W-:Y:S01]  /*12730*/  @P1 SHF.L.U32 R4, R0, 0x1f, RZ ;  /* 0x0000001f00041819 */ /* 0x002fe200000006ff */
[----:B------:R-:W-:Y:S02]  /*12740*/  UIADD3 UR13, UPT, UPT, UR13, 0x1, URZ ;  /* 0x000000010d0d7890 */ /* 0x000fe4000fffe0ff */
[----:B------:R-:W-:Y:S01]  /*12750*/  UIADD3 UR14, UPT, UPT, UR14, -0x1, URZ ;  /* 0xffffffff0e0e7890 */ /* 0x000fe2000fffe0ff */
[----:B------:R2:W3:Y:S01]  /*12760*/  @P1 SYNCS.PHASECHK.TRANS64.TRYWAIT P0, [UR26], R4 ;  /* 0x00000004ff0015a7 */ /* 0x0004e2000800111a */
[----:B------:R-:W-:Y:S02]  /*12770*/  ULEA UR26, UR17, UR6, 0xa ;  /* 0x00000006111a7291 */ /* 0x000fe4000f8e50ff */
[----:B------:R-:W-:Y:S02]  /*12780*/  UISETP.NE.AND UP0, UPT, UR13, 0x1, UPT ;  /* 0x000000010d00788c */ /* 0x000fe4000bf05270 */
[----:B------:R-:W-:Y:S02]  /*12790*/  UIADD3 UR40, UPT, UPT, UR26, 0x2, URZ ;  /* 0x000000021a287890 */ /* 0x000fe4000fffe0ff */
[----:B------:R-:W-:Y:S02]  /*127a0*/  UIADD3 UR34, UPT, UPT, UR26, 0x4, URZ ;  /* 0x000000041a227890 */ /* 0x000fe4000fffe0ff */
[----:B------:R-:W-:Y:S01]  /*127b0*/  UIADD3 UR30, UPT, UPT, UR26, 0x6, URZ ;  /* 0x000000061a1e7890 */ /* 0x000fe2000fffe0ff */
[----:B------:R-:W-:Y:S01]  /*127c0*/  UMOV UR29, 0x40004040 ;  /* 0x40004040001d7882 */ /* 0x000fe20000000000 */
[----:B------:R-:W-:Y:S01]  /*127d0*/  UMOV UR27, 0x40004040 ;  /* 0x40004040001b7882 */ /* 0x000fe20000000000 */
[----:B------:R-:W-:Y:S01]  /*127e0*/  UMOV UR43, 0x40004040 ;  /* 0x40004040002b7882 */ /* 0x000fe20000000000 */
[----:B------:R2:W-:Y:S01]  /*127f0*/  UTCQMMA gdesc[UR26], gdesc[UR28], tmem[UR12], tmem[UR24], idesc[UR25], UP2 ;  /* 0x00ff181c1a0075ea */ /* 0x0005e2000900030c */
[----:B------:R-:W-:Y:S01]  /*12800*/  UPLOP3.LUT UP2, UPT, UPT, UPT, UPT, 0x80, 0x8 ;  /* 0x000000000008789c */ /* 0x000fe20003f4f070 */
[----:B------:R-:W-:Y:S01]  /*12810*/  UMOV UR41, 0x40004040 ;  /* 0x4000404000297882 */ /* 0x000fe20000000000 */
[----:B------:R-:W-:Y:S01]  /*12820*/  UMOV UR39, 0x40004040 ;  /* 0x4000404000277882 */ /* 0x000fe20000000000 */
[----:B------:R2:W-:Y:S01]  /*12830*/  UTCQMMA gdesc[UR40], gdesc[UR42], tmem[UR12], tmem[UR22], idesc[UR23], UPT ;  /* 0x00ff162a280075ea */ /* 0x0005e2000b80030c */
[----:B------:R-:W-:Y:S01]  /*12840*/  UMOV UR35, 0x40004040 ;  /* 0x4000404000237882 */ /* 0x000fe20000000000 */
[----:B------:R-:W-:Y:S01]  /*12850*/  UMOV UR33, 0x40004040 ;  /* 0x4000404000217882 */ /* 0x000fe20000000000 */
[----:B------:R-:W-:Y:S01]  /*12860*/  UMOV UR31, 0x40004040 ;  /* 0x40004040001f7882 */ /* 0x000fe20000000000 */
[----:B------:R2:W-:Y:S01]  /*12870*/  UTCQMMA gdesc[UR34], gdesc[UR38], tmem[UR12], tmem[UR20], idesc[UR21], UPT ;  /* 0x00ff1426220075ea */ /* 0x0005e2000b80030c */
[----:B------:R2:W-:Y:S01]  /*12880*/  UTCQMMA gdesc[UR30], gdesc[UR32], tmem[UR12], tmem[UR18], idesc[UR19], UPT ;  /* 0x00ff12201e0075ea */ /* 0x0005e2000b80030c */
[----:B------:R2:W-:Y:S01]  /*12890*/  UTCBAR [UR10], URZ ;  /* 0x000000ff0a0073e9 */ /* 0x0005e200080000ff */
[----:B------:R-:W-:Y:S01]  /*128a0*/  UMOV UR17, UR9 ;  /* 0x0000000900117c82 */ /* 0x000fe20008000000 */
[----:B------:R-:W-:Y:S05]  /*128b0*/  BRA.U UP0, `(.L_x_208) ;  /* 0xfffffffd00507547 */ /* 0x000fea000b83ffff */
[----:B------:R-:W-:Y:S05]  /*128c0*/  BRA.U !UP3, `(.L_x_209) ;  /* 0x000000010b047547 */ /* 0x000fea000b800000 */
[----:B--2---:R-:W-:Y:S05]  /*128d0*/  BPT.TRAP 0x1 ;  /* 0x000000040000795c */ /* 0x004fea0000300000 */
.L_x_209:
[----:B------:R-:W-:Y:S02]  /*128e0*/  UIADD3 UR11, UPT, UPT, UR11, 0x100, URZ ;  /* 0x000001000b0b7890 */ /* 0x000fe4000fffe0ff */
[----:B------:R-:W-:Y:S01]  /*128f0*/  UIADD3 UR16, UPT, UPT, UR16, 0x1, URZ ;  /* 0x0000000110107890 */ /* 0x000fe2000fffe0ff */
[----:B------:R-:W-:-:S03]  /*12900*/  UMOV UR17, UR9 ;  /* 0x0000000900117c82 */ /* 0x000fc60008000000 */
[----:B------:R-:W-:-:S03]  /*12910*/  UISETP.NE.AND UP0, UPT, UR16, 0x2, UPT ;  /* 0x000000021000788c */ /* 0x000fc6000bf05270 */
[----:B------:R1:W-:Y:S01]  /*12920*/  UTCBAR [UR11], URZ ;  /* 0x000000ff0b0073e9 */ /* 0x0003e200080000ff */
[----:B--2---:R-:W-:Y:S02]  /*12930*/  USEL UR10, URZ, 0x1, UP0 ;  /* 0x00000001ff0a7887 */ /* 0x004fe40008000000 */
[----:B------:R-:W-:-:S04]  /*12940*/  USEL UR16, UR16, URZ, UP0 ;  /* 0x000000ff10107287 */ /* 0x000fc80008000000 */
[----:B------:R-:W-:-:S08]  /*12950*/  LOP3.LUT R3, R3, UR10, RZ, 0x3c, !PT ;  /* 0x0000000a03037c12 */ /* 0x000fd0000f8e3cff */
.L_x_203:
[----:B------:R-:W-:-:S09]  /*12960*/  UISETP.NE.AND UP0, UPT, UR37, 0x8, UPT ;  /* 0x000000082500788c */ /* 0x000fd2000bf05270 */
[----:B------:R-:W-:Y:S05]  /*12970*/  BRA.U UP0, `(.L_x_210) ;  /* 0x0000000100047547 */ /* 0x000fea000b800000 */
[----:B-1----:R-:W-:Y:S05]  /*12980*/  BPT.TRAP 0x1 ;  /* 0x000000040000795c */ /* 0x002fea0000300000 */
.L_x_210:
[----:B------:R-:W-:Y:S01]  /*12990*/  ULEA UR9, UR15, UR4, 0x3 ;  /* 0x000000040f097291 */ /* 0x000fe2000f8e18ff */
[----:B------:R-:W-:-:S08]  /*129a0*/  SHF.L.U32 R5, R2, 0x1f, RZ ;  /* 0x0000001f02057819 */ /* 0x000fd000000006ff */
[----:B---3--:R-:W2:Y:S02]  /*129b0*/  SYNCS.PHASECHK.TRANS64.TRYWAIT P0, [UR9+0x140], R5 ;  /* 0x00014005ff0075a7 */ /* 0x008ea40008001109 */
[----:B--2---:R-:W-:Y:S05]  /*129c0*/  @!P0 BRA `(.L_x_211) ;  /* 0x0000000c00c88947 */ /* 0x004fea0003800000 */
.L_x_261:
[----:B------:R-:W-:-:S09]  /*129d0*/  UIMAD UR10, UR15, 0x14, UR36 ;  /* 0x000000140f0a78a4 */ /* 0x000fd2000f8e0224 */
[----:B------:R-:W3:Y:S04]  /*129e0*/  LDS R16, [UR10+0x8] ;  /* 0x0000080aff107984 */ /* 0x000ee80008000800 */
[----:B--2---:R-:W2:Y:S01]  /*129f0*/  LDS R4, [UR10+0xc] ;  /* 0x00000c0aff047984 */ /* 0x004ea20008000800 */
[----:B------:R-:W-:Y:S01]  /*12a00*/  @!PT LDS RZ, [RZ] ;  /* 0x00000000fffff984 */ /* 0x000fe20000000800 */
[----:B------:R-:W-:Y:S01]  /*12a10*/  @!PT LDS RZ, [RZ] ;  /* 0x00000000fffff984 */ /* 0x000fe20000000800 */
[----:B------:R-:W-:Y:S01]  /*12a20*/  @!PT LDS RZ, [RZ] ;  /* 0x00000000fffff984 */ /* 0x000fe20000000800 */
[----:B------:R-:W-:Y:S01]  /*12a30*/  @!PT LDS RZ, [RZ] ;  /* 0x00000000fffff984 */ /* 0x000fe20000000800 */
[----:B------:R4:W-:Y:S06]  /*12a40*/  MEMBAR.ALL.CTA ;  /* 0x0000000000007992 */ /* 0x0009ec0000008000 */
[----:B----4-:R-:W4:Y:S01]  /*12a50*/  FENCE.VIEW.ASYNC.S ;  /* 0x00000000000073c6 */ /* 0x010f220000000000 */
[----:B------:R-:W-:Y:S05]  /*12a60*/  BRA.U UP0, `(.L_x_212) ;  /* 0x0000000100047547 */ /* 0x000fea000b800000 */
[----:B-1----:R-:W-:Y:S05]  /*12a70*/  BPT.TRAP 0x1 ;  /* 0x000000040000795c */ /* 0x002fea0000300000 */
.L_x_212:
[----:B------:R-:W-:Y:S01]  /*12a80*/  UIADD3 UR9, UPT, UPT, UR9, 0x180, URZ ;  /* 0x0000018009097890 */ /* 0x000fe2000fffe0ff */
[----:B--2---:R-:W-:Y:S01]  /*12a90*/  ISETP.NE.AND P0, PT, R4, RZ, PT ;  /* 0x000000ff0400720c */ /* 0x004fe20003f05270 */
[----:B------:R-:W-:Y:S02]  /*12aa0*/  UIADD3 UR15, UPT, UPT, UR15, 0x1, URZ ;  /* 0x000000010f0f7890 */ /* 0x000fe4000fffe0ff */
[----:B------:R-:W-:Y:S02]  /*12ab0*/  UPRMT UR9, UR5, 0x654, UR9 ;  /* 0x0000065405097896 */ /* 0x000fe40008000009 */
[----:B------:R-:W-:-:S04]  /*12ac0*/  UISETP.NE.AND UP0, UPT, UR15, 0x8, UPT ;  /* 0x000000080f00788c */ /* 0x000fc8000bf05270 */
[----:B------:R-:W-:-:S03]  /*12ad0*/  USEL UR15, UR15, URZ, UP0 ;  /* 0x000000ff0f0f7287 */ /* 0x000fc60008000000 */
[----:B----4-:R-:W-:Y:S01]  /*12ae0*/  SYNCS.ARRIVE.TRANS64.RED.A1T0 RZ, [UR9], RZ ;  /* 0x000000ffffff79a7 */ /* 0x010fe20008100409 */
[----:B------:R-:W-:-:S06]  /*12af0*/  USEL UR9, URZ, 0x1, UP0 ;  /* 0x00000001ff097887 */ /* 0x000fcc0008000000 */
[----:B------:R-:W-:Y:S01]  /*12b00*/  LOP3.LUT R2, R2, UR9, RZ, 0x3c, !PT ;  /* 0x0000000902027c12 */ /* 0x000fe2000f8e3cff */
[----:B------:R-:W-:Y:S06]  /*12b10*/  @P0 BRA `(.L_x_213) ;  /* 0xfffffff800300947 */ /* 0x000fec000383ffff */
[----:B------:R-:W2:Y:S01]  /*12b20*/  S2UR UR6, SR_CgaCtaId ;  /* 0x00000000000679c3 */ /* 0x000ea20000008800 */
[----:B------:R-:W-:Y:S01]  /*12b30*/  ELECT P0, URZ, PT ;  /* 0x0000000000ff782f */ /* 0x000fe20003800000 */
[----:B------:R-:W-:Y:S01]  /*12b40*/  HFMA2 R0, -RZ, RZ, 0, 5.9604644775390625e-08 ;  /* 0x00000001ff007431 */ /* 0x000fe200000001ff */
[----:B------:R-:W-:-:S05]  /*12b50*/  UMOV UR5, 0x40 ;  /* 0x0000004000057882 */ /* 0x000fca0000000000 */
[----:B------:R-:W-:Y:S01]  /*12b60*/  UVIRTCOUNT.DEALLOC.SMPOOL 0x80 ;  /* 0x000000800000784c */ /* 0x000fe20000000000 */
[----:B--2---:R-:W-:-:S09]  /*12b70*/  ULEA UR6, UR6, UR5, 0x18 ;  /* 0x0000000506067291 */ /* 0x004fd2000f8ec0ff */
[----:B------:R2:W-:Y:S01]  /*12b80*/  @P0 STS.U8 [UR6+0x1c], R0 ;  /* 0x00001c00ff000988 */ /* 0x0005e20008000006 */
[----:B------:R-:W-:Y:S05]  /*12b90*/  BRA.U !UP3, `(.L_x_214) ;  /* 0x000000010b047547 */ /* 0x000fea000b800000 */
[----:B-1----:R-:W-:Y:S05]  /*12ba0*/  BPT.TRAP 0x1 ;  /* 0x000000040000795c */ /* 0x002fea0000300000 */
.L_x_214:
[----:B------:R-:W-:Y:S01]  /*12bb0*/  ULEA UR5, UR16, UR4, 0x3 ;  /* 0x0000000410057291 */ /* 0x000fe2000f8e18ff */
[----:B------:R-:W-:Y:S01]  /*12bc0*/  SHF.L.U32 R5, R3, 0x1f, RZ ;  /* 0x0000001f03057819 */ /* 0x000fe200000006ff */
[----:B------:R-:W-:-:S07]  /*12bd0*/  UIADD3 UR16, UPT, UPT, UR16, 0x1, URZ ;  /* 0x0000000110107890 */ /* 0x000fce000fffe0ff */
[----:B------:R-:W4:Y:S02]  /*12be0*/  SYNCS.PHASECHK.TRANS64.TRYWAIT P0, [UR5+0x110], R5 ;  /* 0x00011005ff0075a7 */ /* 0x000f240008001105 */
[----:B----4-:R-:W-:Y:S05]  /*12bf0*/  @!P0 BRA `(.L_x_215) ;  /* 0x0000000c00548947 */ /* 0x010fea0003800000 */
.L_x_263:
[----:B------:R-:W-:Y:S05]  /*12c00*/  BRA.U !UP3, `(.L_x_216) ;  /* 0x000000010b047547 */ /* 0x000fea000b800000 */
[----:B-1----:R-:W-:Y:S05]  /*12c10*/  BPT.TRAP 0x1 ;  /* 0x000000040000795c */ /* 0x002fea0000300000 */
.L_x_216:
[----:B------:R-:W-:-:S04]  /*12c20*/  UISETP.NE.AND UP0, UPT, UR16, 0x2, UPT ;  /* 0x000000021000788c */ /* 0x000fc8000bf05270 */
[----:B------:R-:W-:Y:S02]  /*12c30*/  USEL UR5, URZ, 0x1, UP0 ;  /* 0x00000001ff057887 */ /* 0x000fe40008000000 */
[----:B------:R-:W-:-:S04]  /*12c40*/  USEL UR16, UR16, URZ, UP0 ;  /* 0x000000ff10107287 */ /* 0x000fc80008000000 */
[----:B------:R-:W-:Y:S01]  /*12c50*/  ULEA UR16, UR16, UR4, 0x3 ;  /* 0x0000000410107291 */ /* 0x000fe2000f8e18ff */
[----:B------:R-:W-:-:S04]  /*12c60*/  LOP3.LUT R3, R3, UR5, RZ, 0x3c, !PT ;  /* 0x0000000503037c12 */ /* 0x000fc8000f8e3cff */
[----:B------:R-:W-:-:S04]  /*12c70*/  SHF.L.U32 R3, R3, 0x1f, RZ ;  /* 0x0000001f03037819 */ /* 0x000fc800000006ff */
[----:B------:R-:W4:Y:S02]  /*12c80*/  SYNCS.PHASECHK.TRANS64.TRYWAIT P0, [UR16+0x110], R3 ;  /* 0x00011003ff0075a7 */ /* 0x000f240008001110 */
[----:B----4-:R-:W-:Y:S05]  /*12c90*/  @!P0 BRA `(.L_x_217) ;  /* 0x0000000c00448947 */ /* 0x010fea0003800000 */
.L_x_265:
[----:B------:R-:W-:Y:S01]  /*12ca0*/  NOP ;  /* 0x0000000000007918 */ /* 0x000fe20000000000 */
[----:B--2---:R-:W2:Y:S01]  /*12cb0*/  LDS R0, [UR6+0x14] ;  /* 0x00001406ff007984 */ /* 0x004ea20008000800 */
[----:B------:R-:W-:Y:S01]  /*12cc0*/  ULOP3.LUT UR5, UR8, 0xffff, URZ, 0xc0, !UPT ;  /* 0x0000ffff08057892 */ /* 0x000fe2000f8ec0ff */
[----:B------:R-:W-:Y:S02]  /*12cd0*/  UMOV UR4, 0x1 ;  /* 0x0000000100047882 */ /* 0x000fe40000000000 */
[----:B------:R-:W-:Y:S01]  /*12ce0*/  UMOV UR8, 0xffff ;  /* 0x0000ffff00087882 */ /* 0x000fe20000000000 */
[----:B------:R-:W-:-:S04]  /*12cf0*/  USHF.R.U32.HI UR5, URZ, 0x5, UR5 ;  /* 0x00000005ff057899 */ /* 0x000fc80008011605 */
[----:B------:R-:W-:Y:S02]  /*12d00*/  USHF.L.U32 UR8, UR8, UR5, URZ ;  /* 0x0000000508087299 */ /* 0x000fe400080006ff */
[----:B------:R-:W-:-:S04]  /*12d10*/  USHF.L.U32 UR4, UR4, UR5, URZ ;  /* 0x0000000504047299 */ /* 0x000fc800080006ff */
[----:B--2---:R-:W-:-:S04]  /*12d20*/  LOP3.LUT R0, R0, UR8, RZ, 0xc0, !PT ;  /* 0x0000000800007c12 */ /* 0x004fc8000f8ec0ff */
[----:B------:R-:W-:-:S13]  /*12d30*/  ISETP.NE.AND P0, PT, R0, UR8, PT ;  /* 0x0000000800007c0c */ /* 0x000fda000bf05270 */
[----:B------:R-:W-:Y:S05]  /*12d40*/  @P0 BRA `(.L_x_218) ;  /* 0x0000000000580947 */ /* 0x000fea0003800000 */
[----:B------:R-:W2:Y:S02]  /*12d50*/  LDS R0, [UR6+0x18] ;  /* 0x00001806ff007984 */ /* 0x000ea40008000800 */
[----:B--2---:R-:W-:-:S04]  /*12d60*/  LOP3.LUT R0, R0, UR4, RZ, 0xc0, !PT ;  /* 0x0000000400007c12 */ /* 0x004fc8000f8ec0ff */
[----:B------:R-:W-:-:S13]  /*12d70*/  ISETP.NE.AND P0, PT, R0, UR4, PT ;  /* 0x0000000400007c0c */ /* 0x000fda000bf05270 */
[----:B------:R-:W-:Y:S05]  /*12d80*/  @P0 BRA `(.L_x_219) ;  /* 0x00000000003c0947 */ /* 0x000fea0003800000 */
[----:B------:R-:W2:Y:S01]  /*12d90*/  S2R R2, SR_LANEID ;  /* 0x0000000000027919 */ /* 0x000ea20000000000 */
[----:B------:R-:W-:Y:S01]  /*12da0*/  ULOP3.LUT UR8, URZ, UR8, URZ, 0x33, !UPT ;  /* 0x00000008ff087292 */ /* 0x000fe2000f8e33ff */
[----:B------:R-:W-:Y:S01]  /*12db0*/  LOP3.LUT R4, RZ, UR4, RZ, 0x33, !PT ;  /* 0x00000004ff047c12 */ /* 0x000fe2000f8e33ff */
[----:B------:R-:W-:Y:S02]  /*12dc0*/  VOTEU.ANY UR7, UPT, PT ;  /* 0x0000000000077886 */ /* 0x000fe400038e0100 */
[----:B------:R-:W-:Y:S01]  /*12dd0*/  UFLO.U32 UR7, UR7 ;  /* 0x00000007000772bd */ /* 0x000fe200080e0000 */
[----:B------:R-:W4:Y:S01]  /*12de0*/  REDUX UR4, R4 ;  /* 0x00000000040473c4 */ /* 0x000f220000000000 */
[----:B------:R-:W-:-:S06]  /*12df0*/  IMAD.U32 R0, RZ, RZ, UR8 ;  /* 0x00000008ff007e24 */ /* 0x000fcc000f8e00ff */
[----:B------:R1:W-:Y:S01]  /*12e00*/  UTCATOMSWS.AND URZ, UR8 ;  /* 0x0000000800ff79e3 */ /* 0x0003e20008000000 */
[----:B------:R-:W5:Y:S01]  /*12e10*/  REDUX UR5, R0 ;  /* 0x00000000000573c4 */ /* 0x000f620000000000 */
[----:B--2---:R-:W-:Y:S01]  /*12e20*/  ISETP.EQ.U32.AND P0, PT, R2, UR7, PT ;  /* 0x0000000702007c0c */ /* 0x004fe2000bf02070 */
[----:B----4-:R-:W-:Y:S01]  /*12e30*/  IMAD.U32 R2, RZ, RZ, UR4 ;  /* 0x00000004ff027e24 */ /* 0x010fe2000f8e00ff */
[----:B-----5:R-:W-:-:S11]  /*12e40*/  MOV R3, UR5 ;  /* 0x0000000500037c02 */ /* 0x020fd60008000f00 */
[----:B------:R1:W-:Y:S04]  /*12e50*/  @P0 ATOMS.AND RZ, [UR6+0x14], R3 ;  /* 0x00001403ffff098c */ /* 0x0003e8000a800006 */
[----:B------:R1:W-:Y:S01]  /*12e60*/  @P0 ATOMS.AND RZ, [UR6+0x18], R2 ;  /* 0x00001802ffff098c */ /* 0x0003e2000a800006 */
[----:B------:R-:W-:Y:S05]  /*12e70*/  BRA `(.L_x_220) ;  /* 0x0000000000147947 */ /* 0x000fea0003800000 */
.L_x_219:
[----:B------:R-:W-:Y:S02]  /*12e80*/  MOV R2, 0x12ea0 ;  /* 0x00012ea000027802 */ /* 0x000fe40000000f00 */
[----:B-1-3--:R-:W-:Y:S05]  /*12e90*/  CALL.REL.NOINC `($__internal_0_$__cuda_sm10x_tcgen05_guardrail_trap_col_being_dealloced_not_returned_by_alloc) ;  /* 0x0000000800dc7944 */ /* 0x00afea0003c00000 */
[----:B------:R-:W-:Y:S05]  /*12ea0*/  BRA `(.L_x_220) ;  /* 0x0000000000087947 */ /* 0x000fea0003800000 */
.L_x_218:
[----:B------:R-:W-:Y:S02]  /*12eb0*/  MOV R2, 0x12ed0 ;  /* 0x00012ed000027802 */ /* 0x000fe40000000f00 */
[----:B-1-3--:R-:W-:Y:S05]  /*12ec0*/  CALL.REL.NOINC `($__internal_2_$__cuda_sm10x_tcgen05_guardrail_trap_unallocated_columns_being_dealloced) ;  /* 0x0000000800e87944 */ /* 0x00afea0003c00000 */
.L_x_220:
[----:B------:R-:W-:Y:S01]  /*12ed0*/  NOP ;  /* 0x0000000000007918 */ /* 0x000fe20000000000 */
[----:B-1----:R-:W-:Y:S05]  /*12ee0*/  EXIT ;  /* 0x000000000000794d */ /* 0x002fea0003800000 */
.L_x_31:
[----:B------:R-:W-:-:S07]  /*12ef0*/  MOV R0, UR9 ;  /* 0x0000000900007c02 */ /* 0x000fce0008000f00 */
.L_x_221:
[----:B--2---:R2:W4:Y:S02]  /*12f00*/  SYNCS.PHASECHK.TRANS64.TRYWAIT P0, [R0+URZ+0x18], R3 ;  /* 0x00001803000075a7 */ /* 0x00452400080011ff */
[----:B----4-:R-:W-:Y:S05]  /*12f10*/  @!P0 NANOSLEEP.SYNCS 0x989680 ;  /* 0x009896800000895d */ /* 0x010fea0003900000 */
[----:B------:R-:W4:Y:S02]  /*12f20*/  @!P0 SYNCS.PHASECHK.TRANS64 P0, [R0+URZ+0x18], R3 ;  /* 0x00001803000085a7 */ /* 0x000f2400080010ff */
[----:B----4-:R-:W-:Y:S05]  /*12f30*/  @!P0 BRA `(.L_x_221) ;  /* 0xfffffffc00f08947 */ /* 0x010fea000383ffff */
[----:B------:R-:W-:Y:S05]  /*12f40*/  BRA `(.L_x_30) ;  /* 0xffffff0c00ec7947 */ /* 0x000fea000383ffff */
.L_x_38:
[----:B-1----:R-:W-:-:S07]  /*12f50*/  MOV R0, UR9 ;  /* 0x0000000900007c02 */ /* 0x002fce0008000f00 */
.L_x_222:
[----:B-1----:R1:W2:Y:S02]  /*12f60*/  SYNCS.PHASECHK.TRANS64.TRYWAIT P0, [R0+URZ+0x18], R3 ;  /* 0x00001803000075a7 */ /* 0x0022a400080011ff */
[----:B--2---:R-:W-:Y:S05]  /*12f70*/  @!P0 NANOSLEEP.SYNCS 0x989680 ;  /* 0x009896800000895d */ /* 0x004fea0003900000 */
[----:B------:R-:W2:Y:S02]  /*12f80*/  @!P0 SYNCS.PHASECHK.TRANS64 P0, [R0+URZ+0x18], R3 ;  /* 0x00001803000085a7 */ /* 0x000ea400080010ff */
[----:B--2---:R-:W-:Y:S05]  /*12f90*/  @!P0 BRA `(.L_x_222) ;  /* 0xfffffffc00f08947 */ /* 0x004fea000383ffff */
[----:B------:R-:W-:Y:S05]  /*12fa0*/  BRA `(.L_x_37) ;  /* 0xffffff1000907947 */ /* 0x000fea000383ffff */
.L_x_44:
[----:B------:R-:W-:-:S07]  /*12fb0*/  MOV R0, UR4 ;  /* 0x0000000400007c02 */ /* 0x000fce0008000f00 */
.L_x_223:
[----:B-1----:R1:W2:Y:S02]  /*12fc0*/  SYNCS.PHASECHK.TRANS64.TRYWAIT P0, [R0+URZ+0x140], R3 ;  /* 0x00014003000075a7 */ /* 0x0022a400080011ff */
[----:B--2---:R-:W-:Y:S05]  /*12fd0*/  @!P0 NANOSLEEP.SYNCS 0x989680 ;  /* 0x009896800000895d */ /* 0x004fea0003900000 */
[----:B------:R-:W2:Y:S02]  /*12fe0*/  @!P0 SYNCS.PHASECHK.TRANS64 P0, [R0+URZ+0x140], R3 ;  /* 0x00014003000085a7 */ /* 0x000ea400080010ff */
[----:B--2---:R-:W-:Y:S05]  /*12ff0*/  @!P0 BRA `(.L_x_223) ;  /* 0xfffffffc00f08947 */ /* 0x004fea000383ffff */
[----:B------:R-:W-:Y:S05]  /*13000*/  BRA `(.L_x_224) ;  /* 0xffffff1400187947 */ /* 0x000fea000383ffff */
.L_x_47:
[----:B------:R-:W-:-:S07]  /*13010*/  MOV R0, UR4 ;  /* 0x0000000400007c02 */ /* 0x000fce0008000f00 */
.L_x_225:
[----:B------:R1:W1:Y:S02]  /*13020*/  SYNCS.PHASECHK.TRANS64.TRYWAIT P0, [R0+URZ], R3 ;  /* 0x00000003000075a7 */ /* 0x00026400080011ff */
[----:B-1----:R-:W-:Y:S05]  /*13030*/  @!P0 NANOSLEEP.SYNCS 0x989680 ;  /* 0x009896800000895d */ /* 0x002fea0003900000 */
[----:B------:R-:W1:Y:S02]  /*13040*/  @!P0 SYNCS.PHASECHK.TRANS64 P0, [R0+URZ], R3 ;  /* 0x00000003000085a7 */ /* 0x000e6400080010ff */
[----:B-1----:R-:W-:Y:S05]  /*13050*/  @!P0 BRA `(.L_x_225) ;  /* 0xfffffffc00f08947 */ /* 0x002fea000383ffff */
[----:B------:R-:W-:Y:S05]  /*13060*/  BRA `(.L_x_226) ;  /* 0xffffff1400787947 */ /* 0x000fea000383ffff */
.L_x_48:
[----:B------:R-:W-:-:S07]  /*13070*/  MOV R0, UR4 ;  /* 0x0000000400007c02 */ /* 0x000fce0008000f00 */
.L_x_227:
[----:B------:R1:W1:Y:S02]  /*13080*/  SYNCS.PHASECHK.TRANS64.TRYWAIT P0, [R0+URZ], R3 ;  /* 0x00000003000075a7 */ /* 0x00026400080011ff */
[----:B-1----:R-:W-:Y:S05]  /*13090*/  @!P0 NANOSLEEP.SYNCS 0x989680 ;  /* 0x009896800000895d */ /* 0x002fea0003900000 */
[----:B------:R-:W1:Y:S02]  /*130a0*/  @!P0 SYNCS.PHASECHK.TRANS64 P0, [R0+URZ], R3 ;  /* 0x00000003000085a7 */ /* 0x000e6400080010ff */
[----:B-1----:R-:W-:Y:S05]  /*130b0*/  @!P0 BRA `(.L_x_227) ;  /* 0xfffffffc00f08947 */ /* 0x002fea000383ffff */
[----:B------:R-:W-:Y:S05]  /*130c0*/  BRA `(.L_x_228) ;  /* 0xffffff1400847947 */ /* 0x000fea000383ffff */
.L_x_63:
[----:B------:R-:W-:-:S07]  /*130d0*/  MOV R23, UR4 ;  /* 0x0000000400177c02 */ /* 0x000fce0008000f00 */
.L_x_229:
[----:B--2---:R2:W3:Y:S02]  /*130e0*/  SYNCS.PHASECHK.TRANS64.TRYWAIT P0, [R23+URZ+0xc0], R20 ;  /* 0x0000c014170075a7 */ /* 0x0044e400080011ff */
[----:B---3--:R-:W-:Y:S05]  /*130f0*/  @!P0 NANOSLEEP.SYNCS 0x989680 ;  /* 0x009896800000895d */ /* 0x008fea0003900000 */
[----:B------:R-:W3:Y:S02]  /*13100*/  @!P0 SYNCS.PHASECHK.TRANS64 P0, [R23+URZ+0xc0], R20 ;  /* 0x0000c014170085a7 */ /* 0x000ee400080010ff */
[----:B---3--:R-:W-:Y:S05]  /*13110*/  @!P0 BRA `(.L_x_229) ;  /* 0xfffffffc00f08947 */ /* 0x008fea000383ffff */
[----:B------:R-:W-:Y:S05]  /*13120*/  BRA `(.L_x_230) ;  /* 0xffffff30005c7947 */ /* 0x000fea000383ffff */
.L_x_79:
[----:B------:R-:W-:-:S07]  /*13130*/  MOV R23, UR4 ;  /* 0x0000000400177c02 */ /* 0x000fce0008000f00 */
.L_x_231:
[----:B--2---:R2:W3:Y:S02]  /*13140*/  SYNCS.PHASECHK.TRANS64.TRYWAIT P0, [R23+URZ+0xc0], R20 ;  /* 0x0000c014170075a7 */ /* 0x0044e400080011ff */
[----:B---3--:R-:W-:Y:S05]  /*13150*/  @!P0 NANOSLEEP.SYNCS 0x989680 ;  /* 0x009896800000895d */ /* 0x008fea0003900000 */
[----:B------:R-:W3:Y:S02]  /*13160*/  @!P0 SYNCS.PHASECHK.TRANS64 P0, [R23+URZ+0xc0], R20 ;  /* 0x0000c014170085a7 */ /* 0x000ee400080010ff */
[----:B---3--:R-:W-:Y:S05]  /*13170*/  @!P0 BRA `(.L_x_231) ;  /* 0xfffffffc00f08947 */ /* 0x008fea000383ffff */
[----:B------:R-:W-:Y:S05]  /*13180*/  BRA `(.L_x_232) ;  /* 0xffffff4c00307947 */ /* 0x000fea000383ffff */
.L_x_88:
[----:B--2---:R2:W4:Y:S02]  /*13190*/  SYNCS.PHASECHK.TRANS64.TRYWAIT P0, [R18+URZ+0x78], R5 ;  /* 0x00007805120075a7 */ /* 0x00452400080011ff */
[----:B----4-:R-:W-:Y:S05]  /*131a0*/  @!P0 NANOSLEEP.SYNCS 0x989680 ;  /* 0x009896800000895d */ /* 0x010fea0003900000 */
[----:B------:R-:W4:Y:S02]  /*131b0*/  @!P0 SYNCS.PHASECHK.TRANS64 P0, [R18+URZ+0x78], R5 ;  /* 0x00007805120085a7 */ /* 0x000f2400080010ff */
[----:B----4-:R-:W-:Y:S05]  /*131c0*/  @!P0 BRA `(.L_x_88) ;  /* 0xfffffffc00f08947 */ /* 0x010fea000383ffff */
[----:B------:R-:W-:Y:S05]  /*131d0*/  BRA `(.L_x_85) ;  /* 0xffffff5400487947 */ /* 0x000fea000383ffff */
.L_x_92:
[----:B------:R-:W-:Y:S07]  /*131e0*/  MOV R0, UR21 ;  /* 0x0000001500007c02 */ /* 0x000fee0008000f00 */
.L_x_233:
[----:B--2---:R2:W1:Y:S02]  /*131f0*/  SYNCS.PHASECHK.TRANS64.TRYWAIT P0, [R0+URZ+0x50], R5 ;  /* 0x00005005000075a7 */ /* 0x00446400080011ff */
[----:B-1----:R-:W-:Y:S05]  /*13200*/  @!P0 NANOSLEEP.SYNCS 0x989680 ;  /* 0x009896800000895d */ /* 0x002fea0003900000 */
[----:B------:R-:W1:Y:S02]  /*13210*/  @!P0 SYNCS.PHASECHK.TRANS64 P0, [R0+URZ+0x50], R5 ;  /* 0x00005005000085a7 */ /* 0x000e6400080010ff */
[----:B-1----:R-:W-:Y:S05]  /*13220*/  @!P0 BRA `(.L_x_233) ;  /* 0xfffffffc00f08947 */ /* 0x002fea000383ffff */
[----:B------:R-:W-:Y:S05]  /*13230*/  BRA `(.L_x_234) ;  /* 0xffffff5400d47947 */ /* 0x000fea000383ffff */
.L_x_98:
[----:B--2---:R-:W-:Y:S07]  /*13240*/  MOV R0, UR21 ;  /* 0x0000001500007c02 */ /* 0x004fee0008000f00 */
.L_x_235:
[----:B-1----:R1:W2:Y:S02]  /*13250*/  SYNCS.PHASECHK.TRANS64.TRYWAIT P0, [R0+URZ+0x58], R5 ;  /* 0x00005805000075a7 */ /* 0x0022a400080011ff */
[----:B--2---:R-:W-:Y:S05]  /*13260*/  @!P0 NANOSLEEP.SYNCS 0x989680 ;  /* 0x009896800000895d */ /* 0x004fea0003900000 */
[----:B------:R-:W2:Y:S02]  /*13270*/  @!P0 SYNCS.PHASECHK.TRANS64 P0, [R0+URZ+0x58], R5 ;  /* 0x00005805000085a7 */ /* 0x000ea400080010ff */
[----:B--2---:R-:W-:Y:S05]  /*13280*/  @!P0 BRA `(.L_x_235) ;  /* 0xfffffffc00f08947 */ /* 0x004fea000383ffff */
[----:B------:R-:W-:Y:S05]  /*13290*/  BRA `(.L_x_236) ;  /* 0xffffff5800247947 */ /* 0x000fea000383ffff */
.L_x_104:
[----:B-12-4-:R-:W-:Y:S07]  /*132a0*/  MOV R0, UR21 ;  /* 0x0000001500007c02 */ /* 0x016fee0008000f00 */
.L_x_237:
[----:B-1----:R1:W2:Y:S02]  /*132b0*/  SYNCS.PHASECHK.TRANS64.TRYWAIT P0, [R0+URZ+0x60], R5 ;  /* 0x00006005000075a7 */ /* 0x0022a400080011ff */
[----:B--2---:R-:W-:Y:S05]  /*132c0*/  @!P0 NANOSLEEP.SYNCS 0x989680 ;  /* 0x009896800000895d */ /* 0x004fea0003900000 */
[----:B------:R-:W2:Y:S02]  /*132d0*/  @!P0 SYNCS.PHASECHK.TRANS64 P0, [R0+URZ+0x60], R5 ;  /* 0x00006005000085a7 */ /* 0x000ea400080010ff */
[----:B--2---:R-:W-:Y:S05]  /*132e0*/  @!P0 BRA `(.L_x_237) ;  /* 0xfffffffc00f08947 */ /* 0x004fea000383ffff */
[----:B------:R-:W-:Y:S05]  /*132f0*/  BRA `(.L_x_238) ;  /* 0xffffff58007c7947 */ /* 0x000fea000383ffff */
.L_x_110:
[----:B-12-4-:R-:W-:Y:S07]  /*13300*/  MOV R0, UR21 ;  /* 0x0000001500007c02 */ /* 0x016fee0008000f00 */
.L_x_239:
[----:B-1----:R1:W2:Y:S02]  /*13310*/  SYNCS.PHASECHK.TRANS64.TRYWAIT P0, [R0+URZ+0x68], R5 ;  /* 0x00006805000075a7 */ /* 0x0022a400080011ff */
[----:B--2---:R-:W-:Y:S05]  /*13320*/  @!P0 NANOSLEEP.SYNCS 0x989680 ;  /* 0x009896800000895d */ /* 0x004fea0003900000 */
[----:B------:R-:W2:Y:S02]  /*13330*/  @!P0 SYNCS.PHASECHK.TRANS64 P0, [R0+URZ+0x68], R5 ;  /* 0x00006805000085a7 */ /* 0x000ea400080010ff */
[----:B--2---:R-:W-:Y:S05]  /*13340*/  @!P0 BRA `(.L_x_239) ;  /* 0xfffffffc00f08947 */ /* 0x004fea000383ffff */
[----:B------:R-:W-:Y:S05]  /*13350*/  BRA `(.L_x_240) ;  /* 0xffffff5800d47947 */ /* 0x000fea000383ffff */
.L_x_116:
[----:B----4-:R-:W-:Y:S07]  /*13360*/  MOV R0, UR8 ;  /* 0x0000000800007c02 */ /* 0x010fee0008000f00 */
.L_x_241:
[----:B-1----:R1:W2:Y:S02]  /*13370*/  SYNCS.PHASECHK.TRANS64.TRYWAIT P0, [R0+URZ+0x140], R5 ;  /* 0x00014005000075a7 */ /* 0x0022a400080011ff */
[----:B--2---:R-:W-:Y:S05]  /*13380*/  @!P0 NANOSLEEP.SYNCS 0x989680 ;  /* 0x009896800000895d */ /* 0x004fea0003900000 */
[----:B------:R-:W2:Y:S02]  /*13390*/  @!P0 SYNCS.PHASECHK.TRANS64 P0, [R0+URZ+0x140], R5 ;  /* 0x00014005000085a7 */ /* 0x000ea400080010ff */
[----:B--2---:R-:W-:Y:S05]  /*133a0*/  @!P0 BRA `(.L_x_241) ;  /* 0xfffffffc00f08947 */ /* 0x004fea000383ffff */
[----:B------:R-:W-:Y:S05]  /*133b0*/  BRA `(.L_x_242) ;  /* 0xffffff5c003c7947 */ /* 0x000fea000383ffff */
.L_x_120:
[----:B----4-:R-:W-:-:S07]  /*133c0*/  MOV R0, UR21 ;  /* 0x0000001500007c02 */ /* 0x010fce0008000f00 */
.L_x_243:
[----:B-1----:R1:W4:Y:S02]  /*133d0*/  SYNCS.PHASECHK.TRANS64.TRYWAIT P0, [R0+URZ+0x50], R3 ;  /* 0x00005003000075a7 */ /* 0x00232400080011ff */
[----:B----4-:R-:W-:Y:S05]  /*133e0*/  @!P0 NANOSLEEP.SYNCS 0x989680 ;  /* 0x009896800000895d */ /* 0x010fea0003900000 */
[----:B------:R-:W4:Y:S02]  /*133f0*/  @!P0 SYNCS.PHASECHK.TRANS64 P0, [R0+URZ+0x50], R3 ;  /* 0x00005003000085a7 */ /* 0x000f2400080010ff */
[----:B----4-:R-:W-:Y:S05]  /*13400*/  @!P0 BRA `(.L_x_243) ;  /* 0xfffffffc00f08947 */ /* 0x010fea000383ffff */
[----:B------:R-:W-:Y:S05]  /*13410*/  BRA `(.L_x_244) ;  /* 0xffffff5c009c7947 */ /* 0x000fea000383ffff */
.L_x_122:
[----:B-1--4-:R-:W-:-:S07]  /*13420*/  MOV R0, UR21 ;  /* 0x0000001500007c02 */ /* 0x012fce0008000f00 */
.L_x_245:
[----:B-1----:R1:W4:Y:S02]  /*13430*/  SYNCS.PHASECHK.TRANS64.TRYWAIT P0, [R0+URZ+0x58], R3 ;  /* 0x00005803000075a7 */ /* 0x00232400080011ff */
[----:B----4-:R-:W-:Y:S05]  /*13440*/  @!P0 NANOSLEEP.SYNCS 0x989680 ;  /* 0x009896800000895d */ /* 0x010fea0003900000 */
[----:B------:R-:W4:Y:S02]  /*13450*/  @!P0 SYNCS.PHASECHK.TRANS64 P0, [R0+URZ+0x58], R3 ;  /* 0x00005803000085a7 */ /* 0x000f2400080010ff */
[----:B----4-:R-:W-:Y:S05]  /*13460*/  @!P0 BRA `(.L_x_245) ;  /* 0xfffffffc00f08947 */ /* 0x010fea000383ffff */
[----:B------:R-:W-:Y:S05]  /*13470*/  BRA `(.L_x_246) ;  /* 0xffffff5c00947947 */ /* 0x000fea000383ffff */
.L_x_124:
[----:B-1--4-:R-:W-:-:S07]  /*13480*/  MOV R0, UR21 ;  /* 0x0000001500007c02 */ /* 0x012fce0008000f00 */
.L_x_247:
[----:B-1----:R1:W4:Y:S02]  /*13490*/  SYNCS.PHASECHK.TRANS64.TRYWAIT P0, [R0+URZ+0x60], R3 ;  /* 0x00006003000075a7 */ /* 0x00232400080011ff */
[----:B----4-:R-:W-:Y:S05]  /*134a0*/  @!P0 NANOSLEEP.SYNCS 0x989680 ;  /* 0x009896800000895d */ /* 0x010fea0003900000 */
[----:B------:R-:W4:Y:S02]  /*134b0*/  @!P0 SYNCS.PHASECHK.TRANS64 P0, [R0+URZ+0x60], R3 ;  /* 0x00006003000085a7 */ /* 0x000f2400080010ff */
[----:B----4-:R-:W-:Y:S05]  /*134c0*/  @!P0 BRA `(.L_x_247) ;  /* 0xfffffffc00f08947 */ /* 0x010fea000383ffff */
[----:B------:R-:W-:Y:S05]  /*134d0*/  BRA `(.L_x_248) ;  /* 0xffffff5c008c7947 */ /* 0x000fea000383ffff */
.L_x_133:
[----:B------:R-:W-:Y:S07]  /*134e0*/  MOV R2, UR6 ;  /* 0x0000000600027c02 */ /* 0x000fee0008000f00 */
.L_x_249:
[----:B---3--:R3:W4:Y:S02]  /*134f0*/  SYNCS.PHASECHK.TRANS64.TRYWAIT P0, [R2+URZ+0x140], R3 ;  /* 0x00014003020075a7 */ /* 0x00872400080011ff */
[----:B----4-:R-:W-:Y:S05]  /*13500*/  @!P0 NANOSLEEP.SYNCS 0x989680 ;  /* 0x009896800000895d */ /* 0x010fea0003900000 */
[----:B------:R-:W4:Y:S02]  /*13510*/  @!P0 SYNCS.PHASECHK.TRANS64 P0, [R2+URZ+0x140], R3 ;  /* 0x00014003020085a7 */ /* 0x000f2400080010ff */
[----:B----4-:R-:W-:Y:S05]  /*13520*/  @!P0 BRA `(.L_x_249) ;  /* 0xfffffffc00f08947 */ /* 0x010fea000383ffff */
[----:B------:R-:W-:Y:S05]  /*13530*/  BRA `(.L_x_250) ;  /* 0xffffff68002c7947 */ /* 0x000fea000383ffff */
.L_x_142:
[----:B------:R-:W-:Y:S07]  /*13540*/  MOV R15, 0xffffffff ;  /* 0xffffffff000f7802 */ /* 0x000fee0000000f00 */
[----:B-1-345:R-:W-:Y:S05]  /*13550*/  WARPSYNC.COLLECTIVE R15, `(.L_x_251) ;  /* 0x000000000f0c7348 */ /* 0x03afea0003c00000 */
[----:B------:R-:W-:Y:S02]  /*13560*/  ELECT P6, UR79, PT ;  /* 0x00000000004f782f */ /* 0x000fe400038c0000 */
[----:B------:R-:W-:Y:S01]  /*13570*/  MOV R14, UR79 ;  /* 0x0000004f000e7c02 */ /* 0x000fe20008000f00 */
[----:B-1-345:R-:W-:Y:S10]  /*13580*/  ENDCOLLECTIVE ;  /* 0x000000000000791b */ /* 0x03aff40003800000 */
.L_x_251:
[----:B------:R-:W-:Y:S05]  /*13590*/  BRA `(.L_x_252) ;  /* 0xffffff6c00447947 */ /* 0x000fea000383ffff */
.L_x_147:
[----:B--2---:R-:W-:Y:S04]  /*135a0*/  MOV R3, UR43 ;  /* 0x0000002b00037c02 */ /* 0x004fe80008000f00 */
[----:B------:R2:W1:Y:S03]  /*135b0*/  SYNCS.PHASECHK.TRANS64.TRYWAIT P0, [R3+URZ+0x30], R2 ;  /* 0x00003002030075a7 */ /* 0x00046600080011ff */
[----:B-1----:R-:W-:Y:S05]  /*135c0*/  @!P0 NANOSLEEP.SYNCS 0x989680 ;  /* 0x009896800000895d */ /* 0x002fea0003900000 */
[----:B------:R-:W1:Y:S02]  /*135d0*/  @!P0 SYNCS.PHASECHK.TRANS64 P0, [R3+URZ+0x30], R2 ;  /* 0x00003002030085a7 */ /* 0x000e6400080010ff */
[----:B-1----:R-:W-:Y:S05]  /*135e0*/  @!P0 BRA `(.L_x_147) ;  /* 0xfffffffc00ec8947 */ /* 0x002fea000383ffff */
[----:B------:R-:W-:Y:S05]  /*135f0*/  BRA `(.L_x_146) ;  /* 0xffffff6c00ec7947 */ /* 0x000fea000383ffff */
.L_x_151:
[----:B-1----:R1:W3:Y:S02]  /*13600*/  SYNCS.PHASECHK.TRANS64.TRYWAIT P1, [R145+URZ+0x100], R0 ;  /* 0x00010000910075a7 */ /* 0x0022e400080211ff */
[----:B---3--:R-:W-:Y:S05]  /*13610*/  @!P1 NANOSLEEP.SYNCS 0x989680 ;  /* 0x009896800000995d */ /* 0x008fea0003900000 */
[----:B------:R-:W3:Y:S02]  /*13620*/  @!P1 SYNCS.PHASECHK.TRANS64 P1, [R145+URZ+0x100], R0 ;  /* 0x00010000910095a7 */ /* 0x000ee400080210ff */
[----:B---3--:R-:W-:Y:S05]  /*13630*/  @!P1 BRA `(.L_x_151) ;  /* 0xfffffffc00f09947 */ /* 0x008fea000383ffff */
[----:B------:R-:W-:Y:S05]  /*13640*/  BRA `(.L_x_150) ;  /* 0xffffff7000f47947 */ /* 0x000fea000383ffff */
.L_x_158:
[----:B-1----:R-:W-:Y:S04]  /*13650*/  MOV R3, UR43 ;  /* 0x0000002b00037c02 */ /* 0x002fe80008000f00 */
[----:B------:R1:W2:Y:S03]  /*13660*/  SYNCS.PHASECHK.TRANS64.TRYWAIT P1, [R3+URZ+0x38], R0 ;  /* 0x00003800030075a7 */ /* 0x0002a600080211ff */
[----:B--2---:R-:W-:Y:S05]  /*13670*/  @!P1 NANOSLEEP.SYNCS 0x989680 ;  /* 0x009896800000995d */ /* 0x004fea0003900000 */
[----:B------:R-:W2:Y:S02]  /*13680*/  @!P1 SYNCS.PHASECHK.TRANS64 P1, [R3+URZ+0x38], R0 ;  /* 0x00003800030095a7 */ /* 0x000ea400080210ff */
[----:B--2---:R-:W-:Y:S05]  /*13690*/  @!P1 BRA `(.L_x_158) ;  /* 0xfffffffc00ec9947 */ /* 0x004fea000383ffff */
[----:B------:R-:W-:Y:S05]  /*136a0*/  BRA `(.L_x_157) ;  /* 0xffffff8400dc7947 */ /* 0x000fea000383ffff */
.L_x_166:
[----:B-1----:R-:W-:Y:S04]  /*136b0*/  MOV R0, UR43 ;  /* 0x0000002b00007c02 */ /* 0x002fe80008000f00 */
[----:B------:R1:W3:Y:S03]  /*136c0*/  SYNCS.PHASECHK.TRANS64.TRYWAIT P1, [R0+URZ+0x40], R3 ;  /* 0x00004003000075a7 */ /* 0x0002e600080211ff */
[----:B---3--:R-:W-:Y:S05]  /*136d0*/  @!P1 NANOSLEEP.SYNCS 0x989680 ;  /* 0x009896800000995d */ /* 0x008fea0003900000 */
[----:B------:R-:W3:Y:S02]  /*136e0*/  @!P1 SYNCS.PHASECHK.TRANS64 P1, [R0+URZ+0x40], R3 ;  /* 0x00004003000095a7 */ /* 0x000ee400080210ff */
[----:B---3--:R-:W-:Y:S05]  /*136f0*/  @!P1 BRA `(.L_x_166) ;  /* 0xfffffffc00ec9947 */ /* 0x008fea000383ffff */
[----:B------:R-:W-:Y:S05]  /*13700*/  BRA `(.L_x_165) ;  /* 0xffffff9c00687947 */ /* 0x000fea000383ffff */
.L_x_174:
[----:B--2---:R-:W-:Y:S04]  /*13710*/  MOV R0, UR43 ;  /* 0x0000002b00007c02 */ /* 0x004fe80008000f00 */
[----:B------:R2:W1:Y:S03]  /*13720*/  SYNCS.PHASECHK.TRANS64.TRYWAIT P1, [R0+URZ+0x48], R3 ;  /* 0x00004803000075a7 */ /* 0x00046600080211ff */
[----:B-1----:R-:W-:Y:S05]  /*13730*/  @!P1 NANOSLEEP.SYNCS 0x989680 ;  /* 0x009896800000995d */ /* 0x002fea0003900000 */
[----:B------:R-:W1:Y:S02]  /*13740*/  @!P1 SYNCS.PHASECHK.TRANS64 P1, [R0+URZ+0x48], R3 ;  /* 0x00004803000095a7 */ /* 0x000e6400080210ff */
[----:B-1----:R-:W-:Y:S05]  /*13750*/  @!P1 BRA `(.L_x_174) ;  /* 0xfffffffc00ec9947 */ /* 0x002fea000383ffff */
[----:B------:R-:W-:Y:S05]  /*13760*/  BRA `(.L_x_173) ;  /* 0xffffffb400007947 */ /* 0x000fea000383ffff */
.L_x_186:
[----:B------:R-:W-:Y:S07]  /*13770*/  MOV R4, UR24 ;  /* 0x0000001800047c02 */ /* 0x000fee0008000f00 */
.L_x_253:
[----:B--2---:R2:W4:Y:S02]  /*13780*/  SYNCS.PHASECHK.TRANS64.TRYWAIT P0, [R4+URZ+0x80], R5 ;  /* 0x00008005040075a7 */ /* 0x00452400080011ff */
[----:B----4-:R-:W-:Y:S05]  /*13790*/  @!P0 NANOSLEEP.SYNCS 0x989680 ;  /* 0x009896800000895d */ /* 0x010fea0003900000 */
[----:B------:R-:W4:Y:S02]  /*137a0*/  @!P0 SYNCS.PHASECHK.TRANS64 P0, [R4+URZ+0x80], R5 ;  /* 0x00008005040085a7 */ /* 0x000f2400080010ff */
[----:B----4-:R-:W-:Y:S05]  /*137b0*/  @!P0 BRA `(.L_x_253) ;  /* 0xfffffffc00f08947 */ /* 0x010fea000383ffff */
[----:B------:R-:W-:Y:S05]  /*137c0*/  BRA `(.L_x_254) ;  /* 0xffffffd4003c7947 */ /* 0x000fea000383ffff */
.L_x_189:
[----:B------:R-:W-:Y:S07]  /*137d0*/  MOV R4, UR24 ;  /* 0x0000001800047c02 */ /* 0x000fee0008000f00 */
.L_x_255:
[----:B-1----:R1:W2:Y:S02]  /*137e0*/  SYNCS.PHASECHK.TRANS64.TRYWAIT P1, [R4+URZ+0x180], R5 ;  /* 0x00018005040075a7 */ /* 0x0022a400080211ff */
[----:B--2---:R-:W-:Y:S05]  /*137f0*/  @!P1 NANOSLEEP.SYNCS 0x989680 ;  /* 0x009896800000995d */ /* 0x004fea0003900000 */
[----:B------:R-:W2:Y:S02]  /*13800*/  @!P1 SYNCS.PHASECHK.TRANS64 P1, [R4+URZ+0x180], R5 ;  /* 0x00018005040095a7 */ /* 0x000ea400080210ff */
[----:B--2---:R-:W-:Y:S05]  /*13810*/  @!P1 BRA `(.L_x_255) ;  /* 0xfffffffc00f09947 */ /* 0x004fea000383ffff */
[----:B------:R-:W-:Y:S05]  /*13820*/  BRA `(.L_x_256) ;  /* 0xffffffd400987947 */ /* 0x000fea000383ffff */
.L_x_205:
[----:B-1----:R-:W-:-:S07]  /*13830*/  MOV R4, UR11 ;  /* 0x0000000b00047c02 */ /* 0x002fce0008000f00 */
.L_x_257:
[----:B-1----:R1:W3:Y:S02]  /*13840*/  SYNCS.PHASECHK.TRANS64.TRYWAIT P0, [R4+URZ+0x110], R5 ;  /* 0x00011005040075a7 */ /* 0x0022e400080011ff */
[----:B---3--:R-:W-:Y:S05]  /*13850*/  @!P0 NANOSLEEP.SYNCS 0x989680 ;  /* 0x009896800000895d */ /* 0x008fea0003900000 */
[----:B------:R-:W3:Y:S02]  /*13860*/  @!P0 SYNCS.PHASECHK.TRANS64 P0, [R4+URZ+0x110], R5 ;  /* 0x00011005040085a7 */ /* 0x000ee400080010ff */
[----:B---3--:R-:W-:Y:S05]  /*13870*/  @!P0 BRA `(.L_x_257) ;  /* 0xfffffffc00f08947 */ /* 0x008fea000383ffff */
[----:B------:R-:W-:Y:S05]  /*13880*/  BRA `(.L_x_258) ;  /* 0xffffffec00247947 */ /* 0x000fea000383ffff */
.L_x_207:
[----:B------:R-:W-:Y:S07]  /*13890*/  MOV R4, UR10 ;  /* 0x0000000a00047c02 */ /* 0x000fee0008000f00 */
.L_x_259:
[----:B-1----:R1:W2:Y:S02]  /*138a0*/  SYNCS.PHASECHK.TRANS64.TRYWAIT P0, [R4+URZ], R5 ;  /* 0x00000005040075a7 */ /* 0x0022a400080011ff */
[----:B--2---:R-:W-:Y:S05]  /*138b0*/  @!P0 NANOSLEEP.SYNCS 0x989680 ;  /* 0x009896800000895d */ /* 0x004fea0003900000 */
[----:B------:R-:W2:Y:S02]  /*138c0*/  @!P0 SYNCS.PHASECHK.TRANS64 P0, [R4+URZ], R5 ;  /* 0x00000005040085a7 */ /* 0x000ea400080010ff */
[----:B--2---:R-:W-:Y:S05]  /*138d0*/  @!P0 BRA `(.L_x_259) ;  /* 0xfffffffc00f08947 */ /* 0x004fea000383ffff */
[----:B------:R-:W-:Y:S05]  /*138e0*/  BRA `(.L_x_206) ;  /* 0xffffffec00587947 */ /* 0x000fea000383ffff */
.L_x_211:
[----:B------:R-:W-:-:S07]  /*138f0*/  MOV R4, UR9 ;  /* 0x0000000900047c02 */ /* 0x000fce0008000f00 */
.L_x_260:
[----:B--2---:R2:W3:Y:S02]  /*13900*/  SYNCS.PHASECHK.TRANS64.TRYWAIT P0, [R4+URZ+0x140], R5 ;  /* 0x00014005040075a7 */ /* 0x0044e400080011ff */
[----:B---3--:R-:W-:Y:S05]  /*13910*/  @!P0 NANOSLEEP.SYNCS 0x989680 ;  /* 0x009896800000895d */ /* 0x008fea0003900000 */
[----:B------:R-:W3:Y:S02]  /*13920*/  @!P0 SYNCS.PHASECHK.TRANS64 P0, [R4+URZ+0x140], R5 ;  /* 0x00014005040085a7 */ /* 0x000ee400080010ff */
[----:B---3--:R-:W-:Y:S05]  /*13930*/  @!P0 BRA `(.L_x_260) ;  /* 0xfffffffc00f08947 */ /* 0x008fea000383ffff */
[----:B------:R-:W-:Y:S05]  /*13940*/  BRA `(.L_x_261) ;  /* 0xfffffff000207947 */ /* 0x000fea000383ffff */
.L_x_215:
[----:B--2---:R-:W-:-:S07]  /*13950*/  MOV R0, UR5 ;  /* 0x0000000500007c02 */ /* 0x004fce0008000f00 */
.L_x_262:
[----:B--2---:R2:W4:Y:S02]  /*13960*/  SYNCS.PHASECHK.TRANS64.TRYWAIT P0, [R0+URZ+0x110], R5 ;  /* 0x00011005000075a7 */ /* 0x00452400080011ff */
[----:B----4-:R-:W-:Y:S05]  /*13970*/  @!P0 NANOSLEEP.SYNCS 0x989680 ;  /* 0x009896800000895d */ /* 0x010fea0003900000 */
[----:B------:R-:W4:Y:S02]  /*13980*/  @!P0 SYNCS.PHASECHK.TRANS64 P0, [R0+URZ+0x110], R5 ;  /* 0x00011005000085a7 */ /* 0x000f2400080010ff */
[----:B----4-:R-:W-:Y:S05]  /*13990*/  @!P0 BRA `(.L_x_262) ;  /* 0xfffffffc00f08947 */ /* 0x010fea000383ffff */
[----:B------:R-:W-:Y:S05]  /*139a0*/  BRA `(.L_x_263) ;  /* 0xfffffff000947947 */ /* 0x000fea000383ffff */
.L_x_217:
[----:B--2---:R-:W-:-:S07]  /*139b0*/  MOV R0, UR16 ;  /* 0x0000001000007c02 */ /* 0x004fce0008000f00 */
.L_x_264:
[----:B--2---:R2:W4:Y:S02]  /*139c0*/  SYNCS.PHASECHK.TRANS64.TRYWAIT P0, [R0+URZ+0x110], R3 ;  /* 0x00011003000075a7 */ /* 0x00452400080011ff */
[----:B----4-:R-:W-:Y:S05]  /*139d0*/  @!P0 NANOSLEEP.SYNCS 0x989680 ;  /* 0x009896800000895d */ /* 0x010fea0003900000 */
[----:B------:R-:W4:Y:S02]  /*139e0*/  @!P0 SYNCS.PHASECHK.TRANS64 P0, [R0+URZ+0x110], R3 ;  /* 0x00011003000085a7 */ /* 0x000f2400080010ff */
[----:B----4-:R-:W-:Y:S05]  /*139f0*/  @!P0 BRA `(.L_x_264) ;  /* 0xfffffffc00f08947 */ /* 0x010fea000383ffff */
[----:B------:R-:W-:Y:S05]  /*13a00*/  BRA `(.L_x_265) ;  /* 0xfffffff000a47947 */ /* 0x000fea000383ffff */
        .weak           $__internal_0_$__cuda_sm10x_tcgen05_guardrail_trap_col_being_dealloced_not_returned_by_alloc
        .type           $__internal_0_$__cuda_sm10x_tcgen05_guardrail_trap_col_being_dealloced_not_returned_by_alloc,@function
        .size           $__internal_0_$__cuda_sm10x_tcgen05_guardrail_trap_col_being_dealloced_not_returned_by_alloc,($__internal_1_$__cuda_sm10x_tcgen05_guardrail_trap_phase_invalid_during_alloc - $__internal_0_$__cuda_sm10x_tcgen05_guardrail_trap_col_being_dealloced_not_returned_by_alloc)
$__internal_0_$__cuda_sm10x_tcgen05_guardrail_trap_col_being_dealloced_not_returned_by_alloc:
[----:B------:R-:W-:Y:S05]  /*13a10*/  BPT.TRAP 0x1 ;  /* 0x000000040000795c */ /* 0x000fea0000300000 */
[----:B------:R-:W-:-:S04]  /*13a20*/  HFMA2 R3, -RZ, RZ, 0, 0 ;  /* 0x00000000ff037431 */ /* 0x000fc800000001ff */
[----:B------:R-:W-:Y:S05]  /*13a30*/  RET.REL.NODEC R2 `(_ZN7cutlass13device_kernelINS_4gemm6kernel13GemmUniversalINS1_17GroupProblemShapeIN4cute5tupleIJiiiEEEEENS1_10collective13CollectiveMmaINS1_40MainloopSm100ArrayTmaUmmaWarpSpecializedILi3ELi8ELi2ENS6_IJNS5_1CILi1EEESD_SD_EEEEENS6_IJNSC_ILi128EEENSC_ILi256EEESG_EEENS_12float_e4m3_tEPNS6_IJlSD_NSC_ILi0EEEEEESJ_SM_NS5_8TiledMMAINS5_8MMA_AtomIJNS5_10MMA_TraitsINS5_19SM100_MMA_F8F6F4_SSEJSJ_SJ_fSG_SH_NS5_17integral_constantINS5_4UMMA5MajorELST_0EEESU_NSR_INSS_7ScaleInELSV_0EEESW_EEEEEENS5_6LayoutISE_NS6_IJSK_SK_SK_EEEEENS6_IJNS5_10UnderscoreES12_S12_EEEEENS5_13SM90_TMA_LOADENS5_14ComposedLayoutINS5_7SwizzleILi3ELi4ELi3EEENS5_18smem_ptr_flag_bitsILi8EEENSZ_INS6_IJNSC_ILi8EEESG_EEENS6_IJSG_SD_EEEEEEEvNS5_8identityES15_S1F_vS1G_EENS_8epilogue10collective18CollectiveEpilogueINS1I_31Sm100PtrArrayTmaWarpSpecializedILi4ELi2ELi64ELb1ELb0EEEJSI_NS6_IJNSZ_ISG_SD_EENSZ_INSC_ILi64EEESD_EEEEENS_6half_tEPNS6_IJSD_lSK_EEES1R_S1T_NS1I_6fusion15FusionCallbacksIS1M_NS1U_17LinearCombinationIS1R_fS1R_fLNS_15FloatRoundStyleE2EEESI_S1Q_JEEENS5_5SM1004TMEM4LOAD26SM100_TMEM_LOAD_16dp256b8xES15_NS16_IS18_NS19_ILi16EEENSZ_INS6_IJS1O_S1B_EEENS6_IJSD_S1O_EEEEEEENS5_17SM75_U16x8_LDSM_TENS5_14SM90_TMA_STOREES28_NS5_17SM90_U16x8_STSM_TENS5_39AutoVectorizingCopyWithAssumedAlignmentILi128EEEEEEvvEEEEvNT_6ParamsE) ;  /* 0xfffffec402707950 */ /* 0x000fea0003c3ffff */
        .weak           $__internal_1_$__cuda_sm10x_tcgen05_guardrail_trap_phase_invalid_during_alloc
        .type           $__internal_1_$__cuda_sm10x_tcgen05_guardrail_trap_phase_invalid_during_alloc,@function
        .size           $__internal_1_$__cuda_sm10x_tcgen05_guardrail_trap_phase_invalid_during_alloc,($__internal_2_$__cuda_sm10x_tcgen05_guardrail_trap_unallocated_columns_being_dealloced - $__internal_1_$__cuda_sm10x_tcgen05_guardrail_trap_phase_invalid_during_alloc)
$__internal_1_$__cuda_sm10x_tcgen05_guardrail_trap_phase_invalid_during_alloc:
[----:B------:R-:W-:Y:S05]  /*13a40*/  BPT.TRAP 0x1 ;  /* 0x000000040000795c */ /* 0x000fea0000300000 */
[----:B------:R-:W-:-:S04]  /*13a50*/  MOV R3, 0x0 ;  /* 0x0000000000037802 */ /* 0x000fc80000000f00 */
[----:B------:R-:W-:Y:S05]  /*13a60*/  RET.REL.NODEC R2 `(_ZN7cutlass13device_kernelINS_4gemm6kernel13GemmUniversalINS1_17GroupProblemShapeIN4cute5tupleIJiiiEEEEENS1_10collective13CollectiveMmaINS1_40MainloopSm100ArrayTmaUmmaWarpSpecializedILi3ELi8ELi2ENS6_IJNS5_1CILi1EEESD_SD_EEEEENS6_IJNSC_ILi128EEENSC_ILi256EEESG_EEENS_12float_e4m3_tEPNS6_IJlSD_NSC_ILi0EEEEEESJ_SM_NS5_8TiledMMAINS5_8MMA_AtomIJNS5_10MMA_TraitsINS5_19SM100_MMA_F8F6F4_SSEJSJ_SJ_fSG_SH_NS5_17integral_constantINS5_4UMMA5MajorELST_0EEESU_NSR_INSS_7ScaleInELSV_0EEESW_EEEEEENS5_6LayoutISE_NS6_IJSK_SK_SK_EEEEENS6_IJNS5_10UnderscoreES12_S12_EEEEENS5_13SM90_TMA_LOADENS5_14ComposedLayoutINS5_7SwizzleILi3ELi4ELi3EEENS5_18smem_ptr_flag_bitsILi8EEENSZ_INS6_IJNSC_ILi8EEESG_EEENS6_IJSG_SD_EEEEEEEvNS5_8identityES15_S1F_vS1G_EENS_8epilogue10collective18CollectiveEpilogueINS1I_31Sm100PtrArrayTmaWarpSpecializedILi4ELi2ELi64ELb1ELb0EEEJSI_NS6_IJNSZ_ISG_SD_EENSZ_INSC_ILi64EEESD_EEEEENS_6half_tEPNS6_IJSD_lSK_EEES1R_S1T_NS1I_6fusion15FusionCallbacksIS1M_NS1U_17LinearCombinationIS1R_fS1R_fLNS_15FloatRoundStyleE2EEESI_S1Q_JEEENS5_5SM1004TMEM4LOAD26SM100_TMEM_LOAD_16dp256b8xES15_NS16_IS18_NS19_ILi16EEENSZ_INS6_IJS1O_S1B_EEENS6_IJSD_S1O_EEEEEEENS5_17SM75_U16x8_LDSM_TENS5_14SM90_TMA_STOREES28_NS5_17SM90_U16x8_STSM_TENS5_39AutoVectorizingCopyWithAssumedAlignmentILi128EEEEEEvvEEEEvNT_6ParamsE) ;  /* 0xfffffec402647950 */ /* 0x000fea0003c3ffff */
        .weak           $__internal_2_$__cuda_sm10x_tcgen05_guardrail_trap_unallocated_columns_being_dealloced
        .type           $__internal_2_$__cuda_sm10x_tcgen05_guardrail_trap_unallocated_columns_being_dealloced,@function
        .size           $__internal_2_$__cuda_sm10x_tcgen05_guardrail_trap_unallocated_columns_being_dealloced,($__internal_3_$__cuda_sm20_div_u64 - $__internal_2_$__cuda_sm10x_tcgen05_guardrail_trap_unallocated_columns_being_dealloced)
$__internal_2_$__cuda_sm10x_tcgen05_guardrail_trap_unallocated_columns_being_dealloced:
[----:B------:R-:W-:Y:S05]  /*13a70*/  BPT.TRAP 0x1 ;  /* 0x000000040000795c */ /* 0x000fea0000300000 */
[----:B------:R-:W-:-:S04]  /*13a80*/  HFMA2 R3, -RZ, RZ, 0, 0 ;  /* 0x00000000ff037431 */ /* 0x000fc800000001ff */
[----:B------:R-:W-:Y:S05]  /*13a90*/  RET.REL.NODEC R2 `(_ZN7cutlass13device_kernelINS_4gemm6kernel13GemmUniversalINS1_17GroupProblemShapeIN4cute5tupleIJiiiEEEEENS1_10collective13CollectiveMmaINS1_40MainloopSm100ArrayTmaUmmaWarpSpecializedILi3ELi8ELi2ENS6_IJNS5_1CILi1EEESD_SD_EEEEENS6_IJNSC_ILi128EEENSC_ILi256EEESG_EEENS_12float_e4m3_tEPNS6_IJlSD_NSC_ILi0EEEEEESJ_SM_NS5_8TiledMMAINS5_8MMA_AtomIJNS5_10MMA_TraitsINS5_19SM100_MMA_F8F6F4_SSEJSJ_SJ_fSG_SH_NS5_17integral_constantINS5_4UMMA5MajorELST_0EEESU_NSR_INSS_7ScaleInELSV_0EEESW_EEEEEENS5_6LayoutISE_NS6_IJSK_SK_SK_EEEEENS6_IJNS5_10UnderscoreES12_S12_EEEEENS5_13SM90_TMA_LOADENS5_14ComposedLayoutINS5_7SwizzleILi3ELi4ELi3EEENS5_18smem_ptr_flag_bitsILi8EEENSZ_INS6_IJNSC_ILi8EEESG_EEENS6_IJSG_SD_EEEEEEEvNS5_8identityES15_S1F_vS1G_EENS_8epilogue10collective18CollectiveEpilogueINS1I_31Sm100PtrArrayTmaWarpSpecializedILi4ELi2ELi64ELb1ELb0EEEJSI_NS6_IJNSZ_ISG_SD_EENSZ_INSC_ILi64EEESD_EEEEENS_6half_tEPNS6_IJSD_lSK_EEES1R_S1T_NS1I_6fusion15FusionCallbacksIS1M_NS1U_17LinearCombinationIS1R_fS1R_fLNS_15FloatRoundStyleE2EEESI_S1Q_JEEENS5_5SM1004TMEM4LOAD26SM100_TMEM_LOAD_16dp256b8xES15_NS16_IS18_NS19_ILi16EEENSZ_INS6_IJS1O_S1B_EEENS6_IJSD_S1O_EEEEEEENS5_17SM75_U16x8_LDSM_TENS5_14SM90_TMA_STOREES28_NS5_17SM90_U16x8_STSM_TENS5_39AutoVectorizingCopyWithAssumedAlignmentILi128EEEEEEvvEEEEvNT_6ParamsE) ;  /* 0xfffffec402587950 */ /* 0x000fea0003c3ffff */
        .weak           $__internal_3_$__cuda_sm20_div_u64
        .type           $__internal_3_$__cuda_sm20_div_u64,@function
        .size           $__internal_3_$__cuda_sm20_div_u64,(.L_x_61 - $__internal_3_$__cuda_sm20_div_u64)
$__internal_3_$__cuda_sm20_div_u64:
[----:B------:R-:W-:Y:S01]  /*13aa0*/  MOV R28, R0 ;  /* 0x00000000001c7202 */ /* 0x000fe20000000f00 */
[----:B------:R-:W-:-:S05]  /*13ab0*/  IMAD.MOV.U32 R29, RZ, RZ, R3 ;  /* 0x000000ffff1d7224 */ /* 0x000fca00078e0003 */
[----:B------:R-:W1:Y:S08]  /*13ac0*/  I2F.U64.RP R28, R28 ;  /* 0x0000001c001c7312 */ /* 0x000e700000309000 */
[----:B-1----:R-:W1:Y:S02]  /*13ad0*/  MUFU.RCP R22, R28 ;  /* 0x0000001c00167308 */ /* 0x002e640000001000 */
[----:B-1----:R-:W-:-:S06]  /*13ae0*/  IADD3 R22, PT, PT, R22, 0x1ffffffe, RZ ;  /* 0x1ffffffe16167810 */ /* 0x002fcc0007ffe0ff */
[----:B------:R-:W1:Y:S02]  /*13af0*/  F2I.U64.TRUNC R22, R22 ;  /* 0x0000001600167311 */ /* 0x000e64000020d800 */
[----:B-1----:R-:W-:Y:S01]  /*13b00*/  IMAD.WIDE.U32 R24, R22, R0, RZ ;  /* 0x0000000016187225 */ /* 0x002fe200078e00ff */
[----:B------:R-:W-:-:S03]  /*13b10*/  MOV R27, R22 ;  /* 0x00000016001b7202 */ /* 0x000fc60000000f00 */
[----:B------:R-:W-:Y:S01]  /*13b20*/  IMAD R21, R22, R3, R25 ;  /* 0x0000000316157224 */ /* 0x000fe200078e0219 */
[----:B------:R-:W-:-:S03]  /*13b30*/  IADD3 R25, P0, PT, RZ, -R24, RZ ;  /* 0x80000018ff197210 */ /* 0x000fc60007f1e0ff */
[----:B------:R-:W-:Y:S02]  /*13b40*/  IMAD R21, R23, R0, R21 ;  /* 0x0000000017157224 */ /* 0x000fe400078e0215 */
[----:B------:R-:W-:-:S04]  /*13b50*/  IMAD.HI.U32 R26, R22, R25, RZ ;  /* 0x00000019161a7227 */ /* 0x000fc800078e00ff */
[----:B------:R-:W-:-:S04]  /*13b60*/  IMAD.X R21, RZ, RZ, ~R21, P0 ;  /* 0x000000ffff157224 */ /* 0x000fc800000e0e15 */
[----:B------:R-:W-:-:S04]  /*13b70*/  IMAD.WIDE.U32 R26, P3, R22, R21, R26 ;  /* 0x00000015161a7225 */ /* 0x000fc8000786001a */
[C---:B------:R-:W-:Y:S02]  /*13b80*/  IMAD R24, R23.reuse, R21, RZ ;  /* 0x0000001517187224 */ /* 0x040fe400078e02ff */
[----:B------:R-:W-:-:S04]  /*13b90*/  IMAD.HI.U32 R25, P1, R23, R25, R26 ;  /* 0x0000001917197227 */ /* 0x000fc8000782001a */
[----:B------:R-:W-:Y:S01]  /*13ba0*/  IMAD.HI.U32 R21, R23, R21, RZ ;  /* 0x0000001517157227 */ /* 0x000fe200078e00ff */
[----:B------:R-:W-:-:S03]  /*13bb0*/  IADD3 R25, P0, PT, R24, R25, RZ ;  /* 0x0000001918197210 */ /* 0x000fc60007f1e0ff */
[----:B------:R-:W-:Y:S02]  /*13bc0*/  IMAD.X R23, R21, 0x1, R23, P3 ;  /* 0x0000000115177824 */ /* 0x000fe400018e0617 */
[----:B------:R-:W-:-:S03]  /*13bd0*/  IMAD.WIDE.U32 R26, R25, R0, RZ ;  /* 0x00000000191a7225 */ /* 0x000fc600078e00ff */
[----:B------:R-:W-:Y:S01]  /*13be0*/  IADD3.X R23, PT, PT, RZ, RZ, R23, P0, P1 ;  /* 0x000000ffff177210 */ /* 0x000fe200007e2417 */
[----:B------:R-:W-:Y:S01]  /*13bf0*/  IMAD R21, R25, R3, R27 ;  /* 0x0000000319157224 */ /* 0x000fe200078e021b */
[----:B------:R-:W-:-:S03]  /*13c00*/  IADD3 R22, P0, PT, RZ, -R26, RZ ;  /* 0x8000001aff167210 */ /* 0x000fc60007f1e0ff */
[----:B------:R-:W-:Y:S02]  /*13c10*/  IMAD R21, R23, R0, R21 ;  /* 0x0000000017157224 */ /* 0x000fe400078e0215 */
[----:B------:R-:W-:-:S03]  /*13c20*/  IMAD.HI.U32 R24, R25, R22, RZ ;  /* 0x0000001619187227 */ /* 0x000fc600078e00ff */
[----:B------:R-:W-:-:S05]  /*13c30*/  IADD3.X R21, PT, PT, RZ, ~R21, RZ, P0, !PT ;  /* 0x80000015ff157210 */ /* 0x000fca00007fe4ff */
[----:B------:R-:W-:-:S04]  /*13c40*/  IMAD.WIDE.U32 R26, P3, R25, R21, R24 ;  /* 0x00000015191a7225 */ /* 0x000fc80007860018 */
[C---:B------:R-:W-:Y:S02]  /*13c50*/  IMAD R24, R23.reuse, R21, RZ ;  /* 0x0000001517187224 */ /* 0x040fe400078e02ff */
[----:B------:R-:W-:-:S04]  /*13c60*/  IMAD.HI.U32 R25, P1, R23, R22, R26 ;  /* 0x0000001617197227 */ /* 0x000fc8000782001a */
[----:B------:R-:W-:Y:S01]  /*13c70*/  IMAD.HI.U32 R22, R23, R21, RZ ;  /* 0x0000001517167227 */ /* 0x000fe200078e00ff */
[----:B------:R-:W-:-:S04]  /*13c80*/  IADD3 R24, P0, PT, R24, R25, RZ ;  /* 0x0000001918187210 */ /* 0x000fc80007f1e0ff */
[----:B------:R-:W-:Y:S01]  /*13c90*/  IADD3.X R21, PT, PT, R22, R23, RZ, P3, !PT ;  /* 0x0000001716157210 */ /* 0x000fe20001ffe4ff */
[----:B------:R-:W-:-:S03]  /*13ca0*/  IMAD.HI.U32 R22, R24, R17, RZ ;  /* 0x0000001118167227 */ /* 0x000fc600078e00ff */
[----:B------:R-:W-:Y:S01]  /*13cb0*/  IADD3.X R21, PT, PT, RZ, RZ, R21, P0, P1 ;  /* 0x000000ffff157210 */ /* 0x000fe200007e2415 */
[----:B------:R-:W-:Y:S02]  /*13cc0*/  IMAD.MOV.U32 R23, RZ, RZ, RZ ;  /* 0x000000ffff177224 */ /* 0x000fe400078e00ff */
[----:B------:R-:W-:-:S04]  /*13cd0*/  IMAD.WIDE.U32 R22, R24, R20, R22 ;  /* 0x0000001418167225 */ /* 0x000fc800078e0016 */
[C---:B------:R-:W-:Y:S02]  /*13ce0*/  IMAD R25, R21.reuse, R20, RZ ;  /* 0x0000001415197224 */ /* 0x040fe400078e02ff */
[----:B------:R-:W-:-:S04]  /*13cf0*/  IMAD.HI.U32 R22, P1, R21, R17, R22 ;  /* 0x0000001115167227 */ /* 0x000fc80007820016 */
[----:B------:R-:W-:Y:S01]  /*13d00*/  IMAD.HI.U32 R21, R21, R20, RZ ;  /* 0x0000001415157227 */ /* 0x000fe200078e00ff */
[----:B------:R-:W-:-:S04]  /*13d10*/  IADD3 R25, P0, PT, R25, R22, RZ ;  /* 0x0000001619197210 */ /* 0x000fc80007f1e0ff */
[----:B------:R-:W-:Y:S01]  /*13d20*/  IADD3.X R21, PT, PT, R21, RZ, RZ, P1, !PT ;  /* 0x000000ff15157210 */ /* 0x000fe20000ffe4ff */
[C---:B------:R-:W-:Y:S01]  /*13d30*/  IMAD.WIDE.U32 R26, R25.reuse, R0, RZ ;  /* 0x00000000191a7225 */ /* 0x040fe200078e00ff */
[C---:B------:R-:W-:Y:S02]  /*13d40*/  IADD3 R24, PT, PT, R25.reuse, 0x1, RZ ;  /* 0x0000000119187810 */ /* 0x040fe40007ffe0ff */
[----:B------:R-:W-:Y:S01]  /*13d50*/  IADD3.X R22, PT, PT, RZ, R21, RZ, P0, !PT ;  /* 0x00000015ff167210 */ /* 0x000fe200007fe4ff */
[----:B------:R-:W-:Y:S01]  /*13d60*/  IMAD R23, R25, R3, R27 ;  /* 0x0000000319177224 */ /* 0x000fe200078e021b */
[----:B------:R-:W-:-:S03]  /*13d70*/  IADD3 R21, P0, PT, -R26, R17, RZ ;  /* 0x000000111a157210 */ /* 0x000fc60007f1e1ff */
[-C--:B------:R-:W-:Y:S01]  /*13d80*/  IMAD R23, R22, R0.reuse, R23 ;  /* 0x0000000016177224 */ /* 0x080fe200078e0217 */
[----:B------:R-:W-:Y:S02]  /*13d90*/  ISETP.GE.U32.AND P3, PT, R21, R0, PT ;  /* 0x000000001500720c */ /* 0x000fe40003f66070 */
[----:B------:R-:W-:Y:S01]  /*13da0*/  IADD3 R22, P1, PT, -R0, R21, RZ ;  /* 0x0000001500167210 */ /* 0x000fe20007f3e1ff */
[----:B------:R-:W-:-:S05]  /*13db0*/  IMAD.X R20, R20, 0x1, ~R23, P0 ;  /* 0x0000000114147824 */ /* 0x000fca00000e0e17 */
[----:B------:R-:W-:Y:S02]  /*13dc0*/  ISETP.GE.U32.AND.EX P0, PT, R20, R3, PT, P3 ;  /* 0x000000031400720c */ /* 0x000fe40003f06130 */
[-C--:B------:R-:W-:Y:S02]  /*13dd0*/  IADD3.X R23, PT, PT, ~R3, R20.reuse, RZ, P1, !PT ;  /* 0x0000001403177210 */ /* 0x080fe40000ffe5ff */
[----:B------:R-:W-:Y:S02]  /*13de0*/  SEL R21, R22, R21, P0 ;  /* 0x0000001516157207 */ /* 0x000fe40000000000 */
[----:B------:R-:W-:Y:S02]  /*13df0*/  SEL R24, R24, R25, P0 ;  /* 0x0000001918187207 */ /* 0x000fe40000000000 */
[----:B------:R-:W-:Y:S02]  /*13e00*/  SEL R20, R23, R20, P0 ;  /* 0x0000001417147207 */ /* 0x000fe40000000000 */
[----:B------:R-:W-:Y:S01]  /*13e10*/  ISETP.GE.U32.AND P1, PT, R21, R0, PT ;  /* 0x000000001500720c */ /* 0x000fe20003f26070 */
[----:B------:R-:W-:Y:S01]  /*13e20*/  VIADD R21, R24, 0x1 ;  /* 0x0000000118157836 */ /* 0x000fe20000000000 */
[----:B------:R-:W-:-:S02]  /*13e30*/  ISETP.NE.U32.AND P0, PT, R0, RZ, PT ;  /* 0x000000ff0000720c */ /* 0x000fc40003f05070 */
[----:B------:R-:W-:Y:S02]  /*13e40*/  ISETP.GE.U32.AND.EX P1, PT, R20, R3, PT, P1 ;  /* 0x000000031400720c */ /* 0x000fe40003f26110 */
[----:B------:R-:W-:Y:S02]  /*13e50*/  ISETP.NE.AND.EX P0, PT, R3, RZ, PT, P0 ;  /* 0x000000ff0300720c */ /* 0x000fe40003f05300 */
[----:B------:R-:W-:Y:S01]  /*13e60*/  SEL R3, R21, R24, P1 ;  /* 0x0000001815037207 */ /* 0x000fe20000800000 */
[----:B------:R-:W-:Y:S01]  /*13e70*/  HFMA2 R21, -RZ, RZ, 0, 0 ;  /* 0x00000000ff157431 */ /* 0x000fe200000001ff */
[----:B------:R-:W-:Y:S02]  /*13e80*/  MOV R20, R2 ;  /* 0x0000000200147202 */ /* 0x000fe40000000f00 */
[----:B------:R-:W-:Y:S02]  /*13e90*/  SEL R3, R3, 0xffffffff, P0 ;  /* 0xffffffff03037807 */ /* 0x000fe40000000000 */
[----:B------:R-:W-:Y:S05]  /*13ea0*/  RET.REL.NODEC R20 `(_ZN7cutlass13device_kernelINS_4gemm6kernel13GemmUniversalINS1_17GroupProblemShapeIN4cute5tupleIJiiiEEEEENS1_10collective13CollectiveMmaINS1_40MainloopSm100ArrayTmaUmmaWarpSpecializedILi3ELi8ELi2ENS6_IJNS5_1CILi1EEESD_SD_EEEEENS6_IJNSC_ILi128EEENSC_ILi256EEESG_EEENS_12float_e4m3_tEPNS6_IJlSD_NSC_ILi0EEEEEESJ_SM_NS5_8TiledMMAINS5_8MMA_AtomIJNS5_10MMA_TraitsINS5_19SM100_MMA_F8F6F4_SSEJSJ_SJ_fSG_SH_NS5_17integral_constantINS5_4UMMA5MajorELST_0EEESU_NSR_INSS_7ScaleInELSV_0EEESW_EEEEEENS5_6LayoutISE_NS6_IJSK_SK_SK_EEEEENS6_IJNS5_10UnderscoreES12_S12_EEEEENS5_13SM90_TMA_LOADENS5_14ComposedLayoutINS5_7SwizzleILi3ELi4ELi3EEENS5_18smem_ptr_flag_bitsILi8EEENSZ_INS6_IJNSC_ILi8EEESG_EEENS6_IJSG_SD_EEEEEEEvNS5_8identityES15_S1F_vS1G_EENS_8epilogue10collective18CollectiveEpilogueINS1I_31Sm100PtrArrayTmaWarpSpecializedILi4ELi2ELi64ELb1ELb0EEEJSI_NS6_IJNSZ_ISG_SD_EENSZ_INSC_ILi64EEESD_EEEEENS_6half_tEPNS6_IJSD_lSK_EEES1R_S1T_NS1I_6fusion15FusionCallbacksIS1M_NS1U_17LinearCombinationIS1R_fS1R_fLNS_15FloatRoundStyleE2EEESI_S1Q_JEEENS5_5SM1004TMEM4LOAD26SM100_TMEM_LOAD_16dp256b8xES15_NS16_IS18_NS19_ILi16EEENSZ_INS6_IJS1O_S1B_EEENS6_IJSD_S1O_EEEEEEENS5_17SM75_U16x8_LDSM_TENS5_14SM90_TMA_STOREES28_NS5_17SM90_U16x8_STSM_TENS5_39AutoVectorizingCopyWithAssumedAlignmentILi128EEEEEEvvEEEEvNT_6ParamsE) ;  /* 0xfffffec014547950 */ /* 0x000fea0003c3ffff */
.L_x_61:
[----:B------:R-:W-:Y:S01]  /*13eb0*/  MOV R34, R20 ;  /* 0x0000001400227202 */ /* 0x000fe20000000f00 */
[----:B------:R-:W-:-:S04]  /*13ec0*/  IMAD.MOV.U32 R35, RZ, RZ, R3 ;  /* 0x000000ffff237224 */ /* 0x000fc800078e0003 */
        /* <DEDUP_REMOVED lines=14> */
[----:B------:R-:W-:Y:S02]  /*13fb0*/  HFMA2 R33, -RZ, RZ, 0, 0 ;  /* 0x00000000ff217431 */ /* 0x000fe400000001ff */
        /* <DEDUP_REMOVED lines=14> */
[----:B------:R-:W-:-:S03]  /*140a0*/  IADD3 R30, P0, PT, R27, R28, RZ ;  /* 0x0000001c1b1e7210 */ /* 0x000fc60007f1e0ff */
[----:B------:R-:W-:Y:S02]  /*140b0*/  IMAD.X R22, R22, 0x1, R25, P2 ;  /* 0x0000000116167824 */ /* 0x000fe400010e0619 */
[----:B------:R-:W-:-:S03]  /*140c0*/  IMAD.HI.U32 R32, R30, R21, RZ ;  /* 0x000000151e207227 */ /* 0x000fc600078e00ff */
[----:B------:R-:W-:Y:S01]  /*140d0*/  IADD3.X R28, PT, PT, RZ, RZ, R22, P0, P1 ;  /* 0x000000ffff1c7210 */ /* 0x000fe200007e2416 */
[----:B------:R-:W-:-:S04]  /*140e0*/  IMAD.WIDE.U32 R30, R30, R17, R32 ;  /* 0x000000111e1e7225 */ /* 0x000fc800078e0020 */
[C---:B------:R-:W-:Y:S02]  /*140f0*/  IMAD R22, R28.reuse, R17, RZ ;  /* 0x000000111c167224 */ /* 0x040fe400078e02ff */
[----:B------:R-:W-:-:S04]  /*14100*/  IMAD.HI.U32 R25, P1, R28, R21, R30 ;  /* 0x000000151c197227 */ /* 0x000fc8000782001e */
[----:B------:R-:W-:Y:S01]  /*14110*/  IMAD.HI.U32 R23, R28, R17, RZ ;  /* 0x000000111c177227 */ /* 0x000fe200078e00ff */
[----:B------:R-:W-:-:S04]  /*14120*/  IADD3 R22, P0, PT, R22, R25, RZ ;  /* 0x0000001916167210 */ /* 0x000fc80007f1e0ff */
[----:B------:R-:W-:Y:S01]  /*14130*/  IADD3.X R23, PT, PT, R23, RZ, RZ, P1, !PT ;  /* 0x000000ff17177210 */ /* 0x000fe20000ffe4ff */
[----:B------:R-:W-:-:S04]  /*14140*/  IMAD.WIDE.U32 R28, R22, R20, RZ ;  /* 0x00000014161c7225 */ /* 0x000fc800078e00ff */
[----:B------:R-:W-:Y:S01]  /*14150*/  IMAD.X R27, RZ, RZ, R23, P0 ;  /* 0x000000ffff1b7224 */ /* 0x000fe200000e0617 */
[----:B------:R-:W-:Y:S01]  /*14160*/  IADD3 R23, P0, PT, -R28, R21, RZ ;  /* 0x000000151c177210 */ /* 0x000fe20007f1e1ff */
[----:B------:R-:W-:-:S03]  /*14170*/  IMAD R25, R22, R3, R29 ;  /* 0x0000000316197224 */ /* 0x000fc600078e021d */
[-C--:B------:R-:W-:Y:S01]  /*14180*/  ISETP.GE.U32.AND P2, PT, R23, R20.reuse, PT ;  /* 0x000000141700720c */ /* 0x080fe20003f46070 */
[----:B------:R-:W-:Y:S01]  /*14190*/  IMAD R28, R27, R20, R25 ;  /* 0x000000141b1c7224 */ /* 0x000fe200078e0219 */
[----:B------:R-:W-:Y:S01]  /*141a0*/  IADD3 R30, P1, PT, -R20, R23, RZ ;  /* 0x00000017141e7210 */ /* 0x000fe20007f3e1ff */
[----:B------:R-:W-:-:S03]  /*141b0*/  VIADD R25, R22, 0x1 ;  /* 0x0000000116197836 */ /* 0x000fc60000000000 */
[----:B------:R-:W-:-:S04]  /*141c0*/  IADD3.X R28, PT, PT, ~R28, R17, RZ, P0, !PT ;  /* 0x000000111c1c7210 */ /* 0x000fc800007fe5ff */
[----:B------:R-:W-:Y:S02]  /*141d0*/  ISETP.GE.U32.AND.EX P0, PT, R28, R3, PT, P2 ;  /* 0x000000031c00720c */ /* 0x000fe40003f06120 */
[-C--:B------:R-:W-:Y:S02]  /*141e0*/  IADD3.X R17, PT, PT, ~R3, R28.reuse, RZ, P1, !PT ;  /* 0x0000001c03117210 */ /* 0x080fe40000ffe5ff */
[----:B------:R-:W-:Y:S02]  /*141f0*/  SEL R23, R30, R23, P0 ;  /* 0x000000171e177207 */ /* 0x000fe40000000000 */
[----:B------:R-:W-:Y:S02]  /*14200*/  SEL R28, R17, R28, P0 ;  /* 0x0000001c111c7207 */ /* 0x000fe40000000000 */
[----:B------:R-:W-:Y:S02]  /*14210*/  SEL R25, R25, R22, P0 ;  /* 0x0000001619197207 */ /* 0x000fe40000000000 */
[----:B------:R-:W-:-:S02]  /*14220*/  ISETP.GE.U32.AND P1, PT, R23, R20, PT ;  /* 0x000000141700720c */ /* 0x000fc40003f26070 */
[----:B------:R-:W-:Y:S02]  /*14230*/  ISETP.NE.U32.AND P0, PT, R20, RZ, PT ;  /* 0x000000ff1400720c */ /* 0x000fe40003f05070 */
[----:B------:R-:W-:Y:S02]  /*14240*/  IADD3 R22, PT, PT, R25, 0x1, RZ ;  /* 0x0000000119167810 */ /* 0x000fe40007ffe0ff */
[----:B------:R-:W-:Y:S02]  /*14250*/  ISETP.GE.U32.AND.EX P1, PT, R28, R3, PT, P1 ;  /* 0x000000031c00720c */ /* 0x000fe40003f26110 */
[----:B------:R-:W-:Y:S02]  /*14260*/  ISETP.NE.AND.EX P0, PT, R3, RZ, PT, P0 ;  /* 0x000000ff0300720c */ /* 0x000fe40003f05300 */
[----:B------:R-:W-:Y:S02]  /*14270*/  MOV R3, 0x0 ;  /* 0x0000000000037802 */ /* 0x000fe40000000f00 */
[----:B------:R-:W-:-:S04]  /*14280*/  SEL R22, R22, R25, P1 ;  /* 0x0000001916167207 */ /* 0x000fc80000800000 */
[----:B------:R-:W-:Y:S01]  /*14290*/  SEL R22, R22, 0xffffffff, P0 ;  /* 0xffffffff16167807 */ /* 0x000fe20000000000 */
[----:B------:R-:W-:Y:S06]  /*142a0*/  RET.REL.NODEC R2 `(_ZN7cutlass13device_kernelINS_4gemm6kernel13GemmUniversalINS1_17GroupProblemShapeIN4cute5tupleIJiiiEEEEENS1_10collective13CollectiveMmaINS1_40MainloopSm100ArrayTmaUmmaWarpSpecializedILi3ELi8ELi2ENS6_IJNS5_1CILi1EEESD_SD_EEEEENS6_IJNSC_ILi128EEENSC_ILi256EEESG_EEENS_12float_e4m3_tEPNS6_IJlSD_NSC_ILi0EEEEEESJ_SM_NS5_8TiledMMAINS5_8MMA_AtomIJNS5_10MMA_TraitsINS5_19SM100_MMA_F8F6F4_SSEJSJ_SJ_fSG_SH_NS5_17integral_constantINS5_4UMMA5MajorELST_0EEESU_NSR_INSS_7ScaleInELSV_0EEESW_EEEEEENS5_6LayoutISE_NS6_IJSK_SK_SK_EEEEENS6_IJNS5_10UnderscoreES12_S12_EEEEENS5_13SM90_TMA_LOADENS5_14ComposedLayoutINS5_7SwizzleILi3ELi4ELi3EEENS5_18smem_ptr_flag_bitsILi8EEENSZ_INS6_IJNSC_ILi8EEESG_EEENS6_IJSG_SD_EEEEEEEvNS5_8identityES15_S1F_vS1G_EENS_8epilogue10collective18CollectiveEpilogueINS1I_31Sm100PtrArrayTmaWarpSpecializedILi4ELi2ELi64ELb1ELb0EEEJSI_NS6_IJNSZ_ISG_SD_EENSZ_INSC_ILi64EEESD_EEEEENS_6half_tEPNS6_IJSD_lSK_EEES1R_S1T_NS1I_6fusion15FusionCallbacksIS1M_NS1U_17LinearCombinationIS1R_fS1R_fLNS_15FloatRoundStyleE2EEESI_S1Q_JEEENS5_5SM1004TMEM4LOAD26SM100_TMEM_LOAD_16dp256b8xES15_NS16_IS18_NS19_ILi16EEENSZ_INS6_IJS1O_S1B_EEENS6_IJSD_S1O_EEEEEEENS5_17SM75_U16x8_LDSM_TENS5_14SM90_TMA_STOREES28_NS5_17SM90_U16x8_STSM_TENS5_39AutoVectorizingCopyWithAssumedAlignmentILi128EEEEEEvvEEEEvNT_6ParamsE) ;  /* 0xfffffebc02547950 */ /* 0x000fec0003c3ffff */
.L_x_266:
[----:B------:R-:W-:-:S00]  /*142b0*/  BRA `(.L_x_266) ;  /* 0xfffffffc00fc7947 */ /* 0x000fc0000383ffff */
[----:B------:R-:W-:-:S00]  /*142c0*/  NOP ;  /* 0x0000000000007918 */ /* 0x000fc00000000000 */
        /* <DEDUP_REMOVED lines=11> */
.L_x_278:


//--------------------- .nv.global.init           --------------------------
	.section	.nv.global.init,"aw",@progbits
.nv.global.init:
	.type		$str$26,@object
	.size		$str$26,($str$27 - $str$26)
$str$26:
        /*0000*/ 	.byte	0x28, 0x61, 0x64, 0x64, 0x72, 0x65, 0x73, 0x73, 0x20, 0x26, 0x20, 0x6d, 0x61, 0x73, 0x6b, 0x29
        /*0010*/ 	.byte	0x20, 0x3d, 0x3d, 0x20, 0x30, 0x00
	.type		$str$27,@object
	.size		$str$27,($str$25 - $str$27)
$str$27:
        /*0016*/ 	.byte	0x2f, 0x74, 0x6d, 0x70, 0x2f, 0x63, 0x75, 0x74, 0x6c, 0x61, 0x73, 0x73, 0x5f, 0x73, 0x77, 0x65
        /*0026*/ 	.byte	0x65, 0x70, 0x5f, 0x73, 0x72, 0x63, 0x2f, 0x69, 0x6e, 0x63, 0x6c, 0x75, 0x64, 0x65, 0x2f, 0x63
        /*0036*/ 	.byte	0x75, 0x74, 0x65, 0x2f, 0x70, 0x6f, 0x69, 0x6e, 0x74, 0x65, 0x72, 0x5f, 0x66, 0x6c, 0x61, 0x67
        /*0046*/ 	.byte	0x67, 0x65, 0x64, 0x2e, 0x68, 0x70, 0x70, 0x00
	.type		$str$25,@object
	.size		$str$25,($str$24 - $str$25)
$str$25:
        /*004e*/ 	.byte	0x2f, 0x74, 0x6d, 0x70, 0x2f, 0x63, 0x75, 0x74, 0x6c, 0x61, 0x73, 0x73, 0x5f, 0x73, 0x77, 0x65
        /*005e*/ 	.byte	0x65, 0x70, 0x5f, 0x73, 0x72, 0x63, 0x2f, 0x69, 0x6e, 0x63, 0x6c, 0x75, 0x64, 0x65, 0x2f, 0x63
        /*006e*/ 	.byte	0x75, 0x74, 0x65, 0x2f, 0x61, 0x74, 0x6f, 0x6d, 0x2f, 0x63, 0x6f, 0x70, 0x79, 0x5f, 0x74, 0x72
        /*007e*/ 	.byte	0x61, 0x69, 0x74, 0x73, 0x5f, 0x73, 0x6d, 0x31, 0x30, 0x30, 0x2e, 0x68, 0x70, 0x70, 0x00
	.type		$str$24,@object
	.size		$str$24,(__unnamed_1 - $str$24)
$str$24:
        /*008d*/ 	.byte	0x28, 0x28, 0x75, 0x69, 0x6e, 0x74, 0x33, 0x32, 0x5f, 0x74, 0x28, 0x74, 0x68, 0x72, 0x65, 0x61
        /*009d*/ 	.byte	0x64, 0x49, 0x64, 0x78, 0x2e, 0x78, 0x29, 0x20, 0x2f, 0x20, 0x33, 0x32, 0x29, 0x20, 0x25, 0x20
        /*00ad*/ 	.byte	0x34, 0x29, 0x20, 0x3d, 0x3d, 0x20, 0x28, 0x28, 0x28, 0x74, 0x6d, 0x65, 0x6d, 0x5f, 0x61, 0x64
        /*00bd*/ 	.byte	0x64, 0x72, 0x20, 0x3e, 0x3e, 0x20, 0x31, 0x36, 0x29, 0x20, 0x2f, 0x20, 0x33, 0x32, 0x29, 0x20
        /*00cd*/ 	.byte	0x25, 0x20, 0x34, 0x29, 0x00
	.type		__unnamed_1,@object
	.size		__unnamed_1,(__unnamed_2 - __unnamed_1)
__unnamed_1:
        /*00d2*/ 	.byte	0x61, 0x75, 0x74, 0x6f, 0x20, 0x63, 0x75, 0x74, 0x65, 0x3a, 0x3a, 0x61, 0x73, 0x5f, 0x70, 0x6f
        /* <DEDUP_REMOVED lines=24> */
        /*0262*/ 	.byte	0x39, 0x32, 0x3e, 0x3e, 0x3e, 0x3e, 0x5d, 0x00
	.type		__unnamed_2,@object
	.size		__unnamed_2,(.L_2 - __unnamed_2)
__unnamed_2:
        /* <DEDUP_REMOVED lines=42> */
        /*050a*/ 	.byte	0x3e, 0x5d, 0x00
.L_2:


//--------------------- .nv.shared._ZN7cutlass13device_kernelINS_4gemm6kernel13GemmUniversalINS1_17GroupProblemShapeIN4cute5tupleIJiiiEEEEENS1_10collective13CollectiveMmaINS1_40MainloopSm100ArrayTmaUmmaWarpSpecializedILi3ELi8ELi2ENS6_IJNS5_1CILi1EEESD_SD_EEEEENS6_IJNSC_ILi128EEENSC_ILi256EEESG_EEENS_12float_e4m3_tEPNS6_IJlSD_NSC_ILi0EEEEEESJ_SM_NS5_8TiledMMAINS5_8MMA_AtomIJNS5_10MMA_TraitsINS5_19SM100_MMA_F8F6F4_SSEJSJ_SJ_fSG_SH_NS5_17integral_constantINS5_4UMMA5MajorELST_0EEESU_NSR_INSS_7ScaleInELSV_0EEESW_EEEEEENS5_6LayoutISE_NS6_IJSK_SK_SK_EEEEENS6_IJNS5_10UnderscoreES12_S12_EEEEENS5_13SM90_TMA_LOADENS5_14ComposedLayoutINS5_7SwizzleILi3ELi4ELi3EEENS5_18smem_ptr_flag_bitsILi8EEENSZ_INS6_IJNSC_ILi8EEESG_EEENS6_IJSG_SD_EEEEEEEvNS5_8identityES15_S1F_vS1G_EENS_8epilogue10collective18CollectiveEpilogueINS1I_31Sm100PtrArrayTmaWarpSpecializedILi4ELi2ELi64ELb1ELb0EEEJSI_NS6_IJNSZ_ISG_SD_EENSZ_INSC_ILi64EEESD_EEEEENS_6half_tEPNS6_IJSD_lSK_EEES1R_S1T_NS1I_6fusion15FusionCallbacksIS1M_NS1U_17LinearCombinationIS1R_fS1R_fLNS_15FloatRoundStyleE2EEESI_S1Q_JEEENS5_5SM1004TMEM4LOAD26SM100_TMEM_LOAD_16dp256b8xES15_NS16_IS18_NS19_ILi16EEENSZ_INS6_IJS1O_S1B_EEENS6_IJSD_S1O_EEEEEEENS5_17SM75_U16x8_LDSM_TENS5_14SM90_TMA_STOREES28_NS5_17SM90_U16x8_STSM_TENS5_39AutoVectorizingCopyWithAssumedAlignmentILi128EEEEEEvvEEEEvNT_6ParamsE --------------------------
	.section	.nv.shared._ZN7cutlass13device_kernelINS_4gemm6kernel13GemmUniversalINS1_17GroupProblemShapeIN4cute5tupleIJiiiEEEEENS1_10collective13CollectiveMmaINS1_40MainloopSm100ArrayTmaUmmaWarpSpecializedILi3ELi8ELi2ENS6_IJNS5_1CILi1EEESD_SD_EEEEENS6_IJNSC_ILi128EEENSC_ILi256EEESG_EEENS_12float_e4m3_tEPNS6_IJlSD_NSC_ILi0EEEEEESJ_SM_NS5_8TiledMMAINS5_8MMA_AtomIJNS5_10MMA_TraitsINS5_19SM100_MMA_F8F6F4_SSEJSJ_SJ_fSG_SH_NS5_17integral_constantINS5_4UMMA5MajorELST_0EEESU_NSR_INSS_7ScaleInELSV_0EEESW_EEEEEENS5_6LayoutISE_NS6_IJSK_SK_SK_EEEEENS6_IJNS5_10UnderscoreES12_S12_EEEEENS5_13SM90_TMA_LOADENS5_14ComposedLayoutINS5_7SwizzleILi3ELi4ELi3EEENS5_18smem_ptr_flag_bitsILi8EEENSZ_INS6_IJNSC_ILi8EEESG_EEENS6_IJSG_SD_EEEEEEEvNS5_8identityES15_S1F_vS1G_EENS_8epilogue10collective18CollectiveEpilogueINS1I_31Sm100PtrArrayTmaWarpSpecializedILi4ELi2ELi64ELb1ELb0EEEJSI_NS6_IJNSZ_ISG_SD_EENSZ_INSC_ILi64EEESD_EEEEENS_6half_tEPNS6_IJSD_lSK_EEES1R_S1T_NS1I_6fusion15FusionCallbacksIS1M_NS1U_17LinearCombinationIS1R_fS1R_fLNS_15FloatRoundStyleE2EEESI_S1Q_JEEENS5_5SM1004TMEM4LOAD26SM100_TMEM_LOAD_16dp256b8xES15_NS16_IS18_NS19_ILi16EEENSZ_INS6_IJS1O_S1B_EEENS6_IJSD_S1O_EEEEEEENS5_17SM75_U16x8_LDSM_TENS5_14SM90_TMA_STOREES28_NS5_17SM90_U16x8_STSM_TENS5_39AutoVectorizingCopyWithAssumedAlignmentILi128EEEEEEvvEEEEvNT_6ParamsE,"aw",@nobits
	.sectionflags	@""
	.align	16
	.zero		1024


//--------------------- .nv.shared.reserved.0     --------------------------
	.section	.nv.shared.reserved.0,"aw",@nobits
	.weak		__nv_reservedSMEM_offset_0_alias
	.size		__nv_reservedSMEM_offset_0_alias, 0, 64
	.other		__nv_reservedSMEM_offset_0_alias,@"STO_CUDA_RESERVED_SHARED STV_DEFAULT"
__nv_reservedSMEM_offset_0_alias:
	.zero		0
.nv.shared.reserved.0:
	.zero		64
	.weak		__nv_reservedSMEM_tcgen05_partition
	.type		__nv_reservedSMEM_tcgen05_partition,@object
	.size		__nv_reservedSMEM_tcgen05_partition,(.L_0 - __nv_reservedSMEM_tcgen05_partition)
__nv_reservedSMEM_tcgen05_partition:
	.zero		32
.L_0:


//--------------------- .nv.global                --------------------------
	.section	.nv.global,"aw",@nobits
.nv.global:
	.type		_ZN39_INTERNAL_2b8678c9_4_k_cu_1eee4f33_26194cute1_E,@object
	.size		_ZN39_INTERNAL_2b8678c9_4_k_cu_1eee4f33_26194cute1_E,(_ZN39_INTERNAL_2b8678c9_4_k_cu_1eee4f33_26194cuda3std3__45__cpo6cbeginE - _ZN39_INTERNAL_2b8678c9_4_k_cu_1eee4f33_26194cute1_E)
_ZN39_INTERNAL_2b8678c9_4_k_cu_1eee4f33_26194cute1_E:
	.zero		1
	.type		_ZN39_INTERNAL_2b8678c9_4_k_cu_1eee4f33_26194cuda3std3__45__cpo6cbeginE,@object
	.size		_ZN39_INTERNAL_2b8678c9_4_k_cu_1eee4f33_26194cuda3std3__45__cpo6cbeginE,(_ZN39_INTERNAL_2b8678c9_4_k_cu_1eee4f33_26194cuda3std3__48in_placeE - _ZN39_INTERNAL_2b8678c9_4_k_cu_1eee4f33_26194cuda3std3__45__cpo6cbeginE)
_ZN39_INTERNAL_2b8678c9_4_k_cu_1eee4f33_26194cuda3std3__45__cpo6cbeginE:
	.zero		1
	.type		_ZN39_INTERNAL_2b8678c9_4_k_cu_1eee4f33_26194cuda3std3__48in_placeE,@object
	.size		_ZN39_INTERNAL_2b8678c9_4_k_cu_1eee4f33_26194cuda3std3__48in_placeE,(_ZN39_INTERNAL_2b8678c9_4_k_cu_1eee4f33_26194cuda3std6ranges3__45__cpo9iter_moveE - _ZN39_INTERNAL_2b8678c9_4_k_cu_1eee4f33_26194cuda3std3__48in_placeE)
_ZN39_INTERNAL_2b8678c9_4_k_cu_1eee4f33_26194cuda3std3__48in_placeE:
	.zero		1
	.type		_ZN39_INTERNAL_2b8678c9_4_k_cu_1eee4f33_26194cuda3std6ranges3__45__cpo9iter_moveE,@object
	.size		_ZN39_INTERNAL_2b8678c9_4_k_cu_1eee4f33_26194cuda3std6ranges3__45__cpo9iter_moveE,(_ZN39_INTERNAL_2b8678c9_4_k_cu_1eee4f33_26194cuda3std3__45__cpo5beginE - _ZN39_INTERNAL_2b8678c9_4_k_cu_1eee4f33_26194cuda3std6ranges3__45__cpo9iter_moveE)
_ZN39_INTERNAL_2b8678c9_4_k_cu_1eee4f33_26194cuda3std6ranges3__45__cpo9iter_moveE:
	.zero		1
	.type		_ZN39_INTERNAL_2b8678c9_4_k_cu_1eee4f33_26194cuda3std3__45__cpo5beginE,@object
	.size		_ZN39_INTERNAL_2b8678c9_4_k_cu_1eee4f33_26194cuda3std3__45__cpo5beginE,(_ZN39_INTERNAL_2b8678c9_4_k_cu_1eee4f33_26194cuda3std3__441_GLOBAL__N__2b8678c9_4_k_cu_1eee4f33_26196ignoreE - _ZN39_INTERNAL_2b8678c9_4_k_cu_1eee4f33_26194cuda3std3__45__cpo5beginE)
_ZN39_INTERNAL_2b8678c9_4_k_cu_1eee4f33_26194cuda3std3__45__cpo5beginE:
	.zero		1
	.type		_ZN39_INTERNAL_2b8678c9_4_k_cu_1eee4f33_26194cuda3std3__441_GLOBAL__N__2b8678c9_4_k_cu_1eee4f33_26196ignoreE,@object
	.size		_ZN39_INTERNAL_2b8678c9_4_k_cu_1eee4f33_26194cuda3std3__441_GLOBAL__N__2b8678c9_4_k_cu_1eee4f33_26196ignoreE,(_ZN39_INTERNAL_2b8678c9_4_k_cu_1eee4f33_26194cute7productE - _ZN39_INTERNAL_2b8678c9_4_k_cu_1eee4f33_26194cuda3std3__441_GLOBAL__N__2b8678c9_4_k_cu_1eee4f33_26196ignoreE)
_ZN39_INTERNAL_2b8678c9_4_k_cu_1eee4f33_26194cuda3std3__441_GLOBAL__N__2b8678c9_4_k_cu_1eee4f33_26196ignoreE:
	.zero		1
	.type		_ZN39_INTERNAL_2b8678c9_4_k_cu_1eee4f33_26194cute7productE,@object
	.size		_ZN39_INTERNAL_2b8678c9_4_k_cu_1eee4f33_26194cute7productE,(_ZN39_INTERNAL_2b8678c9_4_k_cu_1eee4f33_26194cuda3std3__45__cpo3endE - _ZN39_INTERNAL_2b8678c9_4_k_cu_1eee4f33_26194cute7productE)
_ZN39_INTERNAL_2b8678c9_4_k_cu_1eee4f33_26194cute7productE:
	.zero		1
	.type		_ZN39_INTERNAL_2b8678c9_4_k_cu_1eee4f33_26194cuda3std3__45__cpo3endE,@object
	.size		_ZN39_INTERNAL_2b8678c9_4_k_cu_1eee4f33_26194cuda3std3__45__cpo3endE,(_ZN39_INTERNAL_2b8678c9_4_k_cu_1eee4f33_26194cuda3std3__419piecewise_constructE - _ZN39_INTERNAL_2b8678c9_4_k_cu_1eee4f33_26194cuda3std3__45__cpo3endE)
_ZN39_INTERNAL_2b8678c9_4_k_cu_1eee4f33_26194cuda3std3__45__cpo3endE:
	.zero		1
	.type		_ZN39_INTERNAL_2b8678c9_4_k_cu_1eee4f33_26194cuda3std3__419piecewise_constructE,@object
	.size		_ZN39_INTERNAL_2b8678c9_4_k_cu_1eee4f33_26194cuda3std3__419piecewise_constructE,(_ZN39_INTERNAL_2b8678c9_4_k_cu_1eee4f33_26194cuda3std3__45__cpo4cendE - _ZN39_INTERNAL_2b8678c9_4_k_cu_1eee4f33_26194cuda3std3__419piecewise_constructE)
_ZN39_INTERNAL_2b8678c9_4_k_cu_1eee4f33_26194cuda3std3__419piecewise_constructE:
	.zero		1
	.type		_ZN39_INTERNAL_2b8678c9_4_k_cu_1eee4f33_26194cuda3std3__45__cpo4cendE,@object
	.size		_ZN39_INTERNAL_2b8678c9_4_k_cu_1eee4f33_26194cuda3std3__45__cpo4cendE,(_ZN39_INTERNAL_2b8678c9_4_k_cu_1eee4f33_26194cuda3std6ranges3__45__cpo4swapE - _ZN39_INTERNAL_2b8678c9_4_k_cu_1eee4f33_26194cuda3std3__45__cpo4cendE)
_ZN39_INTERNAL_2b8678c9_4_k_cu_1eee4f33_26194cuda3std3__45__cpo4cendE:
	.zero		1
	.type		_ZN39_INTERNAL_2b8678c9_4_k_cu_1eee4f33_26194cuda3std6ranges3__45__cpo4swapE,@object
	.size		_ZN39_INTERNAL_2b8678c9_4_k_cu_1eee4f33_26194cuda3std6ranges3__45__cpo4swapE,(.L_10 - _ZN39_INTERNAL_2b8678c9_4_k_cu_1eee4f33_26194cuda3std6ranges3__45__cpo4swapE)
_ZN39_INTERNAL_2b8678c9_4_k_cu_1eee4f33_26194cuda3std6ranges3__45__cpo4swapE:
	.zero		1
.L_10:


//--------------------- .nv.constant0._ZN7cutlass13device_kernelINS_4gemm6kernel13GemmUniversalINS1_17GroupProblemShapeIN4cute5tupleIJiiiEEEEENS1_10collective13CollectiveMmaINS1_40MainloopSm100ArrayTmaUmmaWarpSpecializedILi3ELi8ELi2ENS6_IJNS5_1CILi1EEESD_SD_EEEEENS6_IJNSC_ILi128EEENSC_ILi256EEESG_EEENS_12float_e4m3_tEPNS6_IJlSD_NSC_ILi0EEEEEESJ_SM_NS5_8TiledMMAINS5_8MMA_AtomIJNS5_10MMA_TraitsINS5_19SM100_MMA_F8F6F4_SSEJSJ_SJ_fSG_SH_NS5_17integral_constantINS5_4UMMA5MajorELST_0EEESU_NSR_INSS_7ScaleInELSV_0EEESW_EEEEEENS5_6LayoutISE_NS6_IJSK_SK_SK_EEEEENS6_IJNS5_10UnderscoreES12_S12_EEEEENS5_13SM90_TMA_LOADENS5_14ComposedLayoutINS5_7SwizzleILi3ELi4ELi3EEENS5_18smem_ptr_flag_bitsILi8EEENSZ_INS6_IJNSC_ILi8EEESG_EEENS6_IJSG_SD_EEEEEEEvNS5_8identityES15_S1F_vS1G_EENS_8epilogue10collective18CollectiveEpilogueINS1I_31Sm100PtrArrayTmaWarpSpecializedILi4ELi2ELi64ELb1ELb0EEEJSI_NS6_IJNSZ_ISG_SD_EENSZ_INSC_ILi64EEESD_EEEEENS_6half_tEPNS6_IJSD_lSK_EEES1R_S1T_NS1I_6fusion15FusionCallbacksIS1M_NS1U_17LinearCombinationIS1R_fS1R_fLNS_15FloatRoundStyleE2EEESI_S1Q_JEEENS5_5SM1004TMEM4LOAD26SM100_TMEM_LOAD_16dp256b8xES15_NS16_IS18_NS19_ILi16EEENSZ_INS6_IJS1O_S1B_EEENS6_IJSD_S1O_EEEEEEENS5_17SM75_U16x8_LDSM_TENS5_14SM90_TMA_STOREES28_NS5_17SM90_U16x8_STSM_TENS5_39AutoVectorizingCopyWithAssumedAlignmentILi128EEEEEEvvEEEEvNT_6ParamsE --------------------------
	.section	.nv.constant0._ZN7cutlass13device_kernelINS_4gemm6kernel13GemmUniversalINS1_17GroupProblemShapeIN4cute5tupleIJiiiEEEEENS1_10collective13CollectiveMmaINS1_40MainloopSm100ArrayTmaUmmaWarpSpecializedILi3ELi8ELi2ENS6_IJNS5_1CILi1EEESD_SD_EEEEENS6_IJNSC_ILi128EEENSC_ILi256EEESG_EEENS_12float_e4m3_tEPNS6_IJlSD_NSC_ILi0EEEEEESJ_SM_NS5_8TiledMMAINS5_8MMA_AtomIJNS5_10MMA_TraitsINS5_19SM100_MMA_F8F6F4_SSEJSJ_SJ_fSG_SH_NS5_17integral_constantINS5_4UMMA5MajorELST_0EEESU_NSR_INSS_7ScaleInELSV_0EEESW_EEEEEENS5_6LayoutISE_NS6_IJSK_SK_SK_EEEEENS6_IJNS5_10UnderscoreES12_S12_EEEEENS5_13SM90_TMA_LOADENS5_14ComposedLayoutINS5_7SwizzleILi3ELi4ELi3EEENS5_18smem_ptr_flag_bitsILi8EEENSZ_INS6_IJNSC_ILi8EEESG_EEENS6_IJSG_SD_EEEEEEEvNS5_8identityES15_S1F_vS1G_EENS_8epilogue10collective18CollectiveEpilogueINS1I_31Sm100PtrArrayTmaWarpSpecializedILi4ELi2ELi64ELb1ELb0EEEJSI_NS6_IJNSZ_ISG_SD_EENSZ_INSC_ILi64EEESD_EEEEENS_6half_tEPNS6_IJSD_lSK_EEES1R_S1T_NS1I_6fusion15FusionCallbacksIS1M_NS1U_17LinearCombinationIS1R_fS1R_fLNS_15FloatRoundStyleE2EEESI_S1Q_JEEENS5_5SM1004TMEM4LOAD26SM100_TMEM_LOAD_16dp256b8xES15_NS16_IS18_NS19_ILi16EEENSZ_INS6_IJS1O_S1B_EEENS6_IJSD_S1O_EEEEEEENS5_17SM75_U16x8_LDSM_TENS5_14SM90_TMA_STOREES28_NS5_17SM90_U16x8_STSM_TENS5_39AutoVectorizingCopyWithAssumedAlignmentILi128EEEEEEvvEEEEvNT_6ParamsE,"a",@progbits
	.sectionflags	@""
	.align	4
.nv.constant0._ZN7cutlass13device_kernelINS_4gemm6kernel13GemmUniversalINS1_17GroupProblemShapeIN4cute5tupleIJiiiEEEEENS1_10collective13CollectiveMmaINS1_40MainloopSm100ArrayTmaUmmaWarpSpecializedILi3ELi8ELi2ENS6_IJNS5_1CILi1EEESD_SD_EEEEENS6_IJNSC_ILi128EEENSC_ILi256EEESG_EEENS_12float_e4m3_tEPNS6_IJlSD_NSC_ILi0EEEEEESJ_SM_NS5_8TiledMMAINS5_8MMA_AtomIJNS5_10MMA_TraitsINS5_19SM100_MMA_F8F6F4_SSEJSJ_SJ_fSG_SH_NS5_17integral_constantINS5_4UMMA5MajorELST_0EEESU_NSR_INSS_7ScaleInELSV_0EEESW_EEEEEENS5_6LayoutISE_NS6_IJSK_SK_SK_EEEEENS6_IJNS5_10UnderscoreES12_S12_EEEEENS5_13SM90_TMA_LOADENS5_14ComposedLayoutINS5_7SwizzleILi3ELi4ELi3EEENS5_18smem_ptr_flag_bitsILi8EEENSZ_INS6_IJNSC_ILi8EEESG_EEENS6_IJSG_SD_EEEEEEEvNS5_8identityES15_S1F_vS1G_EENS_8epilogue10collective18CollectiveEpilogueINS1I_31Sm100PtrArrayTmaWarpSpecializedILi4ELi2ELi64ELb1ELb0EEEJSI_NS6_IJNSZ_ISG_SD_EENSZ_INSC_ILi64EEESD_EEEEENS_6half_tEPNS6_IJSD_lSK_EEES1R_S1T_NS1I_6fusion15FusionCallbacksIS1M_NS1U_17LinearCombinationIS1R_fS1R_fLNS_15FloatRoundStyleE2EEESI_S1Q_JEEENS5_5SM1004TMEM4LOAD26SM100_TMEM_LOAD_16dp256b8xES15_NS16_IS18_NS19_ILi16EEENSZ_INS6_IJS1O_S1B_EEENS6_IJSD_S1O_EEEEEEENS5_17SM75_U16x8_LDSM_TENS5_14SM90_TMA_STOREES28_NS5_17SM90_U16x8_STSM_TENS5_39AutoVectorizingCopyWithAssumedAlignmentILi128EEEEEEvvEEEEvNT_6ParamsE:
	.zero		3200


//--------------------- SYMBOLS --------------------------

	.type		.nv.reservedSmem.offset0,@object
	.size		.nv.reservedSmem.offset0,0x4
	.type		.nv.reservedSmem.cap,@object
	.size		.nv.reservedSmem.cap,0x4
	.type		__assertfail,@function
